//
// Generated by NVIDIA NVVM Compiler
//
// Compiler Build ID: CL-36424714
// Cuda compilation tools, release 13.0, V13.0.88
// Based on NVVM 20.0.0
//

.version 9.0
.target sm_100
.address_size 64

	// .globl	_Z29compute_iv_kernel_threadlocalPKfS0_S0_S0_PKhS0_S0_iiS0_S0_iPffifff

.visible .entry _Z29compute_iv_kernel_threadlocalPKfS0_S0_S0_PKhS0_S0_iiS0_S0_iPffifff(
	.param .u64 .ptr .align 1 _Z29compute_iv_kernel_threadlocalPKfS0_S0_S0_PKhS0_S0_iiS0_S0_iPffifff_param_0,
	.param .u64 .ptr .align 1 _Z29compute_iv_kernel_threadlocalPKfS0_S0_S0_PKhS0_S0_iiS0_S0_iPffifff_param_1,
	.param .u64 .ptr .align 1 _Z29compute_iv_kernel_threadlocalPKfS0_S0_S0_PKhS0_S0_iiS0_S0_iPffifff_param_2,
	.param .u64 .ptr .align 1 _Z29compute_iv_kernel_threadlocalPKfS0_S0_S0_PKhS0_S0_iiS0_S0_iPffifff_param_3,
	.param .u64 .ptr .align 1 _Z29compute_iv_kernel_threadlocalPKfS0_S0_S0_PKhS0_S0_iiS0_S0_iPffifff_param_4,
	.param .u64 .ptr .align 1 _Z29compute_iv_kernel_threadlocalPKfS0_S0_S0_PKhS0_S0_iiS0_S0_iPffifff_param_5,
	.param .u64 .ptr .align 1 _Z29compute_iv_kernel_threadlocalPKfS0_S0_S0_PKhS0_S0_iiS0_S0_iPffifff_param_6,
	.param .u32 _Z29compute_iv_kernel_threadlocalPKfS0_S0_S0_PKhS0_S0_iiS0_S0_iPffifff_param_7,
	.param .u32 _Z29compute_iv_kernel_threadlocalPKfS0_S0_S0_PKhS0_S0_iiS0_S0_iPffifff_param_8,
	.param .u64 .ptr .align 1 _Z29compute_iv_kernel_threadlocalPKfS0_S0_S0_PKhS0_S0_iiS0_S0_iPffifff_param_9,
	.param .u64 .ptr .align 1 _Z29compute_iv_kernel_threadlocalPKfS0_S0_S0_PKhS0_S0_iiS0_S0_iPffifff_param_10,
	.param .u32 _Z29compute_iv_kernel_threadlocalPKfS0_S0_S0_PKhS0_S0_iiS0_S0_iPffifff_param_11,
	.param .u64 .ptr .align 1 _Z29compute_iv_kernel_threadlocalPKfS0_S0_S0_PKhS0_S0_iiS0_S0_iPffifff_param_12,
	.param .f32 _Z29compute_iv_kernel_threadlocalPKfS0_S0_S0_PKhS0_S0_iiS0_S0_iPffifff_param_13,
	.param .u32 _Z29compute_iv_kernel_threadlocalPKfS0_S0_S0_PKhS0_S0_iiS0_S0_iPffifff_param_14,
	.param .f32 _Z29compute_iv_kernel_threadlocalPKfS0_S0_S0_PKhS0_S0_iiS0_S0_iPffifff_param_15,
	.param .f32 _Z29compute_iv_kernel_threadlocalPKfS0_S0_S0_PKhS0_S0_iiS0_S0_iPffifff_param_16,
	.param .f32 _Z29compute_iv_kernel_threadlocalPKfS0_S0_S0_PKhS0_S0_iiS0_S0_iPffifff_param_17
)
{
	.local .align 16 .b8 	__local_depot0[2320];
	.reg .b64 	%SP;
	.reg .b64 	%SPL;
	.reg .pred 	%p<499>;
	.reg .b16 	%rs<9>;
	.reg .b32 	%r<620>;
	.reg .b32 	%f<1710>;
	.reg .b64 	%rd<204>;

	mov.u64 	%SPL, __local_depot0;
	ld.param.u64 	%rd21, [_Z29compute_iv_kernel_threadlocalPKfS0_S0_S0_PKhS0_S0_iiS0_S0_iPffifff_param_0];
	ld.param.u64 	%rd22, [_Z29compute_iv_kernel_threadlocalPKfS0_S0_S0_PKhS0_S0_iiS0_S0_iPffifff_param_1];
	ld.param.u64 	%rd23, [_Z29compute_iv_kernel_threadlocalPKfS0_S0_S0_PKhS0_S0_iiS0_S0_iPffifff_param_2];
	ld.param.u64 	%rd24, [_Z29compute_iv_kernel_threadlocalPKfS0_S0_S0_PKhS0_S0_iiS0_S0_iPffifff_param_3];
	ld.param.u64 	%rd25, [_Z29compute_iv_kernel_threadlocalPKfS0_S0_S0_PKhS0_S0_iiS0_S0_iPffifff_param_4];
	ld.param.u64 	%rd26, [_Z29compute_iv_kernel_threadlocalPKfS0_S0_S0_PKhS0_S0_iiS0_S0_iPffifff_param_5];
	ld.param.u64 	%rd27, [_Z29compute_iv_kernel_threadlocalPKfS0_S0_S0_PKhS0_S0_iiS0_S0_iPffifff_param_6];
	ld.param.u32 	%r174, [_Z29compute_iv_kernel_threadlocalPKfS0_S0_S0_PKhS0_S0_iiS0_S0_iPffifff_param_7];
	ld.param.u32 	%r177, [_Z29compute_iv_kernel_threadlocalPKfS0_S0_S0_PKhS0_S0_iiS0_S0_iPffifff_param_8];
	ld.param.u64 	%rd28, [_Z29compute_iv_kernel_threadlocalPKfS0_S0_S0_PKhS0_S0_iiS0_S0_iPffifff_param_9];
	ld.param.u64 	%rd29, [_Z29compute_iv_kernel_threadlocalPKfS0_S0_S0_PKhS0_S0_iiS0_S0_iPffifff_param_10];
	ld.param.u32 	%r175, [_Z29compute_iv_kernel_threadlocalPKfS0_S0_S0_PKhS0_S0_iiS0_S0_iPffifff_param_11];
	ld.param.u64 	%rd30, [_Z29compute_iv_kernel_threadlocalPKfS0_S0_S0_PKhS0_S0_iiS0_S0_iPffifff_param_12];
	ld.param.f32 	%f272, [_Z29compute_iv_kernel_threadlocalPKfS0_S0_S0_PKhS0_S0_iiS0_S0_iPffifff_param_13];
	ld.param.u32 	%r176, [_Z29compute_iv_kernel_threadlocalPKfS0_S0_S0_PKhS0_S0_iiS0_S0_iPffifff_param_14];
	ld.param.f32 	%f1693, [_Z29compute_iv_kernel_threadlocalPKfS0_S0_S0_PKhS0_S0_iiS0_S0_iPffifff_param_15];
	ld.param.f32 	%f1692, [_Z29compute_iv_kernel_threadlocalPKfS0_S0_S0_PKhS0_S0_iiS0_S0_iPffifff_param_16];
	ld.param.f32 	%f275, [_Z29compute_iv_kernel_threadlocalPKfS0_S0_S0_PKhS0_S0_iiS0_S0_iPffifff_param_17];
	cvta.to.global.u64 	%rd1, %rd28;
	cvta.to.global.u64 	%rd2, %rd29;
	cvta.to.global.u64 	%rd3, %rd30;
	cvta.to.global.u64 	%rd4, %rd26;
	cvta.to.global.u64 	%rd5, %rd27;
	add.u64 	%rd6, %SPL, 0;
	add.u64 	%rd7, %SPL, 0;
	add.u64 	%rd8, %SPL, 0;
	add.u64 	%rd9, %SPL, 2064;
	add.u64 	%rd10, %SPL, 2192;
	mul.f32 	%f276, %f275, 0f43480000;
	cvt.rzi.s32.f32 	%r1, %f276;
	mov.u32 	%r178, %ctaid.x;
	mov.u32 	%r179, %ntid.x;
	mov.u32 	%r180, %tid.x;
	mad.lo.s32 	%r2, %r178, %r179, %r180;
	setp.ge.s32 	%p10, %r2, %r177;
	@%p10 bra 	$L__BB0_283;
	cvta.to.global.u64 	%rd36, %rd21;
	cvta.to.global.u64 	%rd37, %rd22;
	cvta.to.global.u64 	%rd38, %rd23;
	cvta.to.global.u64 	%rd39, %rd24;
	cvta.to.global.u64 	%rd40, %rd25;
	cvt.s64.s32 	%rd41, %r2;
	mul.wide.s32 	%rd42, %r2, 4;
	add.s64 	%rd43, %rd36, %rd42;
	ld.global.f32 	%f1, [%rd43];
	add.s64 	%rd44, %rd37, %rd42;
	ld.global.f32 	%f2, [%rd44];
	add.s64 	%rd45, %rd38, %rd42;
	ld.global.f32 	%f3, [%rd45];
	add.s64 	%rd46, %rd39, %rd42;
	ld.global.f32 	%f4, [%rd46];
	add.s64 	%rd47, %rd40, %rd41;
	ld.global.u8 	%rs1, [%rd47];
	abs.f32 	%f277, %f1;
	setp.equ.f32 	%p12, %f277, 0f7F800000;
	abs.f32 	%f278, %f2;
	setp.equ.f32 	%p13, %f278, 0f7F800000;
	or.pred  	%p14, %p12, %p13;
	abs.f32 	%f280, %f3;
	setp.equ.f32 	%p15, %f280, 0f7F800000;
	or.pred  	%p16, %p14, %p15;
	mov.pred 	%p498, -1;
	@%p16 bra 	$L__BB0_3;
	abs.f32 	%f282, %f4;
	setp.equ.f32 	%p498, %f282, 0f7F800000;
$L__BB0_3:
	setp.gtu.f32 	%p17, %f4, 0f00000000;
	not.pred 	%p18, %p498;
	and.pred  	%p19, %p18, %p17;
	setp.gtu.f32 	%p20, %f2, 0f00000000;
	and.pred  	%p21, %p19, %p20;
	setp.gtu.f32 	%p22, %f3, 0f00000000;
	and.pred  	%p23, %p21, %p22;
	setp.gtu.f32 	%p24, %f1, 0f00000000;
	and.pred  	%p25, %p23, %p24;
	@%p25 bra 	$L__BB0_5;
	setp.le.f32 	%p497, %f4, 0f00000000;
	selp.f32 	%f1661, 0f00000000, 0f7FC00000, %p497;
	add.s64 	%rd201, %rd3, %rd42;
	st.global.f32 	[%rd201], %f1661;
	bra.uni 	$L__BB0_283;
$L__BB0_5:
	setp.eq.s16 	%p26, %rs1, 0;
	sub.f32 	%f283, %f2, %f3;
	sub.f32 	%f284, %f3, %f2;
	selp.f32 	%f285, %f284, %f283, %p26;
	max.f32 	%f5, %f285, 0f00000000;
	sub.f32 	%f286, %f1, %f5;
	abs.f32 	%f287, %f286;
	setp.lt.f32 	%p27, %f287, 0f358637BD;
	@%p27 bra 	$L__BB0_284;
	setp.lt.s32 	%p28, %r175, 1;
	mov.b32 	%r591, 0;
	@%p28 bra 	$L__BB0_84;
	cvt.rn.f32.s32 	%f6, %r1;
	add.s32 	%r184, %r175, -1;
	min.u32 	%r185, %r184, 31;
	add.s32 	%r3, %r185, 1;
	and.b32  	%r4, %r3, 3;
	setp.lt.u32 	%p29, %r175, 4;
	mov.b32 	%r592, 0;
	mov.u32 	%r591, %r592;
	@%p29 bra 	$L__BB0_79;
	and.b32  	%r5, %r3, 60;
	ld.global.f32 	%f288, [%rd2];
	setp.gt.f32 	%p30, %f288, 0f00000000;
	setp.lt.f32 	%p31, %f288, %f4;
	and.pred  	%p32, %p30, %p31;
	mov.b32 	%r591, 0;
	@%p32 bra 	$L__BB0_9;
	bra.uni 	$L__BB0_10;
$L__BB0_9:
	div.rn.f32 	%f289, %f288, %f4;
	mul.f32 	%f290, %f289, %f6;
	mov.f32 	%f291, 0f3F000000;
	copysign.f32 	%f292, %f290, %f291;
	add.rz.f32 	%f293, %f290, %f292;
	cvt.rzi.f32.f32 	%f294, %f293;
	cvt.rzi.s32.f32 	%r188, %f294;
	min.s32 	%r189, %r188, %r1;
	max.s32 	%r190, %r189, 1;
	st.local.u32 	[%rd10], %r190;
	ld.global.f32 	%f295, [%rd1];
	st.local.f32 	[%rd9], %f295;
	mov.b32 	%r591, 1;
$L__BB0_10:
	ld.global.f32 	%f296, [%rd2+4];
	setp.leu.f32 	%p33, %f296, 0f00000000;
	setp.geu.f32 	%p34, %f296, %f4;
	or.pred  	%p35, %p33, %p34;
	@%p35 bra 	$L__BB0_12;
	div.rn.f32 	%f297, %f296, %f4;
	mul.f32 	%f298, %f297, %f6;
	mov.f32 	%f299, 0f3F000000;
	copysign.f32 	%f300, %f298, %f299;
	add.rz.f32 	%f301, %f298, %f300;
	cvt.rzi.f32.f32 	%f302, %f301;
	cvt.rzi.s32.f32 	%r191, %f302;
	min.s32 	%r192, %r191, %r1;
	max.s32 	%r193, %r192, 1;
	mul.wide.u32 	%rd48, %r591, 4;
	add.s64 	%rd49, %rd10, %rd48;
	st.local.u32 	[%rd49], %r193;
	ld.global.f32 	%f303, [%rd1+4];
	add.s64 	%rd50, %rd9, %rd48;
	st.local.f32 	[%rd50], %f303;
	add.s32 	%r591, %r591, 1;
$L__BB0_12:
	ld.global.f32 	%f304, [%rd2+8];
	setp.leu.f32 	%p36, %f304, 0f00000000;
	setp.geu.f32 	%p37, %f304, %f4;
	or.pred  	%p38, %p36, %p37;
	@%p38 bra 	$L__BB0_14;
	div.rn.f32 	%f305, %f304, %f4;
	mul.f32 	%f306, %f305, %f6;
	mov.f32 	%f307, 0f3F000000;
	copysign.f32 	%f308, %f306, %f307;
	add.rz.f32 	%f309, %f306, %f308;
	cvt.rzi.f32.f32 	%f310, %f309;
	cvt.rzi.s32.f32 	%r194, %f310;
	min.s32 	%r195, %r194, %r1;
	max.s32 	%r196, %r195, 1;
	mul.wide.u32 	%rd51, %r591, 4;
	add.s64 	%rd52, %rd10, %rd51;
	st.local.u32 	[%rd52], %r196;
	ld.global.f32 	%f311, [%rd1+8];
	add.s64 	%rd53, %rd9, %rd51;
	st.local.f32 	[%rd53], %f311;
	add.s32 	%r591, %r591, 1;
$L__BB0_14:
	ld.global.f32 	%f312, [%rd2+12];
	setp.leu.f32 	%p39, %f312, 0f00000000;
	setp.geu.f32 	%p40, %f312, %f4;
	or.pred  	%p41, %p39, %p40;
	@%p41 bra 	$L__BB0_16;
	div.rn.f32 	%f313, %f312, %f4;
	mul.f32 	%f314, %f313, %f6;
	mov.f32 	%f315, 0f3F000000;
	copysign.f32 	%f316, %f314, %f315;
	add.rz.f32 	%f317, %f314, %f316;
	cvt.rzi.f32.f32 	%f318, %f317;
	cvt.rzi.s32.f32 	%r197, %f318;
	min.s32 	%r198, %r197, %r1;
	max.s32 	%r199, %r198, 1;
	mul.wide.u32 	%rd54, %r591, 4;
	add.s64 	%rd55, %rd10, %rd54;
	st.local.u32 	[%rd55], %r199;
	ld.global.f32 	%f319, [%rd1+12];
	add.s64 	%rd56, %rd9, %rd54;
	st.local.f32 	[%rd56], %f319;
	add.s32 	%r591, %r591, 1;
$L__BB0_16:
	setp.eq.s32 	%p42, %r5, 4;
	mov.b32 	%r592, 4;
	@%p42 bra 	$L__BB0_79;
	ld.global.f32 	%f320, [%rd2+16];
	setp.leu.f32 	%p43, %f320, 0f00000000;
	setp.geu.f32 	%p44, %f320, %f4;
	or.pred  	%p45, %p43, %p44;
	@%p45 bra 	$L__BB0_19;
	div.rn.f32 	%f321, %f320, %f4;
	mul.f32 	%f322, %f321, %f6;
	mov.f32 	%f323, 0f3F000000;
	copysign.f32 	%f324, %f322, %f323;
	add.rz.f32 	%f325, %f322, %f324;
	cvt.rzi.f32.f32 	%f326, %f325;
	cvt.rzi.s32.f32 	%r201, %f326;
	min.s32 	%r202, %r201, %r1;
	max.s32 	%r203, %r202, 1;
	mul.wide.u32 	%rd57, %r591, 4;
	add.s64 	%rd58, %rd10, %rd57;
	st.local.u32 	[%rd58], %r203;
	ld.global.f32 	%f327, [%rd1+16];
	add.s64 	%rd59, %rd9, %rd57;
	st.local.f32 	[%rd59], %f327;
	add.s32 	%r591, %r591, 1;
$L__BB0_19:
	ld.global.f32 	%f328, [%rd2+20];
	setp.leu.f32 	%p46, %f328, 0f00000000;
	setp.geu.f32 	%p47, %f328, %f4;
	or.pred  	%p48, %p46, %p47;
	@%p48 bra 	$L__BB0_21;
	div.rn.f32 	%f329, %f328, %f4;
	mul.f32 	%f330, %f329, %f6;
	mov.f32 	%f331, 0f3F000000;
	copysign.f32 	%f332, %f330, %f331;
	add.rz.f32 	%f333, %f330, %f332;
	cvt.rzi.f32.f32 	%f334, %f333;
	cvt.rzi.s32.f32 	%r204, %f334;
	min.s32 	%r205, %r204, %r1;
	max.s32 	%r206, %r205, 1;
	mul.wide.u32 	%rd60, %r591, 4;
	add.s64 	%rd61, %rd10, %rd60;
	st.local.u32 	[%rd61], %r206;
	ld.global.f32 	%f335, [%rd1+20];
	add.s64 	%rd62, %rd9, %rd60;
	st.local.f32 	[%rd62], %f335;
	add.s32 	%r591, %r591, 1;
$L__BB0_21:
	ld.global.f32 	%f336, [%rd2+24];
	setp.leu.f32 	%p49, %f336, 0f00000000;
	setp.geu.f32 	%p50, %f336, %f4;
	or.pred  	%p51, %p49, %p50;
	@%p51 bra 	$L__BB0_23;
	div.rn.f32 	%f337, %f336, %f4;
	mul.f32 	%f338, %f337, %f6;
	mov.f32 	%f339, 0f3F000000;
	copysign.f32 	%f340, %f338, %f339;
	add.rz.f32 	%f341, %f338, %f340;
	cvt.rzi.f32.f32 	%f342, %f341;
	cvt.rzi.s32.f32 	%r207, %f342;
	min.s32 	%r208, %r207, %r1;
	max.s32 	%r209, %r208, 1;
	mul.wide.u32 	%rd63, %r591, 4;
	add.s64 	%rd64, %rd10, %rd63;
	st.local.u32 	[%rd64], %r209;
	ld.global.f32 	%f343, [%rd1+24];
	add.s64 	%rd65, %rd9, %rd63;
	st.local.f32 	[%rd65], %f343;
	add.s32 	%r591, %r591, 1;
$L__BB0_23:
	ld.global.f32 	%f344, [%rd2+28];
	setp.leu.f32 	%p52, %f344, 0f00000000;
	setp.geu.f32 	%p53, %f344, %f4;
	or.pred  	%p54, %p52, %p53;
	@%p54 bra 	$L__BB0_25;
	div.rn.f32 	%f345, %f344, %f4;
	mul.f32 	%f346, %f345, %f6;
	mov.f32 	%f347, 0f3F000000;
	copysign.f32 	%f348, %f346, %f347;
	add.rz.f32 	%f349, %f346, %f348;
	cvt.rzi.f32.f32 	%f350, %f349;
	cvt.rzi.s32.f32 	%r210, %f350;
	min.s32 	%r211, %r210, %r1;
	max.s32 	%r212, %r211, 1;
	mul.wide.u32 	%rd66, %r591, 4;
	add.s64 	%rd67, %rd10, %rd66;
	st.local.u32 	[%rd67], %r212;
	ld.global.f32 	%f351, [%rd1+28];
	add.s64 	%rd68, %rd9, %rd66;
	st.local.f32 	[%rd68], %f351;
	add.s32 	%r591, %r591, 1;
$L__BB0_25:
	setp.eq.s32 	%p55, %r5, 8;
	mov.b32 	%r592, 8;
	@%p55 bra 	$L__BB0_79;
	ld.global.f32 	%f352, [%rd2+32];
	setp.leu.f32 	%p56, %f352, 0f00000000;
	setp.geu.f32 	%p57, %f352, %f4;
	or.pred  	%p58, %p56, %p57;
	@%p58 bra 	$L__BB0_28;
	div.rn.f32 	%f353, %f352, %f4;
	mul.f32 	%f354, %f353, %f6;
	mov.f32 	%f355, 0f3F000000;
	copysign.f32 	%f356, %f354, %f355;
	add.rz.f32 	%f357, %f354, %f356;
	cvt.rzi.f32.f32 	%f358, %f357;
	cvt.rzi.s32.f32 	%r214, %f358;
	min.s32 	%r215, %r214, %r1;
	max.s32 	%r216, %r215, 1;
	mul.wide.u32 	%rd69, %r591, 4;
	add.s64 	%rd70, %rd10, %rd69;
	st.local.u32 	[%rd70], %r216;
	ld.global.f32 	%f359, [%rd1+32];
	add.s64 	%rd71, %rd9, %rd69;
	st.local.f32 	[%rd71], %f359;
	add.s32 	%r591, %r591, 1;
$L__BB0_28:
	ld.global.f32 	%f360, [%rd2+36];
	setp.leu.f32 	%p59, %f360, 0f00000000;
	setp.geu.f32 	%p60, %f360, %f4;
	or.pred  	%p61, %p59, %p60;
	@%p61 bra 	$L__BB0_30;
	div.rn.f32 	%f361, %f360, %f4;
	mul.f32 	%f362, %f361, %f6;
	mov.f32 	%f363, 0f3F000000;
	copysign.f32 	%f364, %f362, %f363;
	add.rz.f32 	%f365, %f362, %f364;
	cvt.rzi.f32.f32 	%f366, %f365;
	cvt.rzi.s32.f32 	%r217, %f366;
	min.s32 	%r218, %r217, %r1;
	max.s32 	%r219, %r218, 1;
	mul.wide.u32 	%rd72, %r591, 4;
	add.s64 	%rd73, %rd10, %rd72;
	st.local.u32 	[%rd73], %r219;
	ld.global.f32 	%f367, [%rd1+36];
	add.s64 	%rd74, %rd9, %rd72;
	st.local.f32 	[%rd74], %f367;
	add.s32 	%r591, %r591, 1;
$L__BB0_30:
	ld.global.f32 	%f368, [%rd2+40];
	setp.leu.f32 	%p62, %f368, 0f00000000;
	setp.geu.f32 	%p63, %f368, %f4;
	or.pred  	%p64, %p62, %p63;
	@%p64 bra 	$L__BB0_32;
	div.rn.f32 	%f369, %f368, %f4;
	mul.f32 	%f370, %f369, %f6;
	mov.f32 	%f371, 0f3F000000;
	copysign.f32 	%f372, %f370, %f371;
	add.rz.f32 	%f373, %f370, %f372;
	cvt.rzi.f32.f32 	%f374, %f373;
	cvt.rzi.s32.f32 	%r220, %f374;
	min.s32 	%r221, %r220, %r1;
	max.s32 	%r222, %r221, 1;
	mul.wide.u32 	%rd75, %r591, 4;
	add.s64 	%rd76, %rd10, %rd75;
	st.local.u32 	[%rd76], %r222;
	ld.global.f32 	%f375, [%rd1+40];
	add.s64 	%rd77, %rd9, %rd75;
	st.local.f32 	[%rd77], %f375;
	add.s32 	%r591, %r591, 1;
$L__BB0_32:
	ld.global.f32 	%f376, [%rd2+44];
	setp.leu.f32 	%p65, %f376, 0f00000000;
	setp.geu.f32 	%p66, %f376, %f4;
	or.pred  	%p67, %p65, %p66;
	@%p67 bra 	$L__BB0_34;
	div.rn.f32 	%f377, %f376, %f4;
	mul.f32 	%f378, %f377, %f6;
	mov.f32 	%f379, 0f3F000000;
	copysign.f32 	%f380, %f378, %f379;
	add.rz.f32 	%f381, %f378, %f380;
	cvt.rzi.f32.f32 	%f382, %f381;
	cvt.rzi.s32.f32 	%r223, %f382;
	min.s32 	%r224, %r223, %r1;
	max.s32 	%r225, %r224, 1;
	mul.wide.u32 	%rd78, %r591, 4;
	add.s64 	%rd79, %rd10, %rd78;
	st.local.u32 	[%rd79], %r225;
	ld.global.f32 	%f383, [%rd1+44];
	add.s64 	%rd80, %rd9, %rd78;
	st.local.f32 	[%rd80], %f383;
	add.s32 	%r591, %r591, 1;
$L__BB0_34:
	setp.eq.s32 	%p68, %r5, 12;
	mov.b32 	%r592, 12;
	@%p68 bra 	$L__BB0_79;
	ld.global.f32 	%f384, [%rd2+48];
	setp.leu.f32 	%p69, %f384, 0f00000000;
	setp.geu.f32 	%p70, %f384, %f4;
	or.pred  	%p71, %p69, %p70;
	@%p71 bra 	$L__BB0_37;
	div.rn.f32 	%f385, %f384, %f4;
	mul.f32 	%f386, %f385, %f6;
	mov.f32 	%f387, 0f3F000000;
	copysign.f32 	%f388, %f386, %f387;
	add.rz.f32 	%f389, %f386, %f388;
	cvt.rzi.f32.f32 	%f390, %f389;
	cvt.rzi.s32.f32 	%r227, %f390;
	min.s32 	%r228, %r227, %r1;
	max.s32 	%r229, %r228, 1;
	mul.wide.u32 	%rd81, %r591, 4;
	add.s64 	%rd82, %rd10, %rd81;
	st.local.u32 	[%rd82], %r229;
	ld.global.f32 	%f391, [%rd1+48];
	add.s64 	%rd83, %rd9, %rd81;
	st.local.f32 	[%rd83], %f391;
	add.s32 	%r591, %r591, 1;
$L__BB0_37:
	ld.global.f32 	%f392, [%rd2+52];
	setp.leu.f32 	%p72, %f392, 0f00000000;
	setp.geu.f32 	%p73, %f392, %f4;
	or.pred  	%p74, %p72, %p73;
	@%p74 bra 	$L__BB0_39;
	div.rn.f32 	%f393, %f392, %f4;
	mul.f32 	%f394, %f393, %f6;
	mov.f32 	%f395, 0f3F000000;
	copysign.f32 	%f396, %f394, %f395;
	add.rz.f32 	%f397, %f394, %f396;
	cvt.rzi.f32.f32 	%f398, %f397;
	cvt.rzi.s32.f32 	%r230, %f398;
	min.s32 	%r231, %r230, %r1;
	max.s32 	%r232, %r231, 1;
	mul.wide.u32 	%rd84, %r591, 4;
	add.s64 	%rd85, %rd10, %rd84;
	st.local.u32 	[%rd85], %r232;
	ld.global.f32 	%f399, [%rd1+52];
	add.s64 	%rd86, %rd9, %rd84;
	st.local.f32 	[%rd86], %f399;
	add.s32 	%r591, %r591, 1;
$L__BB0_39:
	ld.global.f32 	%f400, [%rd2+56];
	setp.leu.f32 	%p75, %f400, 0f00000000;
	setp.geu.f32 	%p76, %f400, %f4;
	or.pred  	%p77, %p75, %p76;
	@%p77 bra 	$L__BB0_41;
	div.rn.f32 	%f401, %f400, %f4;
	mul.f32 	%f402, %f401, %f6;
	mov.f32 	%f403, 0f3F000000;
	copysign.f32 	%f404, %f402, %f403;
	add.rz.f32 	%f405, %f402, %f404;
	cvt.rzi.f32.f32 	%f406, %f405;
	cvt.rzi.s32.f32 	%r233, %f406;
	min.s32 	%r234, %r233, %r1;
	max.s32 	%r235, %r234, 1;
	mul.wide.u32 	%rd87, %r591, 4;
	add.s64 	%rd88, %rd10, %rd87;
	st.local.u32 	[%rd88], %r235;
	ld.global.f32 	%f407, [%rd1+56];
	add.s64 	%rd89, %rd9, %rd87;
	st.local.f32 	[%rd89], %f407;
	add.s32 	%r591, %r591, 1;
$L__BB0_41:
	ld.global.f32 	%f408, [%rd2+60];
	setp.leu.f32 	%p78, %f408, 0f00000000;
	setp.geu.f32 	%p79, %f408, %f4;
	or.pred  	%p80, %p78, %p79;
	@%p80 bra 	$L__BB0_43;
	div.rn.f32 	%f409, %f408, %f4;
	mul.f32 	%f410, %f409, %f6;
	mov.f32 	%f411, 0f3F000000;
	copysign.f32 	%f412, %f410, %f411;
	add.rz.f32 	%f413, %f410, %f412;
	cvt.rzi.f32.f32 	%f414, %f413;
	cvt.rzi.s32.f32 	%r236, %f414;
	min.s32 	%r237, %r236, %r1;
	max.s32 	%r238, %r237, 1;
	mul.wide.u32 	%rd90, %r591, 4;
	add.s64 	%rd91, %rd10, %rd90;
	st.local.u32 	[%rd91], %r238;
	ld.global.f32 	%f415, [%rd1+60];
	add.s64 	%rd92, %rd9, %rd90;
	st.local.f32 	[%rd92], %f415;
	add.s32 	%r591, %r591, 1;
$L__BB0_43:
	setp.eq.s32 	%p81, %r5, 16;
	mov.b32 	%r592, 16;
	@%p81 bra 	$L__BB0_79;
	ld.global.f32 	%f416, [%rd2+64];
	setp.leu.f32 	%p82, %f416, 0f00000000;
	setp.geu.f32 	%p83, %f416, %f4;
	or.pred  	%p84, %p82, %p83;
	@%p84 bra 	$L__BB0_46;
	div.rn.f32 	%f417, %f416, %f4;
	mul.f32 	%f418, %f417, %f6;
	mov.f32 	%f419, 0f3F000000;
	copysign.f32 	%f420, %f418, %f419;
	add.rz.f32 	%f421, %f418, %f420;
	cvt.rzi.f32.f32 	%f422, %f421;
	cvt.rzi.s32.f32 	%r240, %f422;
	min.s32 	%r241, %r240, %r1;
	max.s32 	%r242, %r241, 1;
	mul.wide.u32 	%rd93, %r591, 4;
	add.s64 	%rd94, %rd10, %rd93;
	st.local.u32 	[%rd94], %r242;
	ld.global.f32 	%f423, [%rd1+64];
	add.s64 	%rd95, %rd9, %rd93;
	st.local.f32 	[%rd95], %f423;
	add.s32 	%r591, %r591, 1;
$L__BB0_46:
	ld.global.f32 	%f424, [%rd2+68];
	setp.leu.f32 	%p85, %f424, 0f00000000;
	setp.geu.f32 	%p86, %f424, %f4;
	or.pred  	%p87, %p85, %p86;
	@%p87 bra 	$L__BB0_48;
	div.rn.f32 	%f425, %f424, %f4;
	mul.f32 	%f426, %f425, %f6;
	mov.f32 	%f427, 0f3F000000;
	copysign.f32 	%f428, %f426, %f427;
	add.rz.f32 	%f429, %f426, %f428;
	cvt.rzi.f32.f32 	%f430, %f429;
	cvt.rzi.s32.f32 	%r243, %f430;
	min.s32 	%r244, %r243, %r1;
	max.s32 	%r245, %r244, 1;
	mul.wide.u32 	%rd96, %r591, 4;
	add.s64 	%rd97, %rd10, %rd96;
	st.local.u32 	[%rd97], %r245;
	ld.global.f32 	%f431, [%rd1+68];
	add.s64 	%rd98, %rd9, %rd96;
	st.local.f32 	[%rd98], %f431;
	add.s32 	%r591, %r591, 1;
$L__BB0_48:
	ld.global.f32 	%f432, [%rd2+72];
	setp.leu.f32 	%p88, %f432, 0f00000000;
	setp.geu.f32 	%p89, %f432, %f4;
	or.pred  	%p90, %p88, %p89;
	@%p90 bra 	$L__BB0_50;
	div.rn.f32 	%f433, %f432, %f4;
	mul.f32 	%f434, %f433, %f6;
	mov.f32 	%f435, 0f3F000000;
	copysign.f32 	%f436, %f434, %f435;
	add.rz.f32 	%f437, %f434, %f436;
	cvt.rzi.f32.f32 	%f438, %f437;
	cvt.rzi.s32.f32 	%r246, %f438;
	min.s32 	%r247, %r246, %r1;
	max.s32 	%r248, %r247, 1;
	mul.wide.u32 	%rd99, %r591, 4;
	add.s64 	%rd100, %rd10, %rd99;
	st.local.u32 	[%rd100], %r248;
	ld.global.f32 	%f439, [%rd1+72];
	add.s64 	%rd101, %rd9, %rd99;
	st.local.f32 	[%rd101], %f439;
	add.s32 	%r591, %r591, 1;
$L__BB0_50:
	ld.global.f32 	%f440, [%rd2+76];
	setp.leu.f32 	%p91, %f440, 0f00000000;
	setp.geu.f32 	%p92, %f440, %f4;
	or.pred  	%p93, %p91, %p92;
	@%p93 bra 	$L__BB0_52;
	div.rn.f32 	%f441, %f440, %f4;
	mul.f32 	%f442, %f441, %f6;
	mov.f32 	%f443, 0f3F000000;
	copysign.f32 	%f444, %f442, %f443;
	add.rz.f32 	%f445, %f442, %f444;
	cvt.rzi.f32.f32 	%f446, %f445;
	cvt.rzi.s32.f32 	%r249, %f446;
	min.s32 	%r250, %r249, %r1;
	max.s32 	%r251, %r250, 1;
	mul.wide.u32 	%rd102, %r591, 4;
	add.s64 	%rd103, %rd10, %rd102;
	st.local.u32 	[%rd103], %r251;
	ld.global.f32 	%f447, [%rd1+76];
	add.s64 	%rd104, %rd9, %rd102;
	st.local.f32 	[%rd104], %f447;
	add.s32 	%r591, %r591, 1;
$L__BB0_52:
	setp.eq.s32 	%p94, %r5, 20;
	mov.b32 	%r592, 20;
	@%p94 bra 	$L__BB0_79;
	ld.global.f32 	%f448, [%rd2+80];
	setp.leu.f32 	%p95, %f448, 0f00000000;
	setp.geu.f32 	%p96, %f448, %f4;
	or.pred  	%p97, %p95, %p96;
	@%p97 bra 	$L__BB0_55;
	div.rn.f32 	%f449, %f448, %f4;
	mul.f32 	%f450, %f449, %f6;
	mov.f32 	%f451, 0f3F000000;
	copysign.f32 	%f452, %f450, %f451;
	add.rz.f32 	%f453, %f450, %f452;
	cvt.rzi.f32.f32 	%f454, %f453;
	cvt.rzi.s32.f32 	%r253, %f454;
	min.s32 	%r254, %r253, %r1;
	max.s32 	%r255, %r254, 1;
	mul.wide.u32 	%rd105, %r591, 4;
	add.s64 	%rd106, %rd10, %rd105;
	st.local.u32 	[%rd106], %r255;
	ld.global.f32 	%f455, [%rd1+80];
	add.s64 	%rd107, %rd9, %rd105;
	st.local.f32 	[%rd107], %f455;
	add.s32 	%r591, %r591, 1;
$L__BB0_55:
	ld.global.f32 	%f456, [%rd2+84];
	setp.leu.f32 	%p98, %f456, 0f00000000;
	setp.geu.f32 	%p99, %f456, %f4;
	or.pred  	%p100, %p98, %p99;
	@%p100 bra 	$L__BB0_57;
	div.rn.f32 	%f457, %f456, %f4;
	mul.f32 	%f458, %f457, %f6;
	mov.f32 	%f459, 0f3F000000;
	copysign.f32 	%f460, %f458, %f459;
	add.rz.f32 	%f461, %f458, %f460;
	cvt.rzi.f32.f32 	%f462, %f461;
	cvt.rzi.s32.f32 	%r256, %f462;
	min.s32 	%r257, %r256, %r1;
	max.s32 	%r258, %r257, 1;
	mul.wide.u32 	%rd108, %r591, 4;
	add.s64 	%rd109, %rd10, %rd108;
	st.local.u32 	[%rd109], %r258;
	ld.global.f32 	%f463, [%rd1+84];
	add.s64 	%rd110, %rd9, %rd108;
	st.local.f32 	[%rd110], %f463;
	add.s32 	%r591, %r591, 1;
$L__BB0_57:
	ld.global.f32 	%f464, [%rd2+88];
	setp.leu.f32 	%p101, %f464, 0f00000000;
	setp.geu.f32 	%p102, %f464, %f4;
	or.pred  	%p103, %p101, %p102;
	@%p103 bra 	$L__BB0_59;
	div.rn.f32 	%f465, %f464, %f4;
	mul.f32 	%f466, %f465, %f6;
	mov.f32 	%f467, 0f3F000000;
	copysign.f32 	%f468, %f466, %f467;
	add.rz.f32 	%f469, %f466, %f468;
	cvt.rzi.f32.f32 	%f470, %f469;
	cvt.rzi.s32.f32 	%r259, %f470;
	min.s32 	%r260, %r259, %r1;
	max.s32 	%r261, %r260, 1;
	mul.wide.u32 	%rd111, %r591, 4;
	add.s64 	%rd112, %rd10, %rd111;
	st.local.u32 	[%rd112], %r261;
	ld.global.f32 	%f471, [%rd1+88];
	add.s64 	%rd113, %rd9, %rd111;
	st.local.f32 	[%rd113], %f471;
	add.s32 	%r591, %r591, 1;
$L__BB0_59:
	ld.global.f32 	%f472, [%rd2+92];
	setp.leu.f32 	%p104, %f472, 0f00000000;
	setp.geu.f32 	%p105, %f472, %f4;
	or.pred  	%p106, %p104, %p105;
	@%p106 bra 	$L__BB0_61;
	div.rn.f32 	%f473, %f472, %f4;
	mul.f32 	%f474, %f473, %f6;
	mov.f32 	%f475, 0f3F000000;
	copysign.f32 	%f476, %f474, %f475;
	add.rz.f32 	%f477, %f474, %f476;
	cvt.rzi.f32.f32 	%f478, %f477;
	cvt.rzi.s32.f32 	%r262, %f478;
	min.s32 	%r263, %r262, %r1;
	max.s32 	%r264, %r263, 1;
	mul.wide.u32 	%rd114, %r591, 4;
	add.s64 	%rd115, %rd10, %rd114;
	st.local.u32 	[%rd115], %r264;
	ld.global.f32 	%f479, [%rd1+92];
	add.s64 	%rd116, %rd9, %rd114;
	st.local.f32 	[%rd116], %f479;
	add.s32 	%r591, %r591, 1;
$L__BB0_61:
	setp.eq.s32 	%p107, %r5, 24;
	mov.b32 	%r592, 24;
	@%p107 bra 	$L__BB0_79;
	ld.global.f32 	%f480, [%rd2+96];
	setp.leu.f32 	%p108, %f480, 0f00000000;
	setp.geu.f32 	%p109, %f480, %f4;
	or.pred  	%p110, %p108, %p109;
	@%p110 bra 	$L__BB0_64;
	div.rn.f32 	%f481, %f480, %f4;
	mul.f32 	%f482, %f481, %f6;
	mov.f32 	%f483, 0f3F000000;
	copysign.f32 	%f484, %f482, %f483;
	add.rz.f32 	%f485, %f482, %f484;
	cvt.rzi.f32.f32 	%f486, %f485;
	cvt.rzi.s32.f32 	%r266, %f486;
	min.s32 	%r267, %r266, %r1;
	max.s32 	%r268, %r267, 1;
	mul.wide.u32 	%rd117, %r591, 4;
	add.s64 	%rd118, %rd10, %rd117;
	st.local.u32 	[%rd118], %r268;
	ld.global.f32 	%f487, [%rd1+96];
	add.s64 	%rd119, %rd9, %rd117;
	st.local.f32 	[%rd119], %f487;
	add.s32 	%r591, %r591, 1;
$L__BB0_64:
	ld.global.f32 	%f488, [%rd2+100];
	setp.leu.f32 	%p111, %f488, 0f00000000;
	setp.geu.f32 	%p112, %f488, %f4;
	or.pred  	%p113, %p111, %p112;
	@%p113 bra 	$L__BB0_66;
	div.rn.f32 	%f489, %f488, %f4;
	mul.f32 	%f490, %f489, %f6;
	mov.f32 	%f491, 0f3F000000;
	copysign.f32 	%f492, %f490, %f491;
	add.rz.f32 	%f493, %f490, %f492;
	cvt.rzi.f32.f32 	%f494, %f493;
	cvt.rzi.s32.f32 	%r269, %f494;
	min.s32 	%r270, %r269, %r1;
	max.s32 	%r271, %r270, 1;
	mul.wide.u32 	%rd120, %r591, 4;
	add.s64 	%rd121, %rd10, %rd120;
	st.local.u32 	[%rd121], %r271;
	ld.global.f32 	%f495, [%rd1+100];
	add.s64 	%rd122, %rd9, %rd120;
	st.local.f32 	[%rd122], %f495;
	add.s32 	%r591, %r591, 1;
$L__BB0_66:
	ld.global.f32 	%f496, [%rd2+104];
	setp.leu.f32 	%p114, %f496, 0f00000000;
	setp.geu.f32 	%p115, %f496, %f4;
	or.pred  	%p116, %p114, %p115;
	@%p116 bra 	$L__BB0_68;
	div.rn.f32 	%f497, %f496, %f4;
	mul.f32 	%f498, %f497, %f6;
	mov.f32 	%f499, 0f3F000000;
	copysign.f32 	%f500, %f498, %f499;
	add.rz.f32 	%f501, %f498, %f500;
	cvt.rzi.f32.f32 	%f502, %f501;
	cvt.rzi.s32.f32 	%r272, %f502;
	min.s32 	%r273, %r272, %r1;
	max.s32 	%r274, %r273, 1;
	mul.wide.u32 	%rd123, %r591, 4;
	add.s64 	%rd124, %rd10, %rd123;
	st.local.u32 	[%rd124], %r274;
	ld.global.f32 	%f503, [%rd1+104];
	add.s64 	%rd125, %rd9, %rd123;
	st.local.f32 	[%rd125], %f503;
	add.s32 	%r591, %r591, 1;
$L__BB0_68:
	ld.global.f32 	%f504, [%rd2+108];
	setp.leu.f32 	%p117, %f504, 0f00000000;
	setp.geu.f32 	%p118, %f504, %f4;
	or.pred  	%p119, %p117, %p118;
	@%p119 bra 	$L__BB0_70;
	div.rn.f32 	%f505, %f504, %f4;
	mul.f32 	%f506, %f505, %f6;
	mov.f32 	%f507, 0f3F000000;
	copysign.f32 	%f508, %f506, %f507;
	add.rz.f32 	%f509, %f506, %f508;
	cvt.rzi.f32.f32 	%f510, %f509;
	cvt.rzi.s32.f32 	%r275, %f510;
	min.s32 	%r276, %r275, %r1;
	max.s32 	%r277, %r276, 1;
	mul.wide.u32 	%rd126, %r591, 4;
	add.s64 	%rd127, %rd10, %rd126;
	st.local.u32 	[%rd127], %r277;
	ld.global.f32 	%f511, [%rd1+108];
	add.s64 	%rd128, %rd9, %rd126;
	st.local.f32 	[%rd128], %f511;
	add.s32 	%r591, %r591, 1;
$L__BB0_70:
	setp.eq.s32 	%p120, %r5, 28;
	mov.b32 	%r592, 28;
	@%p120 bra 	$L__BB0_79;
	ld.global.f32 	%f512, [%rd2+112];
	setp.leu.f32 	%p121, %f512, 0f00000000;
	setp.geu.f32 	%p122, %f512, %f4;
	or.pred  	%p123, %p121, %p122;
	@%p123 bra 	$L__BB0_73;
	div.rn.f32 	%f513, %f512, %f4;
	mul.f32 	%f514, %f513, %f6;
	mov.f32 	%f515, 0f3F000000;
	copysign.f32 	%f516, %f514, %f515;
	add.rz.f32 	%f517, %f514, %f516;
	cvt.rzi.f32.f32 	%f518, %f517;
	cvt.rzi.s32.f32 	%r279, %f518;
	min.s32 	%r280, %r279, %r1;
	max.s32 	%r281, %r280, 1;
	mul.wide.u32 	%rd129, %r591, 4;
	add.s64 	%rd130, %rd10, %rd129;
	st.local.u32 	[%rd130], %r281;
	ld.global.f32 	%f519, [%rd1+112];
	add.s64 	%rd131, %rd9, %rd129;
	st.local.f32 	[%rd131], %f519;
	add.s32 	%r591, %r591, 1;
$L__BB0_73:
	ld.global.f32 	%f520, [%rd2+116];
	setp.leu.f32 	%p124, %f520, 0f00000000;
	setp.geu.f32 	%p125, %f520, %f4;
	or.pred  	%p126, %p124, %p125;
	@%p126 bra 	$L__BB0_75;
	div.rn.f32 	%f521, %f520, %f4;
	mul.f32 	%f522, %f521, %f6;
	mov.f32 	%f523, 0f3F000000;
	copysign.f32 	%f524, %f522, %f523;
	add.rz.f32 	%f525, %f522, %f524;
	cvt.rzi.f32.f32 	%f526, %f525;
	cvt.rzi.s32.f32 	%r282, %f526;
	min.s32 	%r283, %r282, %r1;
	max.s32 	%r284, %r283, 1;
	mul.wide.u32 	%rd132, %r591, 4;
	add.s64 	%rd133, %rd10, %rd132;
	st.local.u32 	[%rd133], %r284;
	ld.global.f32 	%f527, [%rd1+116];
	add.s64 	%rd134, %rd9, %rd132;
	st.local.f32 	[%rd134], %f527;
	add.s32 	%r591, %r591, 1;
$L__BB0_75:
	ld.global.f32 	%f528, [%rd2+120];
	setp.leu.f32 	%p127, %f528, 0f00000000;
	setp.geu.f32 	%p128, %f528, %f4;
	or.pred  	%p129, %p127, %p128;
	@%p129 bra 	$L__BB0_77;
	div.rn.f32 	%f529, %f528, %f4;
	mul.f32 	%f530, %f529, %f6;
	mov.f32 	%f531, 0f3F000000;
	copysign.f32 	%f532, %f530, %f531;
	add.rz.f32 	%f533, %f530, %f532;
	cvt.rzi.f32.f32 	%f534, %f533;
	cvt.rzi.s32.f32 	%r285, %f534;
	min.s32 	%r286, %r285, %r1;
	max.s32 	%r287, %r286, 1;
	mul.wide.u32 	%rd135, %r591, 4;
	add.s64 	%rd136, %rd10, %rd135;
	st.local.u32 	[%rd136], %r287;
	ld.global.f32 	%f535, [%rd1+120];
	add.s64 	%rd137, %rd9, %rd135;
	st.local.f32 	[%rd137], %f535;
	add.s32 	%r591, %r591, 1;
$L__BB0_77:
	ld.global.f32 	%f536, [%rd2+124];
	setp.leu.f32 	%p130, %f536, 0f00000000;
	setp.geu.f32 	%p131, %f536, %f4;
	mov.b32 	%r592, 32;
	or.pred  	%p132, %p130, %p131;
	@%p132 bra 	$L__BB0_79;
	div.rn.f32 	%f537, %f536, %f4;
	mul.f32 	%f538, %f537, %f6;
	mov.f32 	%f539, 0f3F000000;
	copysign.f32 	%f540, %f538, %f539;
	add.rz.f32 	%f541, %f538, %f540;
	cvt.rzi.f32.f32 	%f542, %f541;
	cvt.rzi.s32.f32 	%r290, %f542;
	min.s32 	%r291, %r290, %r1;
	max.s32 	%r292, %r291, 1;
	mul.wide.u32 	%rd138, %r591, 4;
	add.s64 	%rd139, %rd10, %rd138;
	st.local.u32 	[%rd139], %r292;
	ld.global.f32 	%f543, [%rd1+124];
	add.s64 	%rd140, %rd9, %rd138;
	st.local.f32 	[%rd140], %f543;
	add.s32 	%r591, %r591, 1;
$L__BB0_79:
	setp.eq.s32 	%p133, %r4, 0;
	@%p133 bra 	$L__BB0_84;
	mov.b32 	%r596, 0;
$L__BB0_81:
	.pragma "nounroll";
	mul.wide.u32 	%rd141, %r592, 4;
	add.s64 	%rd142, %rd2, %rd141;
	ld.global.f32 	%f544, [%rd142];
	setp.leu.f32 	%p134, %f544, 0f00000000;
	setp.geu.f32 	%p135, %f544, %f4;
	or.pred  	%p136, %p134, %p135;
	@%p136 bra 	$L__BB0_83;
	div.rn.f32 	%f545, %f544, %f4;
	mul.f32 	%f546, %f545, %f6;
	mov.f32 	%f547, 0f3F000000;
	copysign.f32 	%f548, %f546, %f547;
	add.rz.f32 	%f549, %f546, %f548;
	cvt.rzi.f32.f32 	%f550, %f549;
	cvt.rzi.s32.f32 	%r294, %f550;
	min.s32 	%r295, %r294, %r1;
	max.s32 	%r296, %r295, 1;
	mul.wide.s32 	%rd143, %r591, 4;
	add.s64 	%rd144, %rd10, %rd143;
	st.local.u32 	[%rd144], %r296;
	add.s64 	%rd146, %rd1, %rd141;
	ld.global.f32 	%f551, [%rd146];
	add.s64 	%rd147, %rd9, %rd143;
	st.local.f32 	[%rd147], %f551;
	add.s32 	%r591, %r591, 1;
$L__BB0_83:
	add.s32 	%r592, %r592, 1;
	add.s32 	%r596, %r596, 1;
	setp.ne.s32 	%p137, %r596, %r4;
	@%p137 bra 	$L__BB0_81;
$L__BB0_84:
	min.s32 	%r79, %r1, 512;
	setp.geu.f32 	%p138, %f4, 0f3DCCCCCD;
	mov.u32 	%r602, %r79;
	@%p138 bra 	$L__BB0_86;
	cvt.rn.f32.s32 	%f552, %r79;
	mul.f32 	%f553, %f4, %f552;
	mul.f32 	%f554, %f553, 0f41200000;
	cvt.rzi.s32.f32 	%r297, %f554;
	min.s32 	%r298, %r297, %r79;
	max.s32 	%r602, %r298, 10;
$L__BB0_86:
	cvt.rn.f32.s32 	%f40, %r602;
	div.rn.f32 	%f41, %f4, %f40;
	setp.le.f32 	%p139, %f41, 0f00000000;
	setp.gt.f32 	%p140, %f41, 0f3C23D70A;
	or.pred  	%p141, %p139, %p140;
	mov.f32 	%f1676, %f5;
	@%p141 bra 	$L__BB0_149;
	setp.lt.f32 	%p142, %f41, 0f358637BD;
	@%p142 bra 	$L__BB0_149;
	sqrt.rn.f32 	%f556, %f41;
	mul.f32 	%f557, %f1693, %f556;
	fma.rn.f32 	%f558, %f557, 0f3BBB989D, 0f3F000000;
	cvt.sat.f32.f32 	%f559, %f558;
	mov.f32 	%f560, 0f4B400001;
	mov.f32 	%f561, 0f437C0000;
	fma.rm.f32 	%f562, %f559, %f561, %f560;
	add.f32 	%f563, %f562, 0fCB40007F;
	neg.f32 	%f564, %f563;
	fma.rn.f32 	%f565, %f557, 0f3FB8AA3B, %f564;
	fma.rn.f32 	%f566, %f557, 0f32A57060, %f565;
	mov.b32 	%r299, %f562;
	shl.b32 	%r300, %r299, 23;
	mov.b32 	%f567, %r300;
	ex2.approx.ftz.f32 	%f568, %f566;
	mul.f32 	%f569, %f568, %f567;
	setp.le.f32 	%p143, %f569, 0f3F8020C5;
	selp.f32 	%f42, 0f3F8020C5, %f569, %p143;
	rcp.rn.f32 	%f43, %f42;
	abs.f32 	%f44, %f43;
	setp.lt.f32 	%p144, %f44, 0f00800000;
	mul.f32 	%f570, %f44, 0f4B800000;
	selp.f32 	%f571, %f570, %f44, %p144;
	selp.f32 	%f572, 0fC1C00000, 0f00000000, %p144;
	mov.b32 	%r301, %f571;
	add.s32 	%r302, %r301, -1060439283;
	and.b32  	%r303, %r302, -8388608;
	sub.s32 	%r304, %r301, %r303;
	mov.b32 	%f573, %r304;
	cvt.rn.f32.s32 	%f574, %r303;
	fma.rn.f32 	%f575, %f574, 0f34000000, %f572;
	add.f32 	%f576, %f573, 0fBF800000;
	add.f32 	%f577, %f573, 0f3F800000;
	rcp.approx.ftz.f32 	%f578, %f577;
	add.f32 	%f579, %f576, %f576;
	mul.f32 	%f580, %f579, %f578;
	mul.f32 	%f581, %f580, %f580;
	sub.f32 	%f582, %f576, %f580;
	add.f32 	%f583, %f582, %f582;
	neg.f32 	%f584, %f580;
	fma.rn.f32 	%f585, %f584, %f576, %f583;
	mul.rn.f32 	%f586, %f578, %f585;
	fma.rn.f32 	%f587, %f581, 0f3A2C32E4, 0f3B52E7DB;
	fma.rn.f32 	%f588, %f587, %f581, 0f3C93BB73;
	fma.rn.f32 	%f589, %f588, %f581, 0f3DF6384F;
	mul.rn.f32 	%f590, %f589, %f581;
	fma.rn.f32 	%f591, %f580, 0f3FB8AA3B, %f575;
	sub.f32 	%f592, %f575, %f591;
	fma.rn.f32 	%f593, %f580, 0f3FB8AA3B, %f592;
	fma.rn.f32 	%f594, %f586, 0f3FB8AA3B, %f593;
	fma.rn.f32 	%f595, %f580, 0f32A55E34, %f594;
	mul.f32 	%f596, %f590, 0f40400000;
	fma.rn.f32 	%f597, %f596, %f586, %f595;
	fma.rn.f32 	%f598, %f590, %f580, %f597;
	add.rn.f32 	%f45, %f591, %f598;
	neg.f32 	%f599, %f591;
	add.rn.f32 	%f600, %f45, %f599;
	neg.f32 	%f601, %f600;
	add.rn.f32 	%f46, %f598, %f601;
	setp.eq.f32 	%p145, %f43, 0f3F800000;
	setp.eq.s32 	%p146, %r602, 0;
	or.pred  	%p147, %p146, %p145;
	mov.f32 	%f1662, 0f3F800000;
	@%p147 bra 	$L__BB0_93;
	setp.num.f32 	%p148, %f44, %f44;
	abs.f32 	%f602, %f40;
	setp.num.f32 	%p149, %f602, %f602;
	and.pred  	%p150, %p148, %p149;
	@%p150 bra 	$L__BB0_91;
	add.rn.f32 	%f1662, %f43, %f40;
	bra.uni 	$L__BB0_93;
$L__BB0_91:
	mul.rn.f32 	%f604, %f45, %f40;
	cvt.rni.f32.f32 	%f605, %f604;
	sub.f32 	%f606, %f604, %f605;
	neg.f32 	%f607, %f604;
	fma.rn.f32 	%f608, %f45, %f40, %f607;
	fma.rn.f32 	%f609, %f46, %f40, %f608;
	add.f32 	%f610, %f606, %f609;
	setp.gt.f32 	%p151, %f605, 0f00000000;
	selp.b32 	%r305, 0, -2097152000, %p151;
	setp.neu.f32 	%p152, %f43, 0f00000000;
	setp.neu.f32 	%p153, %f44, 0f7F800000;
	setp.lt.f32 	%p154, %f604, 0f00000000;
	selp.f32 	%f611, 0f00000000, 0f7F800000, %p154;
	abs.f32 	%f612, %f604;
	setp.gt.f32 	%p155, %f612, 0f43180000;
	cvt.rzi.s32.f32 	%r306, %f605;
	shl.b32 	%r307, %r306, 23;
	sub.s32 	%r308, %r307, %r305;
	mov.b32 	%f613, %r308;
	add.s32 	%r309, %r305, 2130706432;
	mov.b32 	%f614, %r309;
	fma.rn.f32 	%f615, %f610, 0f391FCB8E, 0f3AAF85ED;
	fma.rn.f32 	%f616, %f615, %f610, 0f3C1D9856;
	fma.rn.f32 	%f617, %f616, %f610, 0f3D6357BB;
	fma.rn.f32 	%f618, %f617, %f610, 0f3E75FDEC;
	fma.rn.f32 	%f619, %f618, %f610, 0f3F317218;
	fma.rn.f32 	%f620, %f619, %f610, 0f3F800000;
	mul.f32 	%f621, %f620, %f614;
	mul.f32 	%f622, %f621, %f613;
	selp.f32 	%f1662, %f611, %f622, %p155;
	and.pred  	%p156, %p152, %p153;
	@%p156 bra 	$L__BB0_93;
	mul.f32 	%f623, %f40, 0f3F000000;
	cvt.rzi.f32.f32 	%f624, %f623;
	add.f32 	%f625, %f624, %f624;
	sub.f32 	%f626, %f40, %f625;
	abs.f32 	%f627, %f626;
	setp.neu.f32 	%p157, %f627, 0f3F800000;
	add.f32 	%f628, %f43, %f43;
	mov.b32 	%r310, %f628;
	setp.lt.s32 	%p158, %r602, 0;
	xor.b32  	%r311, %r310, 2139095040;
	selp.b32 	%r312, %r311, %r310, %p158;
	and.b32  	%r313, %r312, 2147483647;
	selp.b32 	%r314, %r313, %r312, %p157;
	mov.b32 	%f1662, %r314;
$L__BB0_93:
	setp.lt.s32 	%p159, %r602, 0;
	@%p159 bra 	$L__BB0_100;
	abs.f32 	%f51, %f42;
	setp.lt.f32 	%p160, %f51, 0f00800000;
	mul.f32 	%f629, %f51, 0f4B800000;
	selp.f32 	%f630, %f629, %f51, %p160;
	selp.f32 	%f631, 0fC1C00000, 0f00000000, %p160;
	mov.b32 	%r316, %f630;
	add.s32 	%r317, %r316, -1060439283;
	and.b32  	%r318, %r317, -8388608;
	sub.s32 	%r319, %r316, %r318;
	mov.b32 	%f632, %r319;
	cvt.rn.f32.s32 	%f633, %r318;
	fma.rn.f32 	%f634, %f633, 0f34000000, %f631;
	add.f32 	%f635, %f632, 0fBF800000;
	add.f32 	%f636, %f632, 0f3F800000;
	rcp.approx.ftz.f32 	%f637, %f636;
	add.f32 	%f638, %f635, %f635;
	mul.f32 	%f639, %f638, %f637;
	mul.f32 	%f640, %f639, %f639;
	sub.f32 	%f641, %f635, %f639;
	add.f32 	%f642, %f641, %f641;
	neg.f32 	%f643, %f639;
	fma.rn.f32 	%f644, %f643, %f635, %f642;
	mul.rn.f32 	%f645, %f637, %f644;
	fma.rn.f32 	%f646, %f640, 0f3A2C32E4, 0f3B52E7DB;
	fma.rn.f32 	%f647, %f646, %f640, 0f3C93BB73;
	fma.rn.f32 	%f648, %f647, %f640, 0f3DF6384F;
	mul.rn.f32 	%f649, %f648, %f640;
	fma.rn.f32 	%f650, %f639, 0f3FB8AA3B, %f634;
	sub.f32 	%f651, %f634, %f650;
	fma.rn.f32 	%f652, %f639, 0f3FB8AA3B, %f651;
	fma.rn.f32 	%f653, %f645, 0f3FB8AA3B, %f652;
	fma.rn.f32 	%f654, %f639, 0f32A55E34, %f653;
	mul.f32 	%f655, %f649, 0f40400000;
	fma.rn.f32 	%f656, %f655, %f645, %f654;
	fma.rn.f32 	%f657, %f649, %f639, %f656;
	add.rn.f32 	%f52, %f650, %f657;
	neg.f32 	%f658, %f650;
	add.rn.f32 	%f659, %f52, %f658;
	neg.f32 	%f660, %f659;
	add.rn.f32 	%f53, %f657, %f660;
	add.f32 	%f661, %f42, %f42;
	mov.b32 	%r82, %f661;
	xor.b32  	%r83, %r82, 2139095040;
	setp.eq.f32 	%p161, %f43, 0f00000000;
	setp.eq.f32 	%p162, %f44, 0f7F800000;
	or.pred  	%p3, %p161, %p162;
	add.f32 	%f662, %f43, %f43;
	mov.b32 	%r84, %f662;
	xor.b32  	%r85, %r84, 2139095040;
	mul.f32 	%f54, %f42, %f42;
	mul.f32 	%f1663, %f2, %f1662;
	mov.b32 	%r600, 0;
	not.pred 	%p185, %p3;
$L__BB0_95:
	setp.lt.s32 	%p163, %r591, 1;
	mov.f32 	%f1667, %f1663;
	@%p163 bra 	$L__BB0_110;
	sub.s32 	%r91, %r602, %r600;
	mov.b32 	%r601, 0;
	mov.f32 	%f1667, %f1663;
$L__BB0_97:
	setp.eq.f32 	%p164, %f42, 0f3F800000;
	mul.wide.u32 	%rd148, %r601, 4;
	add.s64 	%rd149, %rd10, %rd148;
	ld.local.u32 	%r321, [%rd149];
	min.s32 	%r323, %r321, %r600;
	sub.s32 	%r93, %r323, %r321;
	add.s64 	%rd150, %rd9, %rd148;
	ld.local.f32 	%f62, [%rd150];
	sub.s32 	%r94, %r600, %r323;
	cvt.rn.f32.s32 	%f63, %r94;
	setp.eq.s32 	%p165, %r94, 0;
	or.pred  	%p166, %p164, %p165;
	mov.f32 	%f1665, 0f3F800000;
	@%p166 bra 	$L__BB0_104;
	setp.num.f32 	%p167, %f51, %f51;
	abs.f32 	%f664, %f63;
	setp.num.f32 	%p168, %f664, %f664;
	and.pred  	%p169, %p167, %p168;
	@%p169 bra 	$L__BB0_102;
	add.rn.f32 	%f1665, %f42, %f63;
	bra.uni 	$L__BB0_104;
$L__BB0_100:
	setp.lt.s32 	%p192, %r602, 1;
	@%p192 bra 	$L__BB0_148;
	add.s32 	%r86, %r174, -1;
	mul.wide.u32 	%rd153, %r86, 4;
	add.s64 	%rd11, %rd4, %rd153;
	abs.f32 	%f56, %f42;
	setp.lt.f32 	%p193, %f56, 0f00800000;
	mul.f32 	%f723, %f56, 0f4B800000;
	selp.f32 	%f724, %f723, %f56, %p193;
	selp.f32 	%f725, 0fC1C00000, 0f00000000, %p193;
	mov.b32 	%r340, %f724;
	add.s32 	%r341, %r340, -1060439283;
	and.b32  	%r342, %r341, -8388608;
	sub.s32 	%r343, %r340, %r342;
	mov.b32 	%f726, %r343;
	cvt.rn.f32.s32 	%f727, %r342;
	fma.rn.f32 	%f728, %f727, 0f34000000, %f725;
	add.f32 	%f729, %f726, 0fBF800000;
	add.f32 	%f730, %f726, 0f3F800000;
	rcp.approx.ftz.f32 	%f731, %f730;
	add.f32 	%f732, %f729, %f729;
	mul.f32 	%f733, %f732, %f731;
	mul.f32 	%f734, %f733, %f733;
	sub.f32 	%f735, %f729, %f733;
	add.f32 	%f736, %f735, %f735;
	neg.f32 	%f737, %f733;
	fma.rn.f32 	%f738, %f737, %f729, %f736;
	mul.rn.f32 	%f739, %f731, %f738;
	fma.rn.f32 	%f740, %f734, 0f3A2C32E4, 0f3B52E7DB;
	fma.rn.f32 	%f741, %f740, %f734, 0f3C93BB73;
	fma.rn.f32 	%f742, %f741, %f734, 0f3DF6384F;
	mul.rn.f32 	%f743, %f742, %f734;
	fma.rn.f32 	%f744, %f733, 0f3FB8AA3B, %f728;
	sub.f32 	%f745, %f728, %f744;
	fma.rn.f32 	%f746, %f733, 0f3FB8AA3B, %f745;
	fma.rn.f32 	%f747, %f739, 0f3FB8AA3B, %f746;
	fma.rn.f32 	%f748, %f733, 0f32A55E34, %f747;
	mul.f32 	%f749, %f743, 0f40400000;
	fma.rn.f32 	%f750, %f749, %f739, %f748;
	fma.rn.f32 	%f751, %f743, %f733, %f750;
	add.rn.f32 	%f57, %f744, %f751;
	neg.f32 	%f752, %f744;
	add.rn.f32 	%f753, %f57, %f752;
	neg.f32 	%f754, %f753;
	add.rn.f32 	%f58, %f751, %f754;
	add.f32 	%f59, %f42, %f42;
	mov.b32 	%r87, %f59;
	setp.eq.f32 	%p194, %f43, 0f00000000;
	setp.eq.f32 	%p195, %f44, 0f7F800000;
	or.pred  	%p4, %p194, %p195;
	add.f32 	%f755, %f43, %f43;
	mov.b32 	%r88, %f755;
	xor.b32  	%r89, %r88, 2139095040;
	not.pred 	%p247, %p4;
	add.s64 	%rd155, %rd5, %rd153;
	bra.uni 	$L__BB0_112;
$L__BB0_102:
	mul.rn.f32 	%f666, %f52, %f63;
	cvt.rni.f32.f32 	%f667, %f666;
	sub.f32 	%f668, %f666, %f667;
	neg.f32 	%f669, %f666;
	fma.rn.f32 	%f670, %f52, %f63, %f669;
	fma.rn.f32 	%f671, %f53, %f63, %f670;
	add.f32 	%f672, %f668, %f671;
	setp.gt.f32 	%p170, %f667, 0f00000000;
	selp.b32 	%r324, 0, -2097152000, %p170;
	setp.neu.f32 	%p171, %f51, 0f7F800000;
	setp.lt.f32 	%p172, %f666, 0f00000000;
	selp.f32 	%f673, 0f00000000, 0f7F800000, %p172;
	abs.f32 	%f674, %f666;
	setp.gt.f32 	%p173, %f674, 0f43180000;
	cvt.rzi.s32.f32 	%r325, %f667;
	shl.b32 	%r326, %r325, 23;
	sub.s32 	%r327, %r326, %r324;
	mov.b32 	%f675, %r327;
	add.s32 	%r328, %r324, 2130706432;
	mov.b32 	%f676, %r328;
	fma.rn.f32 	%f677, %f672, 0f391FCB8E, 0f3AAF85ED;
	fma.rn.f32 	%f678, %f677, %f672, 0f3C1D9856;
	fma.rn.f32 	%f679, %f678, %f672, 0f3D6357BB;
	fma.rn.f32 	%f680, %f679, %f672, 0f3E75FDEC;
	fma.rn.f32 	%f681, %f680, %f672, 0f3F317218;
	fma.rn.f32 	%f682, %f681, %f672, 0f3F800000;
	mul.f32 	%f683, %f682, %f676;
	mul.f32 	%f684, %f683, %f675;
	selp.f32 	%f1665, %f673, %f684, %p173;
	@%p171 bra 	$L__BB0_104;
	mul.f32 	%f685, %f63, 0f3F000000;
	cvt.rzi.f32.f32 	%f686, %f685;
	add.f32 	%f687, %f686, %f686;
	sub.f32 	%f688, %f63, %f687;
	abs.f32 	%f689, %f688;
	setp.neu.f32 	%p174, %f689, 0f3F800000;
	setp.lt.s32 	%p175, %r94, 0;
	selp.b32 	%r329, %r83, %r82, %p175;
	and.b32  	%r330, %r329, 2147483647;
	selp.b32 	%r331, %r330, %r329, %p174;
	mov.b32 	%f1665, %r331;
$L__BB0_104:
	setp.eq.f32 	%p176, %f43, 0f3F800000;
	mul.f32 	%f68, %f62, %f1665;
	add.s32 	%r95, %r93, %r91;
	cvt.rn.f32.s32 	%f69, %r95;
	setp.eq.s32 	%p177, %r95, 0;
	or.pred  	%p178, %p176, %p177;
	mov.f32 	%f1666, 0f3F800000;
	@%p178 bra 	$L__BB0_109;
	setp.num.f32 	%p179, %f44, %f44;
	abs.f32 	%f691, %f69;
	setp.num.f32 	%p180, %f691, %f691;
	and.pred  	%p181, %p179, %p180;
	@%p181 bra 	$L__BB0_107;
	add.rn.f32 	%f1666, %f43, %f69;
	bra.uni 	$L__BB0_109;
$L__BB0_107:
	mul.rn.f32 	%f693, %f45, %f69;
	cvt.rni.f32.f32 	%f694, %f693;
	sub.f32 	%f695, %f693, %f694;
	neg.f32 	%f696, %f693;
	fma.rn.f32 	%f697, %f45, %f69, %f696;
	fma.rn.f32 	%f698, %f46, %f69, %f697;
	add.f32 	%f699, %f695, %f698;
	setp.gt.f32 	%p182, %f694, 0f00000000;
	selp.b32 	%r332, 0, -2097152000, %p182;
	setp.lt.f32 	%p183, %f693, 0f00000000;
	selp.f32 	%f700, 0f00000000, 0f7F800000, %p183;
	abs.f32 	%f701, %f693;
	setp.gt.f32 	%p184, %f701, 0f43180000;
	cvt.rzi.s32.f32 	%r333, %f694;
	shl.b32 	%r334, %r333, 23;
	sub.s32 	%r335, %r334, %r332;
	mov.b32 	%f702, %r335;
	add.s32 	%r336, %r332, 2130706432;
	mov.b32 	%f703, %r336;
	fma.rn.f32 	%f704, %f699, 0f391FCB8E, 0f3AAF85ED;
	fma.rn.f32 	%f705, %f704, %f699, 0f3C1D9856;
	fma.rn.f32 	%f706, %f705, %f699, 0f3D6357BB;
	fma.rn.f32 	%f707, %f706, %f699, 0f3E75FDEC;
	fma.rn.f32 	%f708, %f707, %f699, 0f3F317218;
	fma.rn.f32 	%f709, %f708, %f699, 0f3F800000;
	mul.f32 	%f710, %f709, %f703;
	mul.f32 	%f711, %f710, %f702;
	selp.f32 	%f1666, %f700, %f711, %p184;
	@%p185 bra 	$L__BB0_109;
	mul.f32 	%f712, %f69, 0f3F000000;
	cvt.rzi.f32.f32 	%f713, %f712;
	add.f32 	%f714, %f713, %f713;
	sub.f32 	%f715, %f69, %f714;
	abs.f32 	%f716, %f715;
	setp.neu.f32 	%p186, %f716, 0f3F800000;
	setp.lt.s32 	%p187, %r95, 0;
	selp.b32 	%r337, %r85, %r84, %p187;
	and.b32  	%r338, %r337, 2147483647;
	selp.b32 	%r339, %r338, %r337, %p186;
	mov.b32 	%f1666, %r339;
$L__BB0_109:
	mul.f32 	%f717, %f68, %f1666;
	sub.f32 	%f718, %f1667, %f717;
	setp.lt.f32 	%p188, %f718, 0f322BCC77;
	selp.f32 	%f1667, 0f322BCC77, %f718, %p188;
	add.s32 	%r601, %r601, 1;
	setp.ne.s32 	%p189, %r601, %r591;
	@%p189 bra 	$L__BB0_97;
$L__BB0_110:
	setp.eq.s16 	%p190, %rs1, 0;
	sub.f32 	%f719, %f1667, %f3;
	sub.f32 	%f720, %f3, %f1667;
	selp.f32 	%f721, %f720, %f719, %p190;
	max.f32 	%f722, %f721, 0f00000000;
	mul.wide.u32 	%rd151, %r600, 4;
	add.s64 	%rd152, %rd8, %rd151;
	st.local.f32 	[%rd152], %f722;
	mul.f32 	%f1663, %f54, %f1663;
	add.s32 	%r97, %r600, 1;
	setp.eq.s32 	%p191, %r602, %r600;
	mov.u32 	%r600, %r97;
	@%p191 bra 	$L__BB0_100;
	bra.uni 	$L__BB0_95;
$L__BB0_111:
	setp.lt.s32 	%p254, %r602, 2;
	mov.u32 	%r602, %r99;
	@%p254 bra 	$L__BB0_148;
$L__BB0_112:
	setp.lt.s32 	%p196, %r174, 1;
	add.s32 	%r99, %r602, -1;
	cvt.rn.f32.u32 	%f757, %r99;
	mul.f32 	%f77, %f41, %f757;
	mov.f32 	%f1668, 0f00000000;
	@%p196 bra 	$L__BB0_121;
	ld.global.f32 	%f758, [%rd5];
	setp.gtu.f32 	%p197, %f77, %f758;
	@%p197 bra 	$L__BB0_115;
	ld.global.f32 	%f1668, [%rd4];
	bra.uni 	$L__BB0_121;
$L__BB0_115:
	ld.global.f32 	%f759, [%rd155];
	setp.ge.f32 	%p198, %f77, %f759;
	@%p198 bra 	$L__BB0_285;
	mov.b32 	%r603, 0;
$L__BB0_117:
	setp.eq.s32 	%p199, %r603, %r86;
	@%p199 bra 	$L__BB0_120;
	add.s32 	%r101, %r603, 1;
	mul.wide.u32 	%rd156, %r603, 4;
	add.s64 	%rd12, %rd5, %rd156;
	ld.global.f32 	%f80, [%rd12+4];
	setp.gtu.f32 	%p200, %f77, %f80;
	mov.u32 	%r603, %r101;
	@%p200 bra 	$L__BB0_117;
	ld.global.f32 	%f760, [%rd12];
	add.s64 	%rd158, %rd4, %rd156;
	ld.global.f32 	%f761, [%rd158];
	ld.global.f32 	%f762, [%rd158+4];
	mul.f32 	%f763, %f80, %f762;
	mul.f32 	%f764, %f760, %f761;
	sub.f32 	%f765, %f763, %f764;
	sub.f32 	%f766, %f80, %f760;
	div.rn.f32 	%f1668, %f765, %f766;
	bra.uni 	$L__BB0_121;
$L__BB0_120:
	ld.global.f32 	%f1668, [%rd11];
$L__BB0_121:
	neg.f32 	%f767, %f1668;
	mul.f32 	%f768, %f41, %f767;
	fma.rn.f32 	%f769, %f768, 0f3BBB989D, 0f3F000000;
	cvt.sat.f32.f32 	%f770, %f769;
	mov.f32 	%f771, 0f4B400001;
	mov.f32 	%f772, 0f437C0000;
	fma.rm.f32 	%f773, %f770, %f772, %f771;
	add.f32 	%f774, %f773, 0fCB40007F;
	neg.f32 	%f775, %f774;
	fma.rn.f32 	%f776, %f768, 0f3FB8AA3B, %f775;
	fma.rn.f32 	%f777, %f768, 0f32A57060, %f776;
	mov.b32 	%r346, %f773;
	shl.b32 	%r347, %r346, 23;
	mov.b32 	%f778, %r347;
	ex2.approx.ftz.f32 	%f779, %f777;
	mul.f32 	%f84, %f779, %f778;
	mul.f32 	%f780, %f41, %f1668;
	fma.rn.f32 	%f781, %f780, 0f3BBB989D, 0f3F000000;
	cvt.sat.f32.f32 	%f782, %f781;
	fma.rm.f32 	%f783, %f782, %f772, %f771;
	add.f32 	%f784, %f783, 0fCB40007F;
	neg.f32 	%f785, %f784;
	fma.rn.f32 	%f786, %f780, 0f3FB8AA3B, %f785;
	fma.rn.f32 	%f787, %f780, 0f32A57060, %f786;
	mov.b32 	%r348, %f783;
	shl.b32 	%r349, %r348, 23;
	mov.b32 	%f788, %r349;
	ex2.approx.ftz.f32 	%f789, %f787;
	mul.f32 	%f790, %f789, %f788;
	sub.f32 	%f791, %f790, %f43;
	sub.f32 	%f792, %f42, %f43;
	div.rn.f32 	%f793, %f791, %f792;
	min.f32 	%f794, %f793, 0f3F800000;
	max.f32 	%f85, %f794, 0f00000000;
	mov.b32 	%r604, 0;
$L__BB0_122:
	setp.eq.f32 	%p201, %f42, 0f3F800000;
	cvt.rn.f32.u32 	%f86, %r604;
	setp.eq.s32 	%p202, %r604, 0;
	or.pred  	%p203, %p201, %p202;
	mov.f32 	%f1669, 0f3F800000;
	@%p203 bra 	$L__BB0_127;
	setp.num.f32 	%p204, %f56, %f56;
	abs.f32 	%f796, %f86;
	setp.num.f32 	%p205, %f796, %f796;
	and.pred  	%p206, %p204, %p205;
	@%p206 bra 	$L__BB0_125;
	add.rn.f32 	%f1669, %f42, %f86;
	bra.uni 	$L__BB0_127;
$L__BB0_125:
	mul.rn.f32 	%f798, %f57, %f86;
	cvt.rni.f32.f32 	%f799, %f798;
	sub.f32 	%f800, %f798, %f799;
	neg.f32 	%f801, %f798;
	fma.rn.f32 	%f802, %f57, %f86, %f801;
	fma.rn.f32 	%f803, %f58, %f86, %f802;
	add.f32 	%f804, %f800, %f803;
	setp.gt.f32 	%p207, %f799, 0f00000000;
	selp.b32 	%r350, 0, -2097152000, %p207;
	setp.neu.f32 	%p208, %f56, 0f7F800000;
	setp.lt.f32 	%p209, %f798, 0f00000000;
	selp.f32 	%f805, 0f00000000, 0f7F800000, %p209;
	abs.f32 	%f806, %f798;
	setp.gt.f32 	%p210, %f806, 0f43180000;
	cvt.rzi.s32.f32 	%r351, %f799;
	shl.b32 	%r352, %r351, 23;
	sub.s32 	%r353, %r352, %r350;
	mov.b32 	%f807, %r353;
	add.s32 	%r354, %r350, 2130706432;
	mov.b32 	%f808, %r354;
	fma.rn.f32 	%f809, %f804, 0f391FCB8E, 0f3AAF85ED;
	fma.rn.f32 	%f810, %f809, %f804, 0f3C1D9856;
	fma.rn.f32 	%f811, %f810, %f804, 0f3D6357BB;
	fma.rn.f32 	%f812, %f811, %f804, 0f3E75FDEC;
	fma.rn.f32 	%f813, %f812, %f804, 0f3F317218;
	fma.rn.f32 	%f814, %f813, %f804, 0f3F800000;
	mul.f32 	%f815, %f814, %f808;
	mul.f32 	%f816, %f815, %f807;
	selp.f32 	%f1669, %f805, %f816, %p210;
	@%p208 bra 	$L__BB0_127;
	mul.f32 	%f817, %f86, 0f3F000000;
	cvt.rzi.f32.f32 	%f818, %f817;
	add.f32 	%f819, %f818, %f818;
	sub.f32 	%f820, %f86, %f819;
	abs.f32 	%f821, %f820;
	setp.neu.f32 	%p211, %f821, 0f3F800000;
	and.b32  	%r355, %r87, 2147483647;
	mov.b32 	%f822, %r355;
	selp.f32 	%f1669, %f822, %f59, %p211;
$L__BB0_127:
	setp.eq.f32 	%p212, %f43, 0f3F800000;
	sub.s32 	%r103, %r99, %r604;
	cvt.rn.f32.s32 	%f91, %r103;
	setp.eq.s32 	%p213, %r103, 0;
	or.pred  	%p214, %p212, %p213;
	mov.f32 	%f1670, 0f3F800000;
	@%p214 bra 	$L__BB0_132;
	setp.num.f32 	%p215, %f44, %f44;
	abs.f32 	%f824, %f91;
	setp.num.f32 	%p216, %f824, %f824;
	and.pred  	%p217, %p215, %p216;
	@%p217 bra 	$L__BB0_130;
	add.rn.f32 	%f1670, %f43, %f91;
	bra.uni 	$L__BB0_132;
$L__BB0_130:
	mul.rn.f32 	%f826, %f45, %f91;
	cvt.rni.f32.f32 	%f827, %f826;
	sub.f32 	%f828, %f826, %f827;
	neg.f32 	%f829, %f826;
	fma.rn.f32 	%f830, %f45, %f91, %f829;
	fma.rn.f32 	%f831, %f46, %f91, %f830;
	add.f32 	%f832, %f828, %f831;
	setp.gt.f32 	%p218, %f827, 0f00000000;
	selp.b32 	%r356, 0, -2097152000, %p218;
	setp.lt.f32 	%p219, %f826, 0f00000000;
	selp.f32 	%f833, 0f00000000, 0f7F800000, %p219;
	abs.f32 	%f834, %f826;
	setp.gt.f32 	%p220, %f834, 0f43180000;
	cvt.rzi.s32.f32 	%r357, %f827;
	shl.b32 	%r358, %r357, 23;
	sub.s32 	%r359, %r358, %r356;
	mov.b32 	%f835, %r359;
	add.s32 	%r360, %r356, 2130706432;
	mov.b32 	%f836, %r360;
	fma.rn.f32 	%f837, %f832, 0f391FCB8E, 0f3AAF85ED;
	fma.rn.f32 	%f838, %f837, %f832, 0f3C1D9856;
	fma.rn.f32 	%f839, %f838, %f832, 0f3D6357BB;
	fma.rn.f32 	%f840, %f839, %f832, 0f3E75FDEC;
	fma.rn.f32 	%f841, %f840, %f832, 0f3F317218;
	fma.rn.f32 	%f842, %f841, %f832, 0f3F800000;
	mul.f32 	%f843, %f842, %f836;
	mul.f32 	%f844, %f843, %f835;
	selp.f32 	%f1670, %f833, %f844, %p220;
	@%p247 bra 	$L__BB0_132;
	mul.f32 	%f845, %f91, 0f3F000000;
	cvt.rzi.f32.f32 	%f846, %f845;
	add.f32 	%f847, %f846, %f846;
	sub.f32 	%f848, %f91, %f847;
	abs.f32 	%f849, %f848;
	setp.neu.f32 	%p222, %f849, 0f3F800000;
	setp.lt.s32 	%p223, %r103, 0;
	selp.b32 	%r361, %r89, %r88, %p223;
	and.b32  	%r362, %r361, 2147483647;
	selp.b32 	%r363, %r362, %r361, %p222;
	mov.b32 	%f1670, %r363;
$L__BB0_132:
	setp.lt.s32 	%p224, %r591, 1;
	mul.f32 	%f850, %f2, %f1669;
	mul.f32 	%f1674, %f850, %f1670;
	@%p224 bra 	$L__BB0_147;
	mov.b32 	%r605, 0;
$L__BB0_134:
	mul.wide.u32 	%rd159, %r605, 4;
	add.s64 	%rd160, %rd10, %rd159;
	ld.local.u32 	%r105, [%rd160];
	setp.ge.s32 	%p225, %r105, %r602;
	@%p225 bra 	$L__BB0_146;
	min.s32 	%r365, %r105, %r604;
	sub.s32 	%r106, %r365, %r105;
	add.s64 	%rd162, %rd9, %rd159;
	ld.local.f32 	%f98, [%rd162];
	sub.s32 	%r107, %r604, %r365;
	cvt.rn.f32.s32 	%f99, %r107;
	setp.eq.s32 	%p227, %r107, 0;
	or.pred  	%p228, %p201, %p227;
	mov.f32 	%f1672, 0f3F800000;
	@%p228 bra 	$L__BB0_140;
	setp.num.f32 	%p229, %f56, %f56;
	abs.f32 	%f852, %f99;
	setp.num.f32 	%p230, %f852, %f852;
	and.pred  	%p231, %p229, %p230;
	@%p231 bra 	$L__BB0_138;
	add.rn.f32 	%f1672, %f42, %f99;
	bra.uni 	$L__BB0_140;
$L__BB0_138:
	mul.rn.f32 	%f854, %f57, %f99;
	cvt.rni.f32.f32 	%f855, %f854;
	sub.f32 	%f856, %f854, %f855;
	neg.f32 	%f857, %f854;
	fma.rn.f32 	%f858, %f57, %f99, %f857;
	fma.rn.f32 	%f859, %f58, %f99, %f858;
	add.f32 	%f860, %f856, %f859;
	setp.gt.f32 	%p232, %f855, 0f00000000;
	selp.b32 	%r366, 0, -2097152000, %p232;
	setp.neu.f32 	%p233, %f56, 0f7F800000;
	setp.lt.f32 	%p234, %f854, 0f00000000;
	selp.f32 	%f861, 0f00000000, 0f7F800000, %p234;
	abs.f32 	%f862, %f854;
	setp.gt.f32 	%p235, %f862, 0f43180000;
	cvt.rzi.s32.f32 	%r367, %f855;
	shl.b32 	%r368, %r367, 23;
	sub.s32 	%r369, %r368, %r366;
	mov.b32 	%f863, %r369;
	add.s32 	%r370, %r366, 2130706432;
	mov.b32 	%f864, %r370;
	fma.rn.f32 	%f865, %f860, 0f391FCB8E, 0f3AAF85ED;
	fma.rn.f32 	%f866, %f865, %f860, 0f3C1D9856;
	fma.rn.f32 	%f867, %f866, %f860, 0f3D6357BB;
	fma.rn.f32 	%f868, %f867, %f860, 0f3E75FDEC;
	fma.rn.f32 	%f869, %f868, %f860, 0f3F317218;
	fma.rn.f32 	%f870, %f869, %f860, 0f3F800000;
	mul.f32 	%f871, %f870, %f864;
	mul.f32 	%f872, %f871, %f863;
	selp.f32 	%f1672, %f861, %f872, %p235;
	@%p233 bra 	$L__BB0_140;
	mul.f32 	%f873, %f99, 0f3F000000;
	cvt.rzi.f32.f32 	%f874, %f873;
	add.f32 	%f875, %f874, %f874;
	sub.f32 	%f876, %f99, %f875;
	abs.f32 	%f877, %f876;
	setp.neu.f32 	%p236, %f877, 0f3F800000;
	setp.lt.s32 	%p237, %r107, 0;
	xor.b32  	%r371, %r87, 2139095040;
	selp.b32 	%r372, %r371, %r87, %p237;
	and.b32  	%r373, %r372, 2147483647;
	selp.b32 	%r374, %r373, %r372, %p236;
	mov.b32 	%f1672, %r374;
$L__BB0_140:
	mul.f32 	%f104, %f98, %f1672;
	add.s32 	%r108, %r106, %r103;
	cvt.rn.f32.s32 	%f105, %r108;
	setp.eq.s32 	%p239, %r108, 0;
	or.pred  	%p240, %p212, %p239;
	mov.f32 	%f1673, 0f3F800000;
	@%p240 bra 	$L__BB0_145;
	setp.num.f32 	%p241, %f44, %f44;
	abs.f32 	%f879, %f105;
	setp.num.f32 	%p242, %f879, %f879;
	and.pred  	%p243, %p241, %p242;
	@%p243 bra 	$L__BB0_143;
	add.rn.f32 	%f1673, %f43, %f105;
	bra.uni 	$L__BB0_145;
$L__BB0_143:
	mul.rn.f32 	%f881, %f45, %f105;
	cvt.rni.f32.f32 	%f882, %f881;
	sub.f32 	%f883, %f881, %f882;
	neg.f32 	%f884, %f881;
	fma.rn.f32 	%f885, %f45, %f105, %f884;
	fma.rn.f32 	%f886, %f46, %f105, %f885;
	add.f32 	%f887, %f883, %f886;
	setp.gt.f32 	%p244, %f882, 0f00000000;
	selp.b32 	%r375, 0, -2097152000, %p244;
	setp.lt.f32 	%p245, %f881, 0f00000000;
	selp.f32 	%f888, 0f00000000, 0f7F800000, %p245;
	abs.f32 	%f889, %f881;
	setp.gt.f32 	%p246, %f889, 0f43180000;
	cvt.rzi.s32.f32 	%r376, %f882;
	shl.b32 	%r377, %r376, 23;
	sub.s32 	%r378, %r377, %r375;
	mov.b32 	%f890, %r378;
	add.s32 	%r379, %r375, 2130706432;
	mov.b32 	%f891, %r379;
	fma.rn.f32 	%f892, %f887, 0f391FCB8E, 0f3AAF85ED;
	fma.rn.f32 	%f893, %f892, %f887, 0f3C1D9856;
	fma.rn.f32 	%f894, %f893, %f887, 0f3D6357BB;
	fma.rn.f32 	%f895, %f894, %f887, 0f3E75FDEC;
	fma.rn.f32 	%f896, %f895, %f887, 0f3F317218;
	fma.rn.f32 	%f897, %f896, %f887, 0f3F800000;
	mul.f32 	%f898, %f897, %f891;
	mul.f32 	%f899, %f898, %f890;
	selp.f32 	%f1673, %f888, %f899, %p246;
	@%p247 bra 	$L__BB0_145;
	mul.f32 	%f900, %f105, 0f3F000000;
	cvt.rzi.f32.f32 	%f901, %f900;
	add.f32 	%f902, %f901, %f901;
	sub.f32 	%f903, %f105, %f902;
	abs.f32 	%f904, %f903;
	setp.neu.f32 	%p248, %f904, 0f3F800000;
	setp.lt.s32 	%p249, %r108, 0;
	selp.b32 	%r380, %r89, %r88, %p249;
	and.b32  	%r381, %r380, 2147483647;
	selp.b32 	%r382, %r381, %r380, %p248;
	mov.b32 	%f1673, %r382;
$L__BB0_145:
	mul.f32 	%f905, %f104, %f1673;
	sub.f32 	%f906, %f1674, %f905;
	setp.lt.f32 	%p250, %f906, 0f322BCC77;
	selp.f32 	%f1674, 0f322BCC77, %f906, %p250;
$L__BB0_146:
	add.s32 	%r605, %r605, 1;
	setp.ne.s32 	%p251, %r605, %r591;
	@%p251 bra 	$L__BB0_134;
$L__BB0_147:
	setp.eq.s16 	%p252, %rs1, 0;
	add.s32 	%r110, %r604, 1;
	mul.wide.u32 	%rd163, %r604, 4;
	add.s64 	%rd164, %rd8, %rd163;
	ld.local.f32 	%f907, [%rd164+4];
	ld.local.f32 	%f908, [%rd164];
	mov.f32 	%f909, 0f3F800000;
	sub.f32 	%f910, %f909, %f85;
	mul.f32 	%f911, %f910, %f908;
	fma.rn.f32 	%f912, %f85, %f907, %f911;
	mul.f32 	%f913, %f84, %f912;
	sub.f32 	%f914, %f1674, %f3;
	sub.f32 	%f915, %f3, %f1674;
	selp.f32 	%f916, %f915, %f914, %p252;
	max.f32 	%f917, %f916, 0f00000000;
	max.f32 	%f918, %f913, %f917;
	st.local.f32 	[%rd164], %f918;
	setp.eq.s32 	%p253, %r110, %r602;
	mov.u32 	%r604, %r110;
	@%p253 bra 	$L__BB0_111;
	bra.uni 	$L__BB0_122;
$L__BB0_148:
	ld.local.f32 	%f1676, [%rd8];
$L__BB0_149:
	setp.geu.f32 	%p255, %f4, 0f3DCCCCCD;
	mov.u32 	%r606, %r79;
	@%p255 bra 	$L__BB0_151;
	cvt.rn.f32.s32 	%f919, %r79;
	mul.f32 	%f920, %f4, %f919;
	mul.f32 	%f921, %f920, 0f41200000;
	cvt.rzi.s32.f32 	%r383, %f921;
	min.s32 	%r384, %r383, %r79;
	max.s32 	%r606, %r384, 10;
$L__BB0_151:
	min.s32 	%r609, %r606, 512;
	cvt.rn.f32.s32 	%f115, %r609;
	div.rn.f32 	%f116, %f4, %f115;
	setp.le.f32 	%p256, %f116, 0f00000000;
	setp.gt.f32 	%p257, %f116, 0f3C23D70A;
	or.pred  	%p258, %p256, %p257;
	mov.f32 	%f1691, %f5;
	@%p258 bra 	$L__BB0_214;
	setp.lt.f32 	%p259, %f116, 0f358637BD;
	@%p259 bra 	$L__BB0_214;
	sqrt.rn.f32 	%f923, %f116;
	mul.f32 	%f924, %f1692, %f923;
	fma.rn.f32 	%f925, %f924, 0f3BBB989D, 0f3F000000;
	cvt.sat.f32.f32 	%f926, %f925;
	mov.f32 	%f927, 0f4B400001;
	mov.f32 	%f928, 0f437C0000;
	fma.rm.f32 	%f929, %f926, %f928, %f927;
	add.f32 	%f930, %f929, 0fCB40007F;
	neg.f32 	%f931, %f930;
	fma.rn.f32 	%f932, %f924, 0f3FB8AA3B, %f931;
	fma.rn.f32 	%f933, %f924, 0f32A57060, %f932;
	mov.b32 	%r385, %f929;
	shl.b32 	%r386, %r385, 23;
	mov.b32 	%f934, %r386;
	ex2.approx.ftz.f32 	%f935, %f933;
	mul.f32 	%f936, %f935, %f934;
	setp.le.f32 	%p260, %f936, 0f3F8020C5;
	selp.f32 	%f117, 0f3F8020C5, %f936, %p260;
	rcp.rn.f32 	%f118, %f117;
	abs.f32 	%f119, %f118;
	setp.lt.f32 	%p261, %f119, 0f00800000;
	mul.f32 	%f937, %f119, 0f4B800000;
	selp.f32 	%f938, %f937, %f119, %p261;
	selp.f32 	%f939, 0fC1C00000, 0f00000000, %p261;
	mov.b32 	%r387, %f938;
	add.s32 	%r388, %r387, -1060439283;
	and.b32  	%r389, %r388, -8388608;
	sub.s32 	%r390, %r387, %r389;
	mov.b32 	%f940, %r390;
	cvt.rn.f32.s32 	%f941, %r389;
	fma.rn.f32 	%f942, %f941, 0f34000000, %f939;
	add.f32 	%f943, %f940, 0fBF800000;
	add.f32 	%f944, %f940, 0f3F800000;
	rcp.approx.ftz.f32 	%f945, %f944;
	add.f32 	%f946, %f943, %f943;
	mul.f32 	%f947, %f946, %f945;
	mul.f32 	%f948, %f947, %f947;
	sub.f32 	%f949, %f943, %f947;
	add.f32 	%f950, %f949, %f949;
	neg.f32 	%f951, %f947;
	fma.rn.f32 	%f952, %f951, %f943, %f950;
	mul.rn.f32 	%f953, %f945, %f952;
	fma.rn.f32 	%f954, %f948, 0f3A2C32E4, 0f3B52E7DB;
	fma.rn.f32 	%f955, %f954, %f948, 0f3C93BB73;
	fma.rn.f32 	%f956, %f955, %f948, 0f3DF6384F;
	mul.rn.f32 	%f957, %f956, %f948;
	fma.rn.f32 	%f958, %f947, 0f3FB8AA3B, %f942;
	sub.f32 	%f959, %f942, %f958;
	fma.rn.f32 	%f960, %f947, 0f3FB8AA3B, %f959;
	fma.rn.f32 	%f961, %f953, 0f3FB8AA3B, %f960;
	fma.rn.f32 	%f962, %f947, 0f32A55E34, %f961;
	mul.f32 	%f963, %f957, 0f40400000;
	fma.rn.f32 	%f964, %f963, %f953, %f962;
	fma.rn.f32 	%f965, %f957, %f947, %f964;
	add.rn.f32 	%f120, %f958, %f965;
	neg.f32 	%f966, %f958;
	add.rn.f32 	%f967, %f120, %f966;
	neg.f32 	%f968, %f967;
	add.rn.f32 	%f121, %f965, %f968;
	setp.eq.f32 	%p262, %f118, 0f3F800000;
	setp.eq.s32 	%p263, %r606, 0;
	or.pred  	%p264, %p263, %p262;
	mov.f32 	%f1677, 0f3F800000;
	@%p264 bra 	$L__BB0_158;
	setp.num.f32 	%p265, %f119, %f119;
	abs.f32 	%f969, %f115;
	setp.num.f32 	%p266, %f969, %f969;
	and.pred  	%p267, %p265, %p266;
	@%p267 bra 	$L__BB0_156;
	add.rn.f32 	%f1677, %f118, %f115;
	bra.uni 	$L__BB0_158;
$L__BB0_156:
	mul.rn.f32 	%f971, %f120, %f115;
	cvt.rni.f32.f32 	%f972, %f971;
	sub.f32 	%f973, %f971, %f972;
	neg.f32 	%f974, %f971;
	fma.rn.f32 	%f975, %f120, %f115, %f974;
	fma.rn.f32 	%f976, %f121, %f115, %f975;
	add.f32 	%f977, %f973, %f976;
	setp.gt.f32 	%p268, %f972, 0f00000000;
	selp.b32 	%r391, 0, -2097152000, %p268;
	setp.neu.f32 	%p269, %f118, 0f00000000;
	setp.neu.f32 	%p270, %f119, 0f7F800000;
	setp.lt.f32 	%p271, %f971, 0f00000000;
	selp.f32 	%f978, 0f00000000, 0f7F800000, %p271;
	abs.f32 	%f979, %f971;
	setp.gt.f32 	%p272, %f979, 0f43180000;
	cvt.rzi.s32.f32 	%r392, %f972;
	shl.b32 	%r393, %r392, 23;
	sub.s32 	%r394, %r393, %r391;
	mov.b32 	%f980, %r394;
	add.s32 	%r395, %r391, 2130706432;
	mov.b32 	%f981, %r395;
	fma.rn.f32 	%f982, %f977, 0f391FCB8E, 0f3AAF85ED;
	fma.rn.f32 	%f983, %f982, %f977, 0f3C1D9856;
	fma.rn.f32 	%f984, %f983, %f977, 0f3D6357BB;
	fma.rn.f32 	%f985, %f984, %f977, 0f3E75FDEC;
	fma.rn.f32 	%f986, %f985, %f977, 0f3F317218;
	fma.rn.f32 	%f987, %f986, %f977, 0f3F800000;
	mul.f32 	%f988, %f987, %f981;
	mul.f32 	%f989, %f988, %f980;
	selp.f32 	%f1677, %f978, %f989, %p272;
	and.pred  	%p273, %p269, %p270;
	@%p273 bra 	$L__BB0_158;
	mul.f32 	%f990, %f115, 0f3F000000;
	cvt.rzi.f32.f32 	%f991, %f990;
	add.f32 	%f992, %f991, %f991;
	sub.f32 	%f993, %f115, %f992;
	abs.f32 	%f994, %f993;
	setp.neu.f32 	%p274, %f994, 0f3F800000;
	add.f32 	%f995, %f118, %f118;
	mov.b32 	%r396, %f995;
	setp.lt.s32 	%p275, %r606, 0;
	xor.b32  	%r397, %r396, 2139095040;
	selp.b32 	%r398, %r397, %r396, %p275;
	and.b32  	%r399, %r398, 2147483647;
	selp.b32 	%r400, %r399, %r398, %p274;
	mov.b32 	%f1677, %r400;
$L__BB0_158:
	setp.lt.s32 	%p276, %r606, 0;
	@%p276 bra 	$L__BB0_165;
	abs.f32 	%f126, %f117;
	setp.lt.f32 	%p277, %f126, 0f00800000;
	mul.f32 	%f996, %f126, 0f4B800000;
	selp.f32 	%f997, %f996, %f126, %p277;
	selp.f32 	%f998, 0fC1C00000, 0f00000000, %p277;
	mov.b32 	%r402, %f997;
	add.s32 	%r403, %r402, -1060439283;
	and.b32  	%r404, %r403, -8388608;
	sub.s32 	%r405, %r402, %r404;
	mov.b32 	%f999, %r405;
	cvt.rn.f32.s32 	%f1000, %r404;
	fma.rn.f32 	%f1001, %f1000, 0f34000000, %f998;
	add.f32 	%f1002, %f999, 0fBF800000;
	add.f32 	%f1003, %f999, 0f3F800000;
	rcp.approx.ftz.f32 	%f1004, %f1003;
	add.f32 	%f1005, %f1002, %f1002;
	mul.f32 	%f1006, %f1005, %f1004;
	mul.f32 	%f1007, %f1006, %f1006;
	sub.f32 	%f1008, %f1002, %f1006;
	add.f32 	%f1009, %f1008, %f1008;
	neg.f32 	%f1010, %f1006;
	fma.rn.f32 	%f1011, %f1010, %f1002, %f1009;
	mul.rn.f32 	%f1012, %f1004, %f1011;
	fma.rn.f32 	%f1013, %f1007, 0f3A2C32E4, 0f3B52E7DB;
	fma.rn.f32 	%f1014, %f1013, %f1007, 0f3C93BB73;
	fma.rn.f32 	%f1015, %f1014, %f1007, 0f3DF6384F;
	mul.rn.f32 	%f1016, %f1015, %f1007;
	fma.rn.f32 	%f1017, %f1006, 0f3FB8AA3B, %f1001;
	sub.f32 	%f1018, %f1001, %f1017;
	fma.rn.f32 	%f1019, %f1006, 0f3FB8AA3B, %f1018;
	fma.rn.f32 	%f1020, %f1012, 0f3FB8AA3B, %f1019;
	fma.rn.f32 	%f1021, %f1006, 0f32A55E34, %f1020;
	mul.f32 	%f1022, %f1016, 0f40400000;
	fma.rn.f32 	%f1023, %f1022, %f1012, %f1021;
	fma.rn.f32 	%f1024, %f1016, %f1006, %f1023;
	add.rn.f32 	%f127, %f1017, %f1024;
	neg.f32 	%f1025, %f1017;
	add.rn.f32 	%f1026, %f127, %f1025;
	neg.f32 	%f1027, %f1026;
	add.rn.f32 	%f128, %f1024, %f1027;
	add.f32 	%f1028, %f117, %f117;
	mov.b32 	%r114, %f1028;
	xor.b32  	%r115, %r114, 2139095040;
	setp.eq.f32 	%p278, %f118, 0f00000000;
	setp.eq.f32 	%p279, %f119, 0f7F800000;
	or.pred  	%p5, %p278, %p279;
	add.f32 	%f1029, %f118, %f118;
	mov.b32 	%r116, %f1029;
	xor.b32  	%r117, %r116, 2139095040;
	mul.f32 	%f129, %f117, %f117;
	mul.f32 	%f1678, %f2, %f1677;
	mov.b32 	%r607, 0;
	not.pred 	%p302, %p5;
$L__BB0_160:
	setp.lt.s32 	%p280, %r591, 1;
	mov.f32 	%f1682, %f1678;
	@%p280 bra 	$L__BB0_175;
	sub.s32 	%r123, %r609, %r607;
	mov.b32 	%r608, 0;
	mov.f32 	%f1682, %f1678;
$L__BB0_162:
	setp.eq.f32 	%p281, %f117, 0f3F800000;
	mul.wide.u32 	%rd165, %r608, 4;
	add.s64 	%rd166, %rd10, %rd165;
	ld.local.u32 	%r407, [%rd166];
	min.s32 	%r409, %r407, %r607;
	sub.s32 	%r125, %r409, %r407;
	add.s64 	%rd167, %rd9, %rd165;
	ld.local.f32 	%f137, [%rd167];
	sub.s32 	%r126, %r607, %r409;
	cvt.rn.f32.s32 	%f138, %r126;
	setp.eq.s32 	%p282, %r126, 0;
	or.pred  	%p283, %p281, %p282;
	mov.f32 	%f1680, 0f3F800000;
	@%p283 bra 	$L__BB0_169;
	setp.num.f32 	%p284, %f126, %f126;
	abs.f32 	%f1031, %f138;
	setp.num.f32 	%p285, %f1031, %f1031;
	and.pred  	%p286, %p284, %p285;
	@%p286 bra 	$L__BB0_167;
	add.rn.f32 	%f1680, %f117, %f138;
	bra.uni 	$L__BB0_169;
$L__BB0_165:
	setp.lt.s32 	%p309, %r606, 1;
	@%p309 bra 	$L__BB0_213;
	add.s32 	%r118, %r174, -1;
	mul.wide.u32 	%rd170, %r118, 4;
	add.s64 	%rd13, %rd4, %rd170;
	abs.f32 	%f131, %f117;
	setp.lt.f32 	%p310, %f131, 0f00800000;
	mul.f32 	%f1090, %f131, 0f4B800000;
	selp.f32 	%f1091, %f1090, %f131, %p310;
	selp.f32 	%f1092, 0fC1C00000, 0f00000000, %p310;
	mov.b32 	%r426, %f1091;
	add.s32 	%r427, %r426, -1060439283;
	and.b32  	%r428, %r427, -8388608;
	sub.s32 	%r429, %r426, %r428;
	mov.b32 	%f1093, %r429;
	cvt.rn.f32.s32 	%f1094, %r428;
	fma.rn.f32 	%f1095, %f1094, 0f34000000, %f1092;
	add.f32 	%f1096, %f1093, 0fBF800000;
	add.f32 	%f1097, %f1093, 0f3F800000;
	rcp.approx.ftz.f32 	%f1098, %f1097;
	add.f32 	%f1099, %f1096, %f1096;
	mul.f32 	%f1100, %f1099, %f1098;
	mul.f32 	%f1101, %f1100, %f1100;
	sub.f32 	%f1102, %f1096, %f1100;
	add.f32 	%f1103, %f1102, %f1102;
	neg.f32 	%f1104, %f1100;
	fma.rn.f32 	%f1105, %f1104, %f1096, %f1103;
	mul.rn.f32 	%f1106, %f1098, %f1105;
	fma.rn.f32 	%f1107, %f1101, 0f3A2C32E4, 0f3B52E7DB;
	fma.rn.f32 	%f1108, %f1107, %f1101, 0f3C93BB73;
	fma.rn.f32 	%f1109, %f1108, %f1101, 0f3DF6384F;
	mul.rn.f32 	%f1110, %f1109, %f1101;
	fma.rn.f32 	%f1111, %f1100, 0f3FB8AA3B, %f1095;
	sub.f32 	%f1112, %f1095, %f1111;
	fma.rn.f32 	%f1113, %f1100, 0f3FB8AA3B, %f1112;
	fma.rn.f32 	%f1114, %f1106, 0f3FB8AA3B, %f1113;
	fma.rn.f32 	%f1115, %f1100, 0f32A55E34, %f1114;
	mul.f32 	%f1116, %f1110, 0f40400000;
	fma.rn.f32 	%f1117, %f1116, %f1106, %f1115;
	fma.rn.f32 	%f1118, %f1110, %f1100, %f1117;
	add.rn.f32 	%f132, %f1111, %f1118;
	neg.f32 	%f1119, %f1111;
	add.rn.f32 	%f1120, %f132, %f1119;
	neg.f32 	%f1121, %f1120;
	add.rn.f32 	%f133, %f1118, %f1121;
	add.f32 	%f134, %f117, %f117;
	mov.b32 	%r119, %f134;
	setp.eq.f32 	%p311, %f118, 0f00000000;
	setp.eq.f32 	%p312, %f119, 0f7F800000;
	or.pred  	%p6, %p311, %p312;
	add.f32 	%f1122, %f118, %f118;
	mov.b32 	%r120, %f1122;
	xor.b32  	%r121, %r120, 2139095040;
	not.pred 	%p364, %p6;
	add.s64 	%rd172, %rd5, %rd170;
	bra.uni 	$L__BB0_177;
$L__BB0_167:
	mul.rn.f32 	%f1033, %f127, %f138;
	cvt.rni.f32.f32 	%f1034, %f1033;
	sub.f32 	%f1035, %f1033, %f1034;
	neg.f32 	%f1036, %f1033;
	fma.rn.f32 	%f1037, %f127, %f138, %f1036;
	fma.rn.f32 	%f1038, %f128, %f138, %f1037;
	add.f32 	%f1039, %f1035, %f1038;
	setp.gt.f32 	%p287, %f1034, 0f00000000;
	selp.b32 	%r410, 0, -2097152000, %p287;
	setp.neu.f32 	%p288, %f126, 0f7F800000;
	setp.lt.f32 	%p289, %f1033, 0f00000000;
	selp.f32 	%f1040, 0f00000000, 0f7F800000, %p289;
	abs.f32 	%f1041, %f1033;
	setp.gt.f32 	%p290, %f1041, 0f43180000;
	cvt.rzi.s32.f32 	%r411, %f1034;
	shl.b32 	%r412, %r411, 23;
	sub.s32 	%r413, %r412, %r410;
	mov.b32 	%f1042, %r413;
	add.s32 	%r414, %r410, 2130706432;
	mov.b32 	%f1043, %r414;
	fma.rn.f32 	%f1044, %f1039, 0f391FCB8E, 0f3AAF85ED;
	fma.rn.f32 	%f1045, %f1044, %f1039, 0f3C1D9856;
	fma.rn.f32 	%f1046, %f1045, %f1039, 0f3D6357BB;
	fma.rn.f32 	%f1047, %f1046, %f1039, 0f3E75FDEC;
	fma.rn.f32 	%f1048, %f1047, %f1039, 0f3F317218;
	fma.rn.f32 	%f1049, %f1048, %f1039, 0f3F800000;
	mul.f32 	%f1050, %f1049, %f1043;
	mul.f32 	%f1051, %f1050, %f1042;
	selp.f32 	%f1680, %f1040, %f1051, %p290;
	@%p288 bra 	$L__BB0_169;
	mul.f32 	%f1052, %f138, 0f3F000000;
	cvt.rzi.f32.f32 	%f1053, %f1052;
	add.f32 	%f1054, %f1053, %f1053;
	sub.f32 	%f1055, %f138, %f1054;
	abs.f32 	%f1056, %f1055;
	setp.neu.f32 	%p291, %f1056, 0f3F800000;
	setp.lt.s32 	%p292, %r126, 0;
	selp.b32 	%r415, %r115, %r114, %p292;
	and.b32  	%r416, %r415, 2147483647;
	selp.b32 	%r417, %r416, %r415, %p291;
	mov.b32 	%f1680, %r417;
$L__BB0_169:
	setp.eq.f32 	%p293, %f118, 0f3F800000;
	mul.f32 	%f143, %f137, %f1680;
	add.s32 	%r127, %r125, %r123;
	cvt.rn.f32.s32 	%f144, %r127;
	setp.eq.s32 	%p294, %r127, 0;
	or.pred  	%p295, %p293, %p294;
	mov.f32 	%f1681, 0f3F800000;
	@%p295 bra 	$L__BB0_174;
	setp.num.f32 	%p296, %f119, %f119;
	abs.f32 	%f1058, %f144;
	setp.num.f32 	%p297, %f1058, %f1058;
	and.pred  	%p298, %p296, %p297;
	@%p298 bra 	$L__BB0_172;
	add.rn.f32 	%f1681, %f118, %f144;
	bra.uni 	$L__BB0_174;
$L__BB0_172:
	mul.rn.f32 	%f1060, %f120, %f144;
	cvt.rni.f32.f32 	%f1061, %f1060;
	sub.f32 	%f1062, %f1060, %f1061;
	neg.f32 	%f1063, %f1060;
	fma.rn.f32 	%f1064, %f120, %f144, %f1063;
	fma.rn.f32 	%f1065, %f121, %f144, %f1064;
	add.f32 	%f1066, %f1062, %f1065;
	setp.gt.f32 	%p299, %f1061, 0f00000000;
	selp.b32 	%r418, 0, -2097152000, %p299;
	setp.lt.f32 	%p300, %f1060, 0f00000000;
	selp.f32 	%f1067, 0f00000000, 0f7F800000, %p300;
	abs.f32 	%f1068, %f1060;
	setp.gt.f32 	%p301, %f1068, 0f43180000;
	cvt.rzi.s32.f32 	%r419, %f1061;
	shl.b32 	%r420, %r419, 23;
	sub.s32 	%r421, %r420, %r418;
	mov.b32 	%f1069, %r421;
	add.s32 	%r422, %r418, 2130706432;
	mov.b32 	%f1070, %r422;
	fma.rn.f32 	%f1071, %f1066, 0f391FCB8E, 0f3AAF85ED;
	fma.rn.f32 	%f1072, %f1071, %f1066, 0f3C1D9856;
	fma.rn.f32 	%f1073, %f1072, %f1066, 0f3D6357BB;
	fma.rn.f32 	%f1074, %f1073, %f1066, 0f3E75FDEC;
	fma.rn.f32 	%f1075, %f1074, %f1066, 0f3F317218;
	fma.rn.f32 	%f1076, %f1075, %f1066, 0f3F800000;
	mul.f32 	%f1077, %f1076, %f1070;
	mul.f32 	%f1078, %f1077, %f1069;
	selp.f32 	%f1681, %f1067, %f1078, %p301;
	@%p302 bra 	$L__BB0_174;
	mul.f32 	%f1079, %f144, 0f3F000000;
	cvt.rzi.f32.f32 	%f1080, %f1079;
	add.f32 	%f1081, %f1080, %f1080;
	sub.f32 	%f1082, %f144, %f1081;
	abs.f32 	%f1083, %f1082;
	setp.neu.f32 	%p303, %f1083, 0f3F800000;
	setp.lt.s32 	%p304, %r127, 0;
	selp.b32 	%r423, %r117, %r116, %p304;
	and.b32  	%r424, %r423, 2147483647;
	selp.b32 	%r425, %r424, %r423, %p303;
	mov.b32 	%f1681, %r425;
$L__BB0_174:
	mul.f32 	%f1084, %f143, %f1681;
	sub.f32 	%f1085, %f1682, %f1084;
	setp.lt.f32 	%p305, %f1085, 0f322BCC77;
	selp.f32 	%f1682, 0f322BCC77, %f1085, %p305;
	add.s32 	%r608, %r608, 1;
	setp.ne.s32 	%p306, %r608, %r591;
	@%p306 bra 	$L__BB0_162;
$L__BB0_175:
	setp.eq.s16 	%p307, %rs1, 0;
	sub.f32 	%f1086, %f1682, %f3;
	sub.f32 	%f1087, %f3, %f1682;
	selp.f32 	%f1088, %f1087, %f1086, %p307;
	max.f32 	%f1089, %f1088, 0f00000000;
	mul.wide.u32 	%rd168, %r607, 4;
	add.s64 	%rd169, %rd7, %rd168;
	st.local.f32 	[%rd169], %f1089;
	mul.f32 	%f1678, %f129, %f1678;
	add.s32 	%r129, %r607, 1;
	setp.eq.s32 	%p308, %r607, %r606;
	mov.u32 	%r607, %r129;
	@%p308 bra 	$L__BB0_165;
	bra.uni 	$L__BB0_160;
$L__BB0_176:
	setp.lt.s32 	%p371, %r609, 2;
	mov.u32 	%r609, %r131;
	@%p371 bra 	$L__BB0_213;
$L__BB0_177:
	setp.lt.s32 	%p313, %r174, 1;
	add.s32 	%r131, %r609, -1;
	cvt.rn.f32.u32 	%f1124, %r131;
	mul.f32 	%f152, %f116, %f1124;
	mov.f32 	%f1683, 0f00000000;
	@%p313 bra 	$L__BB0_186;
	ld.global.f32 	%f1125, [%rd5];
	setp.gtu.f32 	%p314, %f152, %f1125;
	@%p314 bra 	$L__BB0_180;
	ld.global.f32 	%f1683, [%rd4];
	bra.uni 	$L__BB0_186;
$L__BB0_180:
	ld.global.f32 	%f1126, [%rd172];
	setp.ge.f32 	%p315, %f152, %f1126;
	@%p315 bra 	$L__BB0_286;
	mov.b32 	%r610, 0;
$L__BB0_182:
	setp.eq.s32 	%p316, %r610, %r118;
	@%p316 bra 	$L__BB0_185;
	add.s32 	%r133, %r610, 1;
	mul.wide.u32 	%rd173, %r610, 4;
	add.s64 	%rd14, %rd5, %rd173;
	ld.global.f32 	%f155, [%rd14+4];
	setp.gtu.f32 	%p317, %f152, %f155;
	mov.u32 	%r610, %r133;
	@%p317 bra 	$L__BB0_182;
	ld.global.f32 	%f1127, [%rd14];
	add.s64 	%rd175, %rd4, %rd173;
	ld.global.f32 	%f1128, [%rd175];
	ld.global.f32 	%f1129, [%rd175+4];
	mul.f32 	%f1130, %f155, %f1129;
	mul.f32 	%f1131, %f1127, %f1128;
	sub.f32 	%f1132, %f1130, %f1131;
	sub.f32 	%f1133, %f155, %f1127;
	div.rn.f32 	%f1683, %f1132, %f1133;
	bra.uni 	$L__BB0_186;
$L__BB0_185:
	ld.global.f32 	%f1683, [%rd13];
$L__BB0_186:
	neg.f32 	%f1134, %f1683;
	mul.f32 	%f1135, %f116, %f1134;
	fma.rn.f32 	%f1136, %f1135, 0f3BBB989D, 0f3F000000;
	cvt.sat.f32.f32 	%f1137, %f1136;
	mov.f32 	%f1138, 0f4B400001;
	mov.f32 	%f1139, 0f437C0000;
	fma.rm.f32 	%f1140, %f1137, %f1139, %f1138;
	add.f32 	%f1141, %f1140, 0fCB40007F;
	neg.f32 	%f1142, %f1141;
	fma.rn.f32 	%f1143, %f1135, 0f3FB8AA3B, %f1142;
	fma.rn.f32 	%f1144, %f1135, 0f32A57060, %f1143;
	mov.b32 	%r432, %f1140;
	shl.b32 	%r433, %r432, 23;
	mov.b32 	%f1145, %r433;
	ex2.approx.ftz.f32 	%f1146, %f1144;
	mul.f32 	%f159, %f1146, %f1145;
	mul.f32 	%f1147, %f116, %f1683;
	fma.rn.f32 	%f1148, %f1147, 0f3BBB989D, 0f3F000000;
	cvt.sat.f32.f32 	%f1149, %f1148;
	fma.rm.f32 	%f1150, %f1149, %f1139, %f1138;
	add.f32 	%f1151, %f1150, 0fCB40007F;
	neg.f32 	%f1152, %f1151;
	fma.rn.f32 	%f1153, %f1147, 0f3FB8AA3B, %f1152;
	fma.rn.f32 	%f1154, %f1147, 0f32A57060, %f1153;
	mov.b32 	%r434, %f1150;
	shl.b32 	%r435, %r434, 23;
	mov.b32 	%f1155, %r435;
	ex2.approx.ftz.f32 	%f1156, %f1154;
	mul.f32 	%f1157, %f1156, %f1155;
	sub.f32 	%f1158, %f1157, %f118;
	sub.f32 	%f1159, %f117, %f118;
	div.rn.f32 	%f1160, %f1158, %f1159;
	min.f32 	%f1161, %f1160, 0f3F800000;
	max.f32 	%f160, %f1161, 0f00000000;
	mov.b32 	%r611, 0;
$L__BB0_187:
	setp.eq.f32 	%p318, %f117, 0f3F800000;
	cvt.rn.f32.u32 	%f161, %r611;
	setp.eq.s32 	%p319, %r611, 0;
	or.pred  	%p320, %p318, %p319;
	mov.f32 	%f1684, 0f3F800000;
	@%p320 bra 	$L__BB0_192;
	setp.num.f32 	%p321, %f131, %f131;
	abs.f32 	%f1163, %f161;
	setp.num.f32 	%p322, %f1163, %f1163;
	and.pred  	%p323, %p321, %p322;
	@%p323 bra 	$L__BB0_190;
	add.rn.f32 	%f1684, %f117, %f161;
	bra.uni 	$L__BB0_192;
$L__BB0_190:
	mul.rn.f32 	%f1165, %f132, %f161;
	cvt.rni.f32.f32 	%f1166, %f1165;
	sub.f32 	%f1167, %f1165, %f1166;
	neg.f32 	%f1168, %f1165;
	fma.rn.f32 	%f1169, %f132, %f161, %f1168;
	fma.rn.f32 	%f1170, %f133, %f161, %f1169;
	add.f32 	%f1171, %f1167, %f1170;
	setp.gt.f32 	%p324, %f1166, 0f00000000;
	selp.b32 	%r436, 0, -2097152000, %p324;
	setp.neu.f32 	%p325, %f131, 0f7F800000;
	setp.lt.f32 	%p326, %f1165, 0f00000000;
	selp.f32 	%f1172, 0f00000000, 0f7F800000, %p326;
	abs.f32 	%f1173, %f1165;
	setp.gt.f32 	%p327, %f1173, 0f43180000;
	cvt.rzi.s32.f32 	%r437, %f1166;
	shl.b32 	%r438, %r437, 23;
	sub.s32 	%r439, %r438, %r436;
	mov.b32 	%f1174, %r439;
	add.s32 	%r440, %r436, 2130706432;
	mov.b32 	%f1175, %r440;
	fma.rn.f32 	%f1176, %f1171, 0f391FCB8E, 0f3AAF85ED;
	fma.rn.f32 	%f1177, %f1176, %f1171, 0f3C1D9856;
	fma.rn.f32 	%f1178, %f1177, %f1171, 0f3D6357BB;
	fma.rn.f32 	%f1179, %f1178, %f1171, 0f3E75FDEC;
	fma.rn.f32 	%f1180, %f1179, %f1171, 0f3F317218;
	fma.rn.f32 	%f1181, %f1180, %f1171, 0f3F800000;
	mul.f32 	%f1182, %f1181, %f1175;
	mul.f32 	%f1183, %f1182, %f1174;
	selp.f32 	%f1684, %f1172, %f1183, %p327;
	@%p325 bra 	$L__BB0_192;
	mul.f32 	%f1184, %f161, 0f3F000000;
	cvt.rzi.f32.f32 	%f1185, %f1184;
	add.f32 	%f1186, %f1185, %f1185;
	sub.f32 	%f1187, %f161, %f1186;
	abs.f32 	%f1188, %f1187;
	setp.neu.f32 	%p328, %f1188, 0f3F800000;
	and.b32  	%r441, %r119, 2147483647;
	mov.b32 	%f1189, %r441;
	selp.f32 	%f1684, %f1189, %f134, %p328;
$L__BB0_192:
	setp.eq.f32 	%p329, %f118, 0f3F800000;
	sub.s32 	%r135, %r131, %r611;
	cvt.rn.f32.s32 	%f166, %r135;
	setp.eq.s32 	%p330, %r135, 0;
	or.pred  	%p331, %p329, %p330;
	mov.f32 	%f1685, 0f3F800000;
	@%p331 bra 	$L__BB0_197;
	setp.num.f32 	%p332, %f119, %f119;
	abs.f32 	%f1191, %f166;
	setp.num.f32 	%p333, %f1191, %f1191;
	and.pred  	%p334, %p332, %p333;
	@%p334 bra 	$L__BB0_195;
	add.rn.f32 	%f1685, %f118, %f166;
	bra.uni 	$L__BB0_197;
$L__BB0_195:
	mul.rn.f32 	%f1193, %f120, %f166;
	cvt.rni.f32.f32 	%f1194, %f1193;
	sub.f32 	%f1195, %f1193, %f1194;
	neg.f32 	%f1196, %f1193;
	fma.rn.f32 	%f1197, %f120, %f166, %f1196;
	fma.rn.f32 	%f1198, %f121, %f166, %f1197;
	add.f32 	%f1199, %f1195, %f1198;
	setp.gt.f32 	%p335, %f1194, 0f00000000;
	selp.b32 	%r442, 0, -2097152000, %p335;
	setp.lt.f32 	%p336, %f1193, 0f00000000;
	selp.f32 	%f1200, 0f00000000, 0f7F800000, %p336;
	abs.f32 	%f1201, %f1193;
	setp.gt.f32 	%p337, %f1201, 0f43180000;
	cvt.rzi.s32.f32 	%r443, %f1194;
	shl.b32 	%r444, %r443, 23;
	sub.s32 	%r445, %r444, %r442;
	mov.b32 	%f1202, %r445;
	add.s32 	%r446, %r442, 2130706432;
	mov.b32 	%f1203, %r446;
	fma.rn.f32 	%f1204, %f1199, 0f391FCB8E, 0f3AAF85ED;
	fma.rn.f32 	%f1205, %f1204, %f1199, 0f3C1D9856;
	fma.rn.f32 	%f1206, %f1205, %f1199, 0f3D6357BB;
	fma.rn.f32 	%f1207, %f1206, %f1199, 0f3E75FDEC;
	fma.rn.f32 	%f1208, %f1207, %f1199, 0f3F317218;
	fma.rn.f32 	%f1209, %f1208, %f1199, 0f3F800000;
	mul.f32 	%f1210, %f1209, %f1203;
	mul.f32 	%f1211, %f1210, %f1202;
	selp.f32 	%f1685, %f1200, %f1211, %p337;
	@%p364 bra 	$L__BB0_197;
	mul.f32 	%f1212, %f166, 0f3F000000;
	cvt.rzi.f32.f32 	%f1213, %f1212;
	add.f32 	%f1214, %f1213, %f1213;
	sub.f32 	%f1215, %f166, %f1214;
	abs.f32 	%f1216, %f1215;
	setp.neu.f32 	%p339, %f1216, 0f3F800000;
	setp.lt.s32 	%p340, %r135, 0;
	selp.b32 	%r447, %r121, %r120, %p340;
	and.b32  	%r448, %r447, 2147483647;
	selp.b32 	%r449, %r448, %r447, %p339;
	mov.b32 	%f1685, %r449;
$L__BB0_197:
	setp.lt.s32 	%p341, %r591, 1;
	mul.f32 	%f1217, %f2, %f1684;
	mul.f32 	%f1689, %f1217, %f1685;
	@%p341 bra 	$L__BB0_212;
	mov.b32 	%r612, 0;
$L__BB0_199:
	mul.wide.u32 	%rd176, %r612, 4;
	add.s64 	%rd177, %rd10, %rd176;
	ld.local.u32 	%r137, [%rd177];
	setp.ge.s32 	%p342, %r137, %r609;
	@%p342 bra 	$L__BB0_211;
	min.s32 	%r451, %r137, %r611;
	sub.s32 	%r138, %r451, %r137;
	add.s64 	%rd179, %rd9, %rd176;
	ld.local.f32 	%f173, [%rd179];
	sub.s32 	%r139, %r611, %r451;
	cvt.rn.f32.s32 	%f174, %r139;
	setp.eq.s32 	%p344, %r139, 0;
	or.pred  	%p345, %p318, %p344;
	mov.f32 	%f1687, 0f3F800000;
	@%p345 bra 	$L__BB0_205;
	setp.num.f32 	%p346, %f131, %f131;
	abs.f32 	%f1219, %f174;
	setp.num.f32 	%p347, %f1219, %f1219;
	and.pred  	%p348, %p346, %p347;
	@%p348 bra 	$L__BB0_203;
	add.rn.f32 	%f1687, %f117, %f174;
	bra.uni 	$L__BB0_205;
$L__BB0_203:
	mul.rn.f32 	%f1221, %f132, %f174;
	cvt.rni.f32.f32 	%f1222, %f1221;
	sub.f32 	%f1223, %f1221, %f1222;
	neg.f32 	%f1224, %f1221;
	fma.rn.f32 	%f1225, %f132, %f174, %f1224;
	fma.rn.f32 	%f1226, %f133, %f174, %f1225;
	add.f32 	%f1227, %f1223, %f1226;
	setp.gt.f32 	%p349, %f1222, 0f00000000;
	selp.b32 	%r452, 0, -2097152000, %p349;
	setp.neu.f32 	%p350, %f131, 0f7F800000;
	setp.lt.f32 	%p351, %f1221, 0f00000000;
	selp.f32 	%f1228, 0f00000000, 0f7F800000, %p351;
	abs.f32 	%f1229, %f1221;
	setp.gt.f32 	%p352, %f1229, 0f43180000;
	cvt.rzi.s32.f32 	%r453, %f1222;
	shl.b32 	%r454, %r453, 23;
	sub.s32 	%r455, %r454, %r452;
	mov.b32 	%f1230, %r455;
	add.s32 	%r456, %r452, 2130706432;
	mov.b32 	%f1231, %r456;
	fma.rn.f32 	%f1232, %f1227, 0f391FCB8E, 0f3AAF85ED;
	fma.rn.f32 	%f1233, %f1232, %f1227, 0f3C1D9856;
	fma.rn.f32 	%f1234, %f1233, %f1227, 0f3D6357BB;
	fma.rn.f32 	%f1235, %f1234, %f1227, 0f3E75FDEC;
	fma.rn.f32 	%f1236, %f1235, %f1227, 0f3F317218;
	fma.rn.f32 	%f1237, %f1236, %f1227, 0f3F800000;
	mul.f32 	%f1238, %f1237, %f1231;
	mul.f32 	%f1239, %f1238, %f1230;
	selp.f32 	%f1687, %f1228, %f1239, %p352;
	@%p350 bra 	$L__BB0_205;
	mul.f32 	%f1240, %f174, 0f3F000000;
	cvt.rzi.f32.f32 	%f1241, %f1240;
	add.f32 	%f1242, %f1241, %f1241;
	sub.f32 	%f1243, %f174, %f1242;
	abs.f32 	%f1244, %f1243;
	setp.neu.f32 	%p353, %f1244, 0f3F800000;
	setp.lt.s32 	%p354, %r139, 0;
	xor.b32  	%r457, %r119, 2139095040;
	selp.b32 	%r458, %r457, %r119, %p354;
	and.b32  	%r459, %r458, 2147483647;
	selp.b32 	%r460, %r459, %r458, %p353;
	mov.b32 	%f1687, %r460;
$L__BB0_205:
	mul.f32 	%f179, %f173, %f1687;
	add.s32 	%r140, %r138, %r135;
	cvt.rn.f32.s32 	%f180, %r140;
	setp.eq.s32 	%p356, %r140, 0;
	or.pred  	%p357, %p329, %p356;
	mov.f32 	%f1688, 0f3F800000;
	@%p357 bra 	$L__BB0_210;
	setp.num.f32 	%p358, %f119, %f119;
	abs.f32 	%f1246, %f180;
	setp.num.f32 	%p359, %f1246, %f1246;
	and.pred  	%p360, %p358, %p359;
	@%p360 bra 	$L__BB0_208;
	add.rn.f32 	%f1688, %f118, %f180;
	bra.uni 	$L__BB0_210;
$L__BB0_208:
	mul.rn.f32 	%f1248, %f120, %f180;
	cvt.rni.f32.f32 	%f1249, %f1248;
	sub.f32 	%f1250, %f1248, %f1249;
	neg.f32 	%f1251, %f1248;
	fma.rn.f32 	%f1252, %f120, %f180, %f1251;
	fma.rn.f32 	%f1253, %f121, %f180, %f1252;
	add.f32 	%f1254, %f1250, %f1253;
	setp.gt.f32 	%p361, %f1249, 0f00000000;
	selp.b32 	%r461, 0, -2097152000, %p361;
	setp.lt.f32 	%p362, %f1248, 0f00000000;
	selp.f32 	%f1255, 0f00000000, 0f7F800000, %p362;
	abs.f32 	%f1256, %f1248;
	setp.gt.f32 	%p363, %f1256, 0f43180000;
	cvt.rzi.s32.f32 	%r462, %f1249;
	shl.b32 	%r463, %r462, 23;
	sub.s32 	%r464, %r463, %r461;
	mov.b32 	%f1257, %r464;
	add.s32 	%r465, %r461, 2130706432;
	mov.b32 	%f1258, %r465;
	fma.rn.f32 	%f1259, %f1254, 0f391FCB8E, 0f3AAF85ED;
	fma.rn.f32 	%f1260, %f1259, %f1254, 0f3C1D9856;
	fma.rn.f32 	%f1261, %f1260, %f1254, 0f3D6357BB;
	fma.rn.f32 	%f1262, %f1261, %f1254, 0f3E75FDEC;
	fma.rn.f32 	%f1263, %f1262, %f1254, 0f3F317218;
	fma.rn.f32 	%f1264, %f1263, %f1254, 0f3F800000;
	mul.f32 	%f1265, %f1264, %f1258;
	mul.f32 	%f1266, %f1265, %f1257;
	selp.f32 	%f1688, %f1255, %f1266, %p363;
	@%p364 bra 	$L__BB0_210;
	mul.f32 	%f1267, %f180, 0f3F000000;
	cvt.rzi.f32.f32 	%f1268, %f1267;
	add.f32 	%f1269, %f1268, %f1268;
	sub.f32 	%f1270, %f180, %f1269;
	abs.f32 	%f1271, %f1270;
	setp.neu.f32 	%p365, %f1271, 0f3F800000;
	setp.lt.s32 	%p366, %r140, 0;
	selp.b32 	%r466, %r121, %r120, %p366;
	and.b32  	%r467, %r466, 2147483647;
	selp.b32 	%r468, %r467, %r466, %p365;
	mov.b32 	%f1688, %r468;
$L__BB0_210:
	mul.f32 	%f1272, %f179, %f1688;
	sub.f32 	%f1273, %f1689, %f1272;
	setp.lt.f32 	%p367, %f1273, 0f322BCC77;
	selp.f32 	%f1689, 0f322BCC77, %f1273, %p367;
$L__BB0_211:
	add.s32 	%r612, %r612, 1;
	setp.ne.s32 	%p368, %r612, %r591;
	@%p368 bra 	$L__BB0_199;
$L__BB0_212:
	setp.eq.s16 	%p369, %rs1, 0;
	add.s32 	%r142, %r611, 1;
	mul.wide.u32 	%rd180, %r611, 4;
	add.s64 	%rd181, %rd7, %rd180;
	ld.local.f32 	%f1274, [%rd181+4];
	ld.local.f32 	%f1275, [%rd181];
	mov.f32 	%f1276, 0f3F800000;
	sub.f32 	%f1277, %f1276, %f160;
	mul.f32 	%f1278, %f1277, %f1275;
	fma.rn.f32 	%f1279, %f160, %f1274, %f1278;
	mul.f32 	%f1280, %f159, %f1279;
	sub.f32 	%f1281, %f1689, %f3;
	sub.f32 	%f1282, %f3, %f1689;
	selp.f32 	%f1283, %f1282, %f1281, %p369;
	max.f32 	%f1284, %f1283, 0f00000000;
	max.f32 	%f1285, %f1280, %f1284;
	st.local.f32 	[%rd181], %f1285;
	setp.eq.s32 	%p370, %r142, %r609;
	mov.u32 	%r611, %r142;
	@%p370 bra 	$L__BB0_176;
	bra.uni 	$L__BB0_187;
$L__BB0_213:
	ld.local.f32 	%f1691, [%rd7];
$L__BB0_214:
	add.f32 	%f1287, %f1676, 0f2B8CBCCC;
	setp.le.f32 	%p372, %f1, %f1287;
	mov.f32 	%f1286, 0f00000000;
	mov.f32 	%f1709, %f1286;
	@%p372 bra 	$L__BB0_282;
	add.f32 	%f1289, %f1691, 0f2B8CBCCC;
	setp.gt.f32 	%p373, %f1, %f1289;
	mov.f32 	%f1709, 0f7FC00000;
	@%p373 bra 	$L__BB0_282;
	setp.lt.s32 	%p374, %r176, 1;
	mov.f32 	%f1709, %f1286;
	@%p374 bra 	$L__BB0_282;
	setp.lt.f32 	%p375, %f4, 0f3DCCCCCD;
	cvt.rn.f32.s32 	%f1291, %r79;
	mul.f32 	%f1292, %f4, %f1291;
	mul.f32 	%f1293, %f1292, 0f41200000;
	cvt.rzi.s32.f32 	%r470, %f1293;
	min.s32 	%r471, %r470, %r79;
	max.s32 	%r472, %r471, 10;
	add.s32 	%r143, %r174, -1;
	mul.wide.u32 	%rd182, %r143, 4;
	add.s64 	%rd15, %rd4, %rd182;
	selp.b32 	%r144, %r472, %r79, %p375;
	min.s32 	%r145, %r144, 512;
	cvt.rn.f32.s32 	%f190, %r145;
	div.rn.f32 	%f191, %f4, %f190;
	setp.le.f32 	%p376, %f191, 0f00000000;
	setp.gt.f32 	%p377, %f191, 0f3C23D70A;
	or.pred  	%p7, %p376, %p377;
	mul.f32 	%f1294, %f190, 0f3F000000;
	cvt.rzi.f32.f32 	%f1295, %f1294;
	add.f32 	%f1296, %f1295, %f1295;
	sub.f32 	%f1297, %f190, %f1296;
	abs.f32 	%f192, %f1297;
	mov.b32 	%r613, 0;
	add.s64 	%rd186, %rd5, %rd182;
$L__BB0_218:
	setp.lt.f32 	%p378, %f191, 0f358637BD;
	add.f32 	%f1298, %f1693, %f1692;
	mul.f32 	%f1709, %f1298, 0f3F000000;
	or.pred  	%p379, %p7, %p378;
	mov.f32 	%f1708, %f5;
	@%p379 bra 	$L__BB0_280;
	setp.eq.s32 	%p380, %r144, 0;
	sqrt.rn.f32 	%f1300, %f191;
	mul.f32 	%f1301, %f1709, %f1300;
	fma.rn.f32 	%f1302, %f1301, 0f3BBB989D, 0f3F000000;
	cvt.sat.f32.f32 	%f1303, %f1302;
	mov.f32 	%f1304, 0f4B400001;
	mov.f32 	%f1305, 0f437C0000;
	fma.rm.f32 	%f1306, %f1303, %f1305, %f1304;
	add.f32 	%f1307, %f1306, 0fCB40007F;
	neg.f32 	%f1308, %f1307;
	fma.rn.f32 	%f1309, %f1301, 0f3FB8AA3B, %f1308;
	fma.rn.f32 	%f1310, %f1301, 0f32A57060, %f1309;
	mov.b32 	%r473, %f1306;
	shl.b32 	%r474, %r473, 23;
	mov.b32 	%f1311, %r474;
	ex2.approx.ftz.f32 	%f1312, %f1310;
	mul.f32 	%f1313, %f1312, %f1311;
	setp.le.f32 	%p381, %f1313, 0f3F8020C5;
	selp.f32 	%f196, 0f3F8020C5, %f1313, %p381;
	rcp.rn.f32 	%f197, %f196;
	abs.f32 	%f198, %f197;
	setp.lt.f32 	%p382, %f198, 0f00800000;
	mul.f32 	%f1314, %f198, 0f4B800000;
	selp.f32 	%f1315, %f1314, %f198, %p382;
	selp.f32 	%f1316, 0fC1C00000, 0f00000000, %p382;
	mov.b32 	%r475, %f1315;
	add.s32 	%r476, %r475, -1060439283;
	and.b32  	%r477, %r476, -8388608;
	sub.s32 	%r478, %r475, %r477;
	mov.b32 	%f1317, %r478;
	cvt.rn.f32.s32 	%f1318, %r477;
	fma.rn.f32 	%f1319, %f1318, 0f34000000, %f1316;
	add.f32 	%f1320, %f1317, 0fBF800000;
	add.f32 	%f1321, %f1317, 0f3F800000;
	rcp.approx.ftz.f32 	%f1322, %f1321;
	add.f32 	%f1323, %f1320, %f1320;
	mul.f32 	%f1324, %f1323, %f1322;
	mul.f32 	%f1325, %f1324, %f1324;
	sub.f32 	%f1326, %f1320, %f1324;
	add.f32 	%f1327, %f1326, %f1326;
	neg.f32 	%f1328, %f1324;
	fma.rn.f32 	%f1329, %f1328, %f1320, %f1327;
	mul.rn.f32 	%f1330, %f1322, %f1329;
	fma.rn.f32 	%f1331, %f1325, 0f3A2C32E4, 0f3B52E7DB;
	fma.rn.f32 	%f1332, %f1331, %f1325, 0f3C93BB73;
	fma.rn.f32 	%f1333, %f1332, %f1325, 0f3DF6384F;
	mul.rn.f32 	%f1334, %f1333, %f1325;
	fma.rn.f32 	%f1335, %f1324, 0f3FB8AA3B, %f1319;
	sub.f32 	%f1336, %f1319, %f1335;
	fma.rn.f32 	%f1337, %f1324, 0f3FB8AA3B, %f1336;
	fma.rn.f32 	%f1338, %f1330, 0f3FB8AA3B, %f1337;
	fma.rn.f32 	%f1339, %f1324, 0f32A55E34, %f1338;
	mul.f32 	%f1340, %f1334, 0f40400000;
	fma.rn.f32 	%f1341, %f1340, %f1330, %f1339;
	fma.rn.f32 	%f1342, %f1334, %f1324, %f1341;
	add.rn.f32 	%f199, %f1335, %f1342;
	neg.f32 	%f1343, %f1335;
	add.rn.f32 	%f1344, %f199, %f1343;
	neg.f32 	%f1345, %f1344;
	add.rn.f32 	%f200, %f1342, %f1345;
	setp.eq.f32 	%p383, %f197, 0f3F800000;
	or.pred  	%p384, %p380, %p383;
	mov.f32 	%f1694, 0f3F800000;
	@%p384 bra 	$L__BB0_224;
	abs.f32 	%f1346, %f190;
	setp.num.f32 	%p385, %f1346, %f1346;
	setp.num.f32 	%p386, %f198, %f198;
	and.pred  	%p387, %p386, %p385;
	@%p387 bra 	$L__BB0_222;
	add.rn.f32 	%f1694, %f197, %f190;
	bra.uni 	$L__BB0_224;
$L__BB0_222:
	mul.rn.f32 	%f1348, %f199, %f190;
	cvt.rni.f32.f32 	%f1349, %f1348;
	sub.f32 	%f1350, %f1348, %f1349;
	neg.f32 	%f1351, %f1348;
	fma.rn.f32 	%f1352, %f199, %f190, %f1351;
	fma.rn.f32 	%f1353, %f200, %f190, %f1352;
	add.f32 	%f1354, %f1350, %f1353;
	setp.gt.f32 	%p388, %f1349, 0f00000000;
	selp.b32 	%r479, 0, -2097152000, %p388;
	setp.neu.f32 	%p389, %f197, 0f00000000;
	setp.neu.f32 	%p390, %f198, 0f7F800000;
	setp.lt.f32 	%p391, %f1348, 0f00000000;
	selp.f32 	%f1355, 0f00000000, 0f7F800000, %p391;
	abs.f32 	%f1356, %f1348;
	setp.gt.f32 	%p392, %f1356, 0f43180000;
	cvt.rzi.s32.f32 	%r480, %f1349;
	shl.b32 	%r481, %r480, 23;
	sub.s32 	%r482, %r481, %r479;
	mov.b32 	%f1357, %r482;
	add.s32 	%r483, %r479, 2130706432;
	mov.b32 	%f1358, %r483;
	fma.rn.f32 	%f1359, %f1354, 0f391FCB8E, 0f3AAF85ED;
	fma.rn.f32 	%f1360, %f1359, %f1354, 0f3C1D9856;
	fma.rn.f32 	%f1361, %f1360, %f1354, 0f3D6357BB;
	fma.rn.f32 	%f1362, %f1361, %f1354, 0f3E75FDEC;
	fma.rn.f32 	%f1363, %f1362, %f1354, 0f3F317218;
	fma.rn.f32 	%f1364, %f1363, %f1354, 0f3F800000;
	mul.f32 	%f1365, %f1364, %f1358;
	mul.f32 	%f1366, %f1365, %f1357;
	selp.f32 	%f1694, %f1355, %f1366, %p392;
	and.pred  	%p393, %p389, %p390;
	@%p393 bra 	$L__BB0_224;
	setp.lt.s32 	%p394, %r144, 0;
	setp.neu.f32 	%p395, %f192, 0f3F800000;
	add.f32 	%f1367, %f197, %f197;
	mov.b32 	%r484, %f1367;
	xor.b32  	%r485, %r484, 2139095040;
	selp.b32 	%r486, %r485, %r484, %p394;
	and.b32  	%r487, %r486, 2147483647;
	selp.b32 	%r488, %r487, %r486, %p395;
	mov.b32 	%f1694, %r488;
$L__BB0_224:
	setp.lt.s32 	%p396, %r144, 0;
	@%p396 bra 	$L__BB0_231;
	abs.f32 	%f205, %f196;
	setp.lt.f32 	%p397, %f205, 0f00800000;
	mul.f32 	%f1368, %f205, 0f4B800000;
	selp.f32 	%f1369, %f1368, %f205, %p397;
	selp.f32 	%f1370, 0fC1C00000, 0f00000000, %p397;
	mov.b32 	%r490, %f1369;
	add.s32 	%r491, %r490, -1060439283;
	and.b32  	%r492, %r491, -8388608;
	sub.s32 	%r493, %r490, %r492;
	mov.b32 	%f1371, %r493;
	cvt.rn.f32.s32 	%f1372, %r492;
	fma.rn.f32 	%f1373, %f1372, 0f34000000, %f1370;
	add.f32 	%f1374, %f1371, 0fBF800000;
	add.f32 	%f1375, %f1371, 0f3F800000;
	rcp.approx.ftz.f32 	%f1376, %f1375;
	add.f32 	%f1377, %f1374, %f1374;
	mul.f32 	%f1378, %f1377, %f1376;
	mul.f32 	%f1379, %f1378, %f1378;
	sub.f32 	%f1380, %f1374, %f1378;
	add.f32 	%f1381, %f1380, %f1380;
	neg.f32 	%f1382, %f1378;
	fma.rn.f32 	%f1383, %f1382, %f1374, %f1381;
	mul.rn.f32 	%f1384, %f1376, %f1383;
	fma.rn.f32 	%f1385, %f1379, 0f3A2C32E4, 0f3B52E7DB;
	fma.rn.f32 	%f1386, %f1385, %f1379, 0f3C93BB73;
	fma.rn.f32 	%f1387, %f1386, %f1379, 0f3DF6384F;
	mul.rn.f32 	%f1388, %f1387, %f1379;
	fma.rn.f32 	%f1389, %f1378, 0f3FB8AA3B, %f1373;
	sub.f32 	%f1390, %f1373, %f1389;
	fma.rn.f32 	%f1391, %f1378, 0f3FB8AA3B, %f1390;
	fma.rn.f32 	%f1392, %f1384, 0f3FB8AA3B, %f1391;
	fma.rn.f32 	%f1393, %f1378, 0f32A55E34, %f1392;
	mul.f32 	%f1394, %f1388, 0f40400000;
	fma.rn.f32 	%f1395, %f1394, %f1384, %f1393;
	fma.rn.f32 	%f1396, %f1388, %f1378, %f1395;
	add.rn.f32 	%f206, %f1389, %f1396;
	neg.f32 	%f1397, %f1389;
	add.rn.f32 	%f1398, %f206, %f1397;
	neg.f32 	%f1399, %f1398;
	add.rn.f32 	%f207, %f1396, %f1399;
	add.f32 	%f1400, %f196, %f196;
	mov.b32 	%r147, %f1400;
	setp.eq.f32 	%p398, %f197, 0f00000000;
	setp.eq.f32 	%p399, %f198, 0f7F800000;
	or.pred  	%p8, %p398, %p399;
	add.f32 	%f1401, %f197, %f197;
	mov.b32 	%r148, %f1401;
	mul.f32 	%f1695, %f2, %f1694;
	mov.b32 	%r614, 0;
	not.pred 	%p422, %p8;
$L__BB0_226:
	setp.lt.s32 	%p400, %r591, 1;
	mov.f32 	%f1699, %f1695;
	@%p400 bra 	$L__BB0_241;
	neg.s32 	%r615, %r591;
	mov.u64 	%rd202, %rd10;
	mov.u64 	%rd203, %rd9;
	mov.f32 	%f1699, %f1695;
$L__BB0_228:
	setp.eq.f32 	%p401, %f196, 0f3F800000;
	ld.local.u32 	%r494, [%rd202];
	min.s32 	%r496, %r494, %r614;
	sub.s32 	%r155, %r496, %r494;
	ld.local.f32 	%f215, [%rd203];
	sub.s32 	%r156, %r614, %r496;
	cvt.rn.f32.s32 	%f216, %r156;
	setp.eq.s32 	%p402, %r156, 0;
	or.pred  	%p403, %p401, %p402;
	mov.f32 	%f1697, 0f3F800000;
	@%p403 bra 	$L__BB0_235;
	setp.num.f32 	%p404, %f205, %f205;
	abs.f32 	%f1403, %f216;
	setp.num.f32 	%p405, %f1403, %f1403;
	and.pred  	%p406, %p404, %p405;
	@%p406 bra 	$L__BB0_233;
	add.rn.f32 	%f1697, %f196, %f216;
	bra.uni 	$L__BB0_235;
$L__BB0_231:
	setp.lt.s32 	%p429, %r144, 1;
	@%p429 bra 	$L__BB0_279;
	abs.f32 	%f209, %f196;
	setp.lt.f32 	%p430, %f209, 0f00800000;
	mul.f32 	%f1463, %f209, 0f4B800000;
	selp.f32 	%f1464, %f1463, %f209, %p430;
	selp.f32 	%f1465, 0fC1C00000, 0f00000000, %p430;
	mov.b32 	%r516, %f1464;
	add.s32 	%r517, %r516, -1060439283;
	and.b32  	%r518, %r517, -8388608;
	sub.s32 	%r519, %r516, %r518;
	mov.b32 	%f1466, %r519;
	cvt.rn.f32.s32 	%f1467, %r518;
	fma.rn.f32 	%f1468, %f1467, 0f34000000, %f1465;
	add.f32 	%f1469, %f1466, 0fBF800000;
	add.f32 	%f1470, %f1466, 0f3F800000;
	rcp.approx.ftz.f32 	%f1471, %f1470;
	add.f32 	%f1472, %f1469, %f1469;
	mul.f32 	%f1473, %f1472, %f1471;
	mul.f32 	%f1474, %f1473, %f1473;
	sub.f32 	%f1475, %f1469, %f1473;
	add.f32 	%f1476, %f1475, %f1475;
	neg.f32 	%f1477, %f1473;
	fma.rn.f32 	%f1478, %f1477, %f1469, %f1476;
	mul.rn.f32 	%f1479, %f1471, %f1478;
	fma.rn.f32 	%f1480, %f1474, 0f3A2C32E4, 0f3B52E7DB;
	fma.rn.f32 	%f1481, %f1480, %f1474, 0f3C93BB73;
	fma.rn.f32 	%f1482, %f1481, %f1474, 0f3DF6384F;
	mul.rn.f32 	%f1483, %f1482, %f1474;
	fma.rn.f32 	%f1484, %f1473, 0f3FB8AA3B, %f1468;
	sub.f32 	%f1485, %f1468, %f1484;
	fma.rn.f32 	%f1486, %f1473, 0f3FB8AA3B, %f1485;
	fma.rn.f32 	%f1487, %f1479, 0f3FB8AA3B, %f1486;
	fma.rn.f32 	%f1488, %f1473, 0f32A55E34, %f1487;
	mul.f32 	%f1489, %f1483, 0f40400000;
	fma.rn.f32 	%f1490, %f1489, %f1479, %f1488;
	fma.rn.f32 	%f1491, %f1483, %f1473, %f1490;
	add.rn.f32 	%f210, %f1484, %f1491;
	neg.f32 	%f1492, %f1484;
	add.rn.f32 	%f1493, %f210, %f1492;
	neg.f32 	%f1494, %f1493;
	add.rn.f32 	%f211, %f1491, %f1494;
	add.f32 	%f212, %f196, %f196;
	mov.b32 	%r149, %f212;
	setp.eq.f32 	%p431, %f197, 0f00000000;
	setp.eq.f32 	%p432, %f198, 0f7F800000;
	or.pred  	%p9, %p431, %p432;
	add.f32 	%f1495, %f197, %f197;
	mov.b32 	%r150, %f1495;
	xor.b32  	%r151, %r150, 2139095040;
	mov.u32 	%r616, %r145;
	bra.uni 	$L__BB0_243;
$L__BB0_233:
	mul.rn.f32 	%f1405, %f206, %f216;
	cvt.rni.f32.f32 	%f1406, %f1405;
	sub.f32 	%f1407, %f1405, %f1406;
	neg.f32 	%f1408, %f1405;
	fma.rn.f32 	%f1409, %f206, %f216, %f1408;
	fma.rn.f32 	%f1410, %f207, %f216, %f1409;
	add.f32 	%f1411, %f1407, %f1410;
	setp.gt.f32 	%p407, %f1406, 0f00000000;
	selp.b32 	%r497, 0, -2097152000, %p407;
	setp.neu.f32 	%p408, %f205, 0f7F800000;
	setp.lt.f32 	%p409, %f1405, 0f00000000;
	selp.f32 	%f1412, 0f00000000, 0f7F800000, %p409;
	abs.f32 	%f1413, %f1405;
	setp.gt.f32 	%p410, %f1413, 0f43180000;
	cvt.rzi.s32.f32 	%r498, %f1406;
	shl.b32 	%r499, %r498, 23;
	sub.s32 	%r500, %r499, %r497;
	mov.b32 	%f1414, %r500;
	add.s32 	%r501, %r497, 2130706432;
	mov.b32 	%f1415, %r501;
	fma.rn.f32 	%f1416, %f1411, 0f391FCB8E, 0f3AAF85ED;
	fma.rn.f32 	%f1417, %f1416, %f1411, 0f3C1D9856;
	fma.rn.f32 	%f1418, %f1417, %f1411, 0f3D6357BB;
	fma.rn.f32 	%f1419, %f1418, %f1411, 0f3E75FDEC;
	fma.rn.f32 	%f1420, %f1419, %f1411, 0f3F317218;
	fma.rn.f32 	%f1421, %f1420, %f1411, 0f3F800000;
	mul.f32 	%f1422, %f1421, %f1415;
	mul.f32 	%f1423, %f1422, %f1414;
	selp.f32 	%f1697, %f1412, %f1423, %p410;
	@%p408 bra 	$L__BB0_235;
	mul.f32 	%f1424, %f216, 0f3F000000;
	cvt.rzi.f32.f32 	%f1425, %f1424;
	add.f32 	%f1426, %f1425, %f1425;
	sub.f32 	%f1427, %f216, %f1426;
	abs.f32 	%f1428, %f1427;
	setp.neu.f32 	%p411, %f1428, 0f3F800000;
	setp.lt.s32 	%p412, %r156, 0;
	xor.b32  	%r502, %r147, 2139095040;
	selp.b32 	%r503, %r502, %r147, %p412;
	and.b32  	%r504, %r503, 2147483647;
	selp.b32 	%r505, %r504, %r503, %p411;
	mov.b32 	%f1697, %r505;
$L__BB0_235:
	setp.eq.f32 	%p413, %f197, 0f3F800000;
	mul.f32 	%f221, %f215, %f1697;
	sub.s32 	%r506, %r145, %r614;
	add.s32 	%r157, %r155, %r506;
	cvt.rn.f32.s32 	%f222, %r157;
	setp.eq.s32 	%p414, %r157, 0;
	or.pred  	%p415, %p413, %p414;
	mov.f32 	%f1698, 0f3F800000;
	@%p415 bra 	$L__BB0_240;
	setp.num.f32 	%p416, %f198, %f198;
	abs.f32 	%f1430, %f222;
	setp.num.f32 	%p417, %f1430, %f1430;
	and.pred  	%p418, %p416, %p417;
	@%p418 bra 	$L__BB0_238;
	add.rn.f32 	%f1698, %f197, %f222;
	bra.uni 	$L__BB0_240;
$L__BB0_238:
	mul.rn.f32 	%f1432, %f199, %f222;
	cvt.rni.f32.f32 	%f1433, %f1432;
	sub.f32 	%f1434, %f1432, %f1433;
	neg.f32 	%f1435, %f1432;
	fma.rn.f32 	%f1436, %f199, %f222, %f1435;
	fma.rn.f32 	%f1437, %f200, %f222, %f1436;
	add.f32 	%f1438, %f1434, %f1437;
	setp.gt.f32 	%p419, %f1433, 0f00000000;
	selp.b32 	%r507, 0, -2097152000, %p419;
	setp.lt.f32 	%p420, %f1432, 0f00000000;
	selp.f32 	%f1439, 0f00000000, 0f7F800000, %p420;
	abs.f32 	%f1440, %f1432;
	setp.gt.f32 	%p421, %f1440, 0f43180000;
	cvt.rzi.s32.f32 	%r508, %f1433;
	shl.b32 	%r509, %r508, 23;
	sub.s32 	%r510, %r509, %r507;
	mov.b32 	%f1441, %r510;
	add.s32 	%r511, %r507, 2130706432;
	mov.b32 	%f1442, %r511;
	fma.rn.f32 	%f1443, %f1438, 0f391FCB8E, 0f3AAF85ED;
	fma.rn.f32 	%f1444, %f1443, %f1438, 0f3C1D9856;
	fma.rn.f32 	%f1445, %f1444, %f1438, 0f3D6357BB;
	fma.rn.f32 	%f1446, %f1445, %f1438, 0f3E75FDEC;
	fma.rn.f32 	%f1447, %f1446, %f1438, 0f3F317218;
	fma.rn.f32 	%f1448, %f1447, %f1438, 0f3F800000;
	mul.f32 	%f1449, %f1448, %f1442;
	mul.f32 	%f1450, %f1449, %f1441;
	selp.f32 	%f1698, %f1439, %f1450, %p421;
	@%p422 bra 	$L__BB0_240;
	mul.f32 	%f1451, %f222, 0f3F000000;
	cvt.rzi.f32.f32 	%f1452, %f1451;
	add.f32 	%f1453, %f1452, %f1452;
	sub.f32 	%f1454, %f222, %f1453;
	abs.f32 	%f1455, %f1454;
	setp.neu.f32 	%p423, %f1455, 0f3F800000;
	setp.lt.s32 	%p424, %r157, 0;
	xor.b32  	%r512, %r148, 2139095040;
	selp.b32 	%r513, %r512, %r148, %p424;
	and.b32  	%r514, %r513, 2147483647;
	selp.b32 	%r515, %r514, %r513, %p423;
	mov.b32 	%f1698, %r515;
$L__BB0_240:
	mul.f32 	%f1456, %f221, %f1698;
	sub.f32 	%f1457, %f1699, %f1456;
	setp.lt.f32 	%p425, %f1457, 0f322BCC77;
	selp.f32 	%f1699, 0f322BCC77, %f1457, %p425;
	add.s32 	%r615, %r615, 1;
	setp.ne.s32 	%p426, %r615, 0;
	add.s64 	%rd203, %rd203, 4;
	add.s64 	%rd202, %rd202, 4;
	@%p426 bra 	$L__BB0_228;
$L__BB0_241:
	setp.eq.s16 	%p427, %rs1, 0;
	sub.f32 	%f1458, %f1699, %f3;
	sub.f32 	%f1459, %f3, %f1699;
	selp.f32 	%f1460, %f1459, %f1458, %p427;
	max.f32 	%f1461, %f1460, 0f00000000;
	mul.wide.u32 	%rd183, %r614, 4;
	add.s64 	%rd184, %rd6, %rd183;
	st.local.f32 	[%rd184], %f1461;
	mul.f32 	%f1462, %f196, %f196;
	mul.f32 	%f1695, %f1462, %f1695;
	add.s32 	%r159, %r614, 1;
	setp.eq.s32 	%p428, %r614, %r144;
	mov.u32 	%r614, %r159;
	@%p428 bra 	$L__BB0_231;
	bra.uni 	$L__BB0_226;
$L__BB0_242:
	setp.lt.s32 	%p491, %r616, 2;
	mov.u32 	%r616, %r161;
	@%p491 bra 	$L__BB0_279;
$L__BB0_243:
	setp.lt.s32 	%p433, %r174, 1;
	add.s32 	%r161, %r616, -1;
	cvt.rn.f32.u32 	%f1497, %r161;
	mul.f32 	%f230, %f191, %f1497;
	mov.f32 	%f1700, 0f00000000;
	@%p433 bra 	$L__BB0_252;
	ld.global.f32 	%f1498, [%rd5];
	setp.gtu.f32 	%p434, %f230, %f1498;
	@%p434 bra 	$L__BB0_246;
	ld.global.f32 	%f1700, [%rd4];
	bra.uni 	$L__BB0_252;
$L__BB0_246:
	ld.global.f32 	%f1499, [%rd186];
	setp.ge.f32 	%p435, %f230, %f1499;
	@%p435 bra 	$L__BB0_287;
	mov.b32 	%r617, 0;
$L__BB0_248:
	setp.eq.s32 	%p436, %r617, %r143;
	@%p436 bra 	$L__BB0_251;
	add.s32 	%r163, %r617, 1;
	mul.wide.u32 	%rd187, %r617, 4;
	add.s64 	%rd20, %rd5, %rd187;
	ld.global.f32 	%f233, [%rd20+4];
	setp.gtu.f32 	%p437, %f230, %f233;
	mov.u32 	%r617, %r163;
	@%p437 bra 	$L__BB0_248;
	ld.global.f32 	%f1500, [%rd20];
	add.s64 	%rd189, %rd4, %rd187;
	ld.global.f32 	%f1501, [%rd189];
	ld.global.f32 	%f1502, [%rd189+4];
	mul.f32 	%f1503, %f233, %f1502;
	mul.f32 	%f1504, %f1500, %f1501;
	sub.f32 	%f1505, %f1503, %f1504;
	sub.f32 	%f1506, %f233, %f1500;
	div.rn.f32 	%f1700, %f1505, %f1506;
	bra.uni 	$L__BB0_252;
$L__BB0_251:
	ld.global.f32 	%f1700, [%rd15];
$L__BB0_252:
	neg.f32 	%f1507, %f1700;
	mul.f32 	%f1508, %f191, %f1507;
	fma.rn.f32 	%f1509, %f1508, 0f3BBB989D, 0f3F000000;
	cvt.sat.f32.f32 	%f1510, %f1509;
	mov.f32 	%f1511, 0f4B400001;
	mov.f32 	%f1512, 0f437C0000;
	fma.rm.f32 	%f1513, %f1510, %f1512, %f1511;
	add.f32 	%f1514, %f1513, 0fCB40007F;
	neg.f32 	%f1515, %f1514;
	fma.rn.f32 	%f1516, %f1508, 0f3FB8AA3B, %f1515;
	fma.rn.f32 	%f1517, %f1508, 0f32A57060, %f1516;
	mov.b32 	%r522, %f1513;
	shl.b32 	%r523, %r522, 23;
	mov.b32 	%f1518, %r523;
	ex2.approx.ftz.f32 	%f1519, %f1517;
	mul.f32 	%f237, %f1519, %f1518;
	mul.f32 	%f1520, %f191, %f1700;
	fma.rn.f32 	%f1521, %f1520, 0f3BBB989D, 0f3F000000;
	cvt.sat.f32.f32 	%f1522, %f1521;
	fma.rm.f32 	%f1523, %f1522, %f1512, %f1511;
	add.f32 	%f1524, %f1523, 0fCB40007F;
	neg.f32 	%f1525, %f1524;
	fma.rn.f32 	%f1526, %f1520, 0f3FB8AA3B, %f1525;
	fma.rn.f32 	%f1527, %f1520, 0f32A57060, %f1526;
	mov.b32 	%r524, %f1523;
	shl.b32 	%r525, %r524, 23;
	mov.b32 	%f1528, %r525;
	ex2.approx.ftz.f32 	%f1529, %f1527;
	mul.f32 	%f1530, %f1529, %f1528;
	sub.f32 	%f1531, %f1530, %f197;
	sub.f32 	%f1532, %f196, %f197;
	div.rn.f32 	%f1533, %f1531, %f1532;
	min.f32 	%f1534, %f1533, 0f3F800000;
	max.f32 	%f238, %f1534, 0f00000000;
	mov.b32 	%r618, 0;
$L__BB0_253:
	setp.eq.f32 	%p438, %f196, 0f3F800000;
	cvt.rn.f32.u32 	%f239, %r618;
	setp.eq.s32 	%p439, %r618, 0;
	or.pred  	%p440, %p438, %p439;
	mov.f32 	%f1701, 0f3F800000;
	@%p440 bra 	$L__BB0_258;
	setp.num.f32 	%p441, %f209, %f209;
	abs.f32 	%f1536, %f239;
	setp.num.f32 	%p442, %f1536, %f1536;
	and.pred  	%p443, %p441, %p442;
	@%p443 bra 	$L__BB0_256;
	add.rn.f32 	%f1701, %f196, %f239;
	bra.uni 	$L__BB0_258;
$L__BB0_256:
	mul.rn.f32 	%f1538, %f210, %f239;
	cvt.rni.f32.f32 	%f1539, %f1538;
	sub.f32 	%f1540, %f1538, %f1539;
	neg.f32 	%f1541, %f1538;
	fma.rn.f32 	%f1542, %f210, %f239, %f1541;
	fma.rn.f32 	%f1543, %f211, %f239, %f1542;
	add.f32 	%f1544, %f1540, %f1543;
	setp.gt.f32 	%p444, %f1539, 0f00000000;
	selp.b32 	%r526, 0, -2097152000, %p444;
	setp.neu.f32 	%p445, %f209, 0f7F800000;
	setp.lt.f32 	%p446, %f1538, 0f00000000;
	selp.f32 	%f1545, 0f00000000, 0f7F800000, %p446;
	abs.f32 	%f1546, %f1538;
	setp.gt.f32 	%p447, %f1546, 0f43180000;
	cvt.rzi.s32.f32 	%r527, %f1539;
	shl.b32 	%r528, %r527, 23;
	sub.s32 	%r529, %r528, %r526;
	mov.b32 	%f1547, %r529;
	add.s32 	%r530, %r526, 2130706432;
	mov.b32 	%f1548, %r530;
	fma.rn.f32 	%f1549, %f1544, 0f391FCB8E, 0f3AAF85ED;
	fma.rn.f32 	%f1550, %f1549, %f1544, 0f3C1D9856;
	fma.rn.f32 	%f1551, %f1550, %f1544, 0f3D6357BB;
	fma.rn.f32 	%f1552, %f1551, %f1544, 0f3E75FDEC;
	fma.rn.f32 	%f1553, %f1552, %f1544, 0f3F317218;
	fma.rn.f32 	%f1554, %f1553, %f1544, 0f3F800000;
	mul.f32 	%f1555, %f1554, %f1548;
	mul.f32 	%f1556, %f1555, %f1547;
	selp.f32 	%f1701, %f1545, %f1556, %p447;
	@%p445 bra 	$L__BB0_258;
	mul.f32 	%f1557, %f239, 0f3F000000;
	cvt.rzi.f32.f32 	%f1558, %f1557;
	add.f32 	%f1559, %f1558, %f1558;
	sub.f32 	%f1560, %f239, %f1559;
	abs.f32 	%f1561, %f1560;
	setp.neu.f32 	%p448, %f1561, 0f3F800000;
	and.b32  	%r531, %r149, 2147483647;
	mov.b32 	%f1562, %r531;
	selp.f32 	%f1701, %f1562, %f212, %p448;
$L__BB0_258:
	setp.eq.f32 	%p449, %f197, 0f3F800000;
	sub.s32 	%r165, %r161, %r618;
	cvt.rn.f32.s32 	%f244, %r165;
	setp.eq.s32 	%p450, %r165, 0;
	or.pred  	%p451, %p449, %p450;
	mov.f32 	%f1702, 0f3F800000;
	@%p451 bra 	$L__BB0_263;
	setp.num.f32 	%p452, %f198, %f198;
	abs.f32 	%f1564, %f244;
	setp.num.f32 	%p453, %f1564, %f1564;
	and.pred  	%p454, %p452, %p453;
	@%p454 bra 	$L__BB0_261;
	add.rn.f32 	%f1702, %f197, %f244;
	bra.uni 	$L__BB0_263;
$L__BB0_261:
	mul.rn.f32 	%f1566, %f199, %f244;
	cvt.rni.f32.f32 	%f1567, %f1566;
	sub.f32 	%f1568, %f1566, %f1567;
	neg.f32 	%f1569, %f1566;
	fma.rn.f32 	%f1570, %f199, %f244, %f1569;
	fma.rn.f32 	%f1571, %f200, %f244, %f1570;
	add.f32 	%f1572, %f1568, %f1571;
	setp.gt.f32 	%p455, %f1567, 0f00000000;
	selp.b32 	%r532, 0, -2097152000, %p455;
	setp.lt.f32 	%p456, %f1566, 0f00000000;
	selp.f32 	%f1573, 0f00000000, 0f7F800000, %p456;
	abs.f32 	%f1574, %f1566;
	setp.gt.f32 	%p457, %f1574, 0f43180000;
	cvt.rzi.s32.f32 	%r533, %f1567;
	shl.b32 	%r534, %r533, 23;
	sub.s32 	%r535, %r534, %r532;
	mov.b32 	%f1575, %r535;
	add.s32 	%r536, %r532, 2130706432;
	mov.b32 	%f1576, %r536;
	fma.rn.f32 	%f1577, %f1572, 0f391FCB8E, 0f3AAF85ED;
	fma.rn.f32 	%f1578, %f1577, %f1572, 0f3C1D9856;
	fma.rn.f32 	%f1579, %f1578, %f1572, 0f3D6357BB;
	fma.rn.f32 	%f1580, %f1579, %f1572, 0f3E75FDEC;
	fma.rn.f32 	%f1581, %f1580, %f1572, 0f3F317218;
	fma.rn.f32 	%f1582, %f1581, %f1572, 0f3F800000;
	mul.f32 	%f1583, %f1582, %f1576;
	mul.f32 	%f1584, %f1583, %f1575;
	selp.f32 	%f1702, %f1573, %f1584, %p457;
	not.pred 	%p458, %p9;
	@%p458 bra 	$L__BB0_263;
	mul.f32 	%f1585, %f244, 0f3F000000;
	cvt.rzi.f32.f32 	%f1586, %f1585;
	add.f32 	%f1587, %f1586, %f1586;
	sub.f32 	%f1588, %f244, %f1587;
	abs.f32 	%f1589, %f1588;
	setp.neu.f32 	%p459, %f1589, 0f3F800000;
	setp.lt.s32 	%p460, %r165, 0;
	selp.b32 	%r537, %r151, %r150, %p460;
	and.b32  	%r538, %r537, 2147483647;
	selp.b32 	%r539, %r538, %r537, %p459;
	mov.b32 	%f1702, %r539;
$L__BB0_263:
	setp.lt.s32 	%p461, %r591, 1;
	mul.f32 	%f1590, %f2, %f1701;
	mul.f32 	%f1706, %f1590, %f1702;
	@%p461 bra 	$L__BB0_278;
	mov.b32 	%r619, 0;
$L__BB0_265:
	mul.wide.u32 	%rd190, %r619, 4;
	add.s64 	%rd191, %rd10, %rd190;
	ld.local.u32 	%r167, [%rd191];
	setp.ge.s32 	%p462, %r167, %r616;
	@%p462 bra 	$L__BB0_277;
	min.s32 	%r541, %r167, %r618;
	sub.s32 	%r168, %r541, %r167;
	add.s64 	%rd193, %rd9, %rd190;
	ld.local.f32 	%f251, [%rd193];
	sub.s32 	%r169, %r618, %r541;
	cvt.rn.f32.s32 	%f252, %r169;
	setp.eq.s32 	%p464, %r169, 0;
	or.pred  	%p465, %p438, %p464;
	mov.f32 	%f1704, 0f3F800000;
	@%p465 bra 	$L__BB0_271;
	setp.num.f32 	%p466, %f209, %f209;
	abs.f32 	%f1592, %f252;
	setp.num.f32 	%p467, %f1592, %f1592;
	and.pred  	%p468, %p466, %p467;
	@%p468 bra 	$L__BB0_269;
	add.rn.f32 	%f1704, %f196, %f252;
	bra.uni 	$L__BB0_271;
$L__BB0_269:
	mul.rn.f32 	%f1594, %f210, %f252;
	cvt.rni.f32.f32 	%f1595, %f1594;
	sub.f32 	%f1596, %f1594, %f1595;
	neg.f32 	%f1597, %f1594;
	fma.rn.f32 	%f1598, %f210, %f252, %f1597;
	fma.rn.f32 	%f1599, %f211, %f252, %f1598;
	add.f32 	%f1600, %f1596, %f1599;
	setp.gt.f32 	%p469, %f1595, 0f00000000;
	selp.b32 	%r542, 0, -2097152000, %p469;
	setp.neu.f32 	%p470, %f209, 0f7F800000;
	setp.lt.f32 	%p471, %f1594, 0f00000000;
	selp.f32 	%f1601, 0f00000000, 0f7F800000, %p471;
	abs.f32 	%f1602, %f1594;
	setp.gt.f32 	%p472, %f1602, 0f43180000;
	cvt.rzi.s32.f32 	%r543, %f1595;
	shl.b32 	%r544, %r543, 23;
	sub.s32 	%r545, %r544, %r542;
	mov.b32 	%f1603, %r545;
	add.s32 	%r546, %r542, 2130706432;
	mov.b32 	%f1604, %r546;
	fma.rn.f32 	%f1605, %f1600, 0f391FCB8E, 0f3AAF85ED;
	fma.rn.f32 	%f1606, %f1605, %f1600, 0f3C1D9856;
	fma.rn.f32 	%f1607, %f1606, %f1600, 0f3D6357BB;
	fma.rn.f32 	%f1608, %f1607, %f1600, 0f3E75FDEC;
	fma.rn.f32 	%f1609, %f1608, %f1600, 0f3F317218;
	fma.rn.f32 	%f1610, %f1609, %f1600, 0f3F800000;
	mul.f32 	%f1611, %f1610, %f1604;
	mul.f32 	%f1612, %f1611, %f1603;
	selp.f32 	%f1704, %f1601, %f1612, %p472;
	@%p470 bra 	$L__BB0_271;
	mul.f32 	%f1613, %f252, 0f3F000000;
	cvt.rzi.f32.f32 	%f1614, %f1613;
	add.f32 	%f1615, %f1614, %f1614;
	sub.f32 	%f1616, %f252, %f1615;
	abs.f32 	%f1617, %f1616;
	setp.neu.f32 	%p473, %f1617, 0f3F800000;
	setp.lt.s32 	%p474, %r169, 0;
	xor.b32  	%r547, %r149, 2139095040;
	selp.b32 	%r548, %r547, %r149, %p474;
	and.b32  	%r549, %r548, 2147483647;
	selp.b32 	%r550, %r549, %r548, %p473;
	mov.b32 	%f1704, %r550;
$L__BB0_271:
	mul.f32 	%f257, %f251, %f1704;
	add.s32 	%r170, %r168, %r165;
	cvt.rn.f32.s32 	%f258, %r170;
	setp.eq.s32 	%p476, %r170, 0;
	or.pred  	%p477, %p449, %p476;
	mov.f32 	%f1705, 0f3F800000;
	@%p477 bra 	$L__BB0_276;
	setp.num.f32 	%p478, %f198, %f198;
	abs.f32 	%f1619, %f258;
	setp.num.f32 	%p479, %f1619, %f1619;
	and.pred  	%p480, %p478, %p479;
	@%p480 bra 	$L__BB0_274;
	add.rn.f32 	%f1705, %f197, %f258;
	bra.uni 	$L__BB0_276;
$L__BB0_274:
	mul.rn.f32 	%f1621, %f199, %f258;
	cvt.rni.f32.f32 	%f1622, %f1621;
	sub.f32 	%f1623, %f1621, %f1622;
	neg.f32 	%f1624, %f1621;
	fma.rn.f32 	%f1625, %f199, %f258, %f1624;
	fma.rn.f32 	%f1626, %f200, %f258, %f1625;
	add.f32 	%f1627, %f1623, %f1626;
	setp.gt.f32 	%p481, %f1622, 0f00000000;
	selp.b32 	%r551, 0, -2097152000, %p481;
	setp.lt.f32 	%p482, %f1621, 0f00000000;
	selp.f32 	%f1628, 0f00000000, 0f7F800000, %p482;
	abs.f32 	%f1629, %f1621;
	setp.gt.f32 	%p483, %f1629, 0f43180000;
	cvt.rzi.s32.f32 	%r552, %f1622;
	shl.b32 	%r553, %r552, 23;
	sub.s32 	%r554, %r553, %r551;
	mov.b32 	%f1630, %r554;
	add.s32 	%r555, %r551, 2130706432;
	mov.b32 	%f1631, %r555;
	fma.rn.f32 	%f1632, %f1627, 0f391FCB8E, 0f3AAF85ED;
	fma.rn.f32 	%f1633, %f1632, %f1627, 0f3C1D9856;
	fma.rn.f32 	%f1634, %f1633, %f1627, 0f3D6357BB;
	fma.rn.f32 	%f1635, %f1634, %f1627, 0f3E75FDEC;
	fma.rn.f32 	%f1636, %f1635, %f1627, 0f3F317218;
	fma.rn.f32 	%f1637, %f1636, %f1627, 0f3F800000;
	mul.f32 	%f1638, %f1637, %f1631;
	mul.f32 	%f1639, %f1638, %f1630;
	selp.f32 	%f1705, %f1628, %f1639, %p483;
	not.pred 	%p484, %p9;
	@%p484 bra 	$L__BB0_276;
	mul.f32 	%f1640, %f258, 0f3F000000;
	cvt.rzi.f32.f32 	%f1641, %f1640;
	add.f32 	%f1642, %f1641, %f1641;
	sub.f32 	%f1643, %f258, %f1642;
	abs.f32 	%f1644, %f1643;
	setp.neu.f32 	%p485, %f1644, 0f3F800000;
	setp.lt.s32 	%p486, %r170, 0;
	selp.b32 	%r556, %r151, %r150, %p486;
	and.b32  	%r557, %r556, 2147483647;
	selp.b32 	%r558, %r557, %r556, %p485;
	mov.b32 	%f1705, %r558;
$L__BB0_276:
	mul.f32 	%f1645, %f257, %f1705;
	sub.f32 	%f1646, %f1706, %f1645;
	setp.lt.f32 	%p487, %f1646, 0f322BCC77;
	selp.f32 	%f1706, 0f322BCC77, %f1646, %p487;
$L__BB0_277:
	add.s32 	%r619, %r619, 1;
	setp.ne.s32 	%p488, %r619, %r591;
	@%p488 bra 	$L__BB0_265;
$L__BB0_278:
	setp.eq.s16 	%p489, %rs1, 0;
	add.s32 	%r172, %r618, 1;
	mul.wide.u32 	%rd194, %r618, 4;
	add.s64 	%rd195, %rd6, %rd194;
	ld.local.f32 	%f1647, [%rd195+4];
	ld.local.f32 	%f1648, [%rd195];
	mov.f32 	%f1649, 0f3F800000;
	sub.f32 	%f1650, %f1649, %f238;
	mul.f32 	%f1651, %f1650, %f1648;
	fma.rn.f32 	%f1652, %f238, %f1647, %f1651;
	mul.f32 	%f1653, %f237, %f1652;
	sub.f32 	%f1654, %f1706, %f3;
	sub.f32 	%f1655, %f3, %f1706;
	selp.f32 	%f1656, %f1655, %f1654, %p489;
	max.f32 	%f1657, %f1656, 0f00000000;
	max.f32 	%f1658, %f1653, %f1657;
	st.local.f32 	[%rd195], %f1658;
	setp.eq.s32 	%p490, %r172, %r616;
	mov.u32 	%r618, %r172;
	@%p490 bra 	$L__BB0_242;
	bra.uni 	$L__BB0_253;
$L__BB0_279:
	ld.local.f32 	%f1708, [%rd6];
$L__BB0_280:
	sub.f32 	%f268, %f1708, %f1;
	abs.f32 	%f1659, %f268;
	setp.lt.f32 	%p492, %f1659, %f272;
	@%p492 bra 	$L__BB0_282;
	setp.lt.f32 	%p493, %f268, 0f00000000;
	selp.f32 	%f1693, %f1709, %f1693, %p493;
	selp.f32 	%f1692, %f1692, %f1709, %p493;
	sub.f32 	%f1660, %f1692, %f1693;
	setp.geu.f32 	%p494, %f1660, %f272;
	add.s32 	%r613, %r613, 1;
	setp.lt.s32 	%p495, %r613, %r176;
	and.pred  	%p496, %p494, %p495;
	@%p496 bra 	$L__BB0_218;
$L__BB0_282:
	mul.wide.s32 	%rd196, %r2, 4;
	add.s64 	%rd197, %rd3, %rd196;
	st.global.f32 	[%rd197], %f1709;
$L__BB0_283:
	ret;
$L__BB0_284:
	add.s64 	%rd199, %rd3, %rd42;
	mov.b32 	%r559, 0;
	st.global.u32 	[%rd199], %r559;
	bra.uni 	$L__BB0_283;
$L__BB0_285:
	ld.global.f32 	%f1668, [%rd11];
	bra.uni 	$L__BB0_121;
$L__BB0_286:
	ld.global.f32 	%f1683, [%rd13];
	bra.uni 	$L__BB0_186;
$L__BB0_287:
	ld.global.f32 	%f1700, [%rd15];
	bra.uni 	$L__BB0_252;

}
	// .globl	_Z32compute_price_kernel_threadlocalPKfS0_S0_S0_PKiiiS0_S0_iS0_S0_iPf
.visible .entry _Z32compute_price_kernel_threadlocalPKfS0_S0_S0_PKiiiS0_S0_iS0_S0_iPf(
	.param .u64 .ptr .align 1 _Z32compute_price_kernel_threadlocalPKfS0_S0_S0_PKiiiS0_S0_iS0_S0_iPf_param_0,
	.param .u64 .ptr .align 1 _Z32compute_price_kernel_threadlocalPKfS0_S0_S0_PKiiiS0_S0_iS0_S0_iPf_param_1,
	.param .u64 .ptr .align 1 _Z32compute_price_kernel_threadlocalPKfS0_S0_S0_PKiiiS0_S0_iS0_S0_iPf_param_2,
	.param .u64 .ptr .align 1 _Z32compute_price_kernel_threadlocalPKfS0_S0_S0_PKiiiS0_S0_iS0_S0_iPf_param_3,
	.param .u64 .ptr .align 1 _Z32compute_price_kernel_threadlocalPKfS0_S0_S0_PKiiiS0_S0_iS0_S0_iPf_param_4,
	.param .u32 _Z32compute_price_kernel_threadlocalPKfS0_S0_S0_PKiiiS0_S0_iS0_S0_iPf_param_5,
	.param .u32 _Z32compute_price_kernel_threadlocalPKfS0_S0_S0_PKiiiS0_S0_iS0_S0_iPf_param_6,
	.param .u64 .ptr .align 1 _Z32compute_price_kernel_threadlocalPKfS0_S0_S0_PKiiiS0_S0_iS0_S0_iPf_param_7,
	.param .u64 .ptr .align 1 _Z32compute_price_kernel_threadlocalPKfS0_S0_S0_PKiiiS0_S0_iS0_S0_iPf_param_8,
	.param .u32 _Z32compute_price_kernel_threadlocalPKfS0_S0_S0_PKiiiS0_S0_iS0_S0_iPf_param_9,
	.param .u64 .ptr .align 1 _Z32compute_price_kernel_threadlocalPKfS0_S0_S0_PKiiiS0_S0_iS0_S0_iPf_param_10,
	.param .u64 .ptr .align 1 _Z32compute_price_kernel_threadlocalPKfS0_S0_S0_PKiiiS0_S0_iS0_S0_iPf_param_11,
	.param .u32 _Z32compute_price_kernel_threadlocalPKfS0_S0_S0_PKiiiS0_S0_iS0_S0_iPf_param_12,
	.param .u64 .ptr .align 1 _Z32compute_price_kernel_threadlocalPKfS0_S0_S0_PKiiiS0_S0_iS0_S0_iPf_param_13
)
{
	.local .align 16 .b8 	__local_depot1[2320];
	.reg .b64 	%SP;
	.reg .b64 	%SPL;
	.reg .pred 	%p<250>;
	.reg .b16 	%rs<6>;
	.reg .b32 	%r<371>;
	.reg .b32 	%f<775>;
	.reg .b64 	%rd<160>;

	mov.u64 	%SPL, __local_depot1;
	ld.param.u64 	%rd14, [_Z32compute_price_kernel_threadlocalPKfS0_S0_S0_PKiiiS0_S0_iS0_S0_iPf_param_0];
	ld.param.u64 	%rd15, [_Z32compute_price_kernel_threadlocalPKfS0_S0_S0_PKiiiS0_S0_iS0_S0_iPf_param_1];
	ld.param.u64 	%rd16, [_Z32compute_price_kernel_threadlocalPKfS0_S0_S0_PKiiiS0_S0_iS0_S0_iPf_param_2];
	ld.param.u64 	%rd17, [_Z32compute_price_kernel_threadlocalPKfS0_S0_S0_PKiiiS0_S0_iS0_S0_iPf_param_3];
	ld.param.u64 	%rd18, [_Z32compute_price_kernel_threadlocalPKfS0_S0_S0_PKiiiS0_S0_iS0_S0_iPf_param_4];
	ld.param.u32 	%r110, [_Z32compute_price_kernel_threadlocalPKfS0_S0_S0_PKiiiS0_S0_iS0_S0_iPf_param_5];
	ld.param.u32 	%r113, [_Z32compute_price_kernel_threadlocalPKfS0_S0_S0_PKiiiS0_S0_iS0_S0_iPf_param_6];
	ld.param.u64 	%rd20, [_Z32compute_price_kernel_threadlocalPKfS0_S0_S0_PKiiiS0_S0_iS0_S0_iPf_param_7];
	ld.param.u64 	%rd21, [_Z32compute_price_kernel_threadlocalPKfS0_S0_S0_PKiiiS0_S0_iS0_S0_iPf_param_8];
	ld.param.u64 	%rd22, [_Z32compute_price_kernel_threadlocalPKfS0_S0_S0_PKiiiS0_S0_iS0_S0_iPf_param_10];
	ld.param.u64 	%rd23, [_Z32compute_price_kernel_threadlocalPKfS0_S0_S0_PKiiiS0_S0_iS0_S0_iPf_param_11];
	ld.param.u32 	%r112, [_Z32compute_price_kernel_threadlocalPKfS0_S0_S0_PKiiiS0_S0_iS0_S0_iPf_param_12];
	cvta.to.global.u64 	%rd1, %rd22;
	cvta.to.global.u64 	%rd2, %rd23;
	cvta.to.global.u64 	%rd3, %rd20;
	cvta.to.global.u64 	%rd4, %rd21;
	add.u64 	%rd5, %SPL, 0;
	add.u64 	%rd6, %SPL, 2064;
	add.u64 	%rd7, %SPL, 2192;
	mov.u32 	%r114, %ctaid.x;
	mov.u32 	%r115, %ntid.x;
	mov.u32 	%r116, %tid.x;
	mad.lo.s32 	%r1, %r114, %r115, %r116;
	setp.ge.s32 	%p5, %r1, %r113;
	@%p5 bra 	$L__BB1_154;
	cvta.to.global.u64 	%rd27, %rd14;
	cvta.to.global.u64 	%rd28, %rd15;
	cvta.to.global.u64 	%rd29, %rd16;
	cvta.to.global.u64 	%rd30, %rd17;
	cvta.to.global.u64 	%rd31, %rd18;
	mul.wide.s32 	%rd32, %r1, 4;
	add.s64 	%rd33, %rd27, %rd32;
	ld.global.f32 	%f1, [%rd33];
	add.s64 	%rd34, %rd28, %rd32;
	ld.global.f32 	%f2, [%rd34];
	add.s64 	%rd35, %rd29, %rd32;
	ld.global.f32 	%f3, [%rd35];
	add.s64 	%rd36, %rd30, %rd32;
	ld.global.f32 	%f4, [%rd36];
	add.s64 	%rd37, %rd31, %rd32;
	ld.global.u32 	%r2, [%rd37];
	abs.f32 	%f117, %f1;
	setp.equ.f32 	%p7, %f117, 0f7F800000;
	abs.f32 	%f118, %f2;
	setp.equ.f32 	%p8, %f118, 0f7F800000;
	or.pred  	%p9, %p7, %p8;
	abs.f32 	%f120, %f3;
	setp.equ.f32 	%p10, %f120, 0f7F800000;
	or.pred  	%p11, %p9, %p10;
	mov.pred 	%p249, -1;
	@%p11 bra 	$L__BB1_3;
	abs.f32 	%f122, %f4;
	setp.equ.f32 	%p249, %f122, 0f7F800000;
$L__BB1_3:
	setp.le.f32 	%p12, %f3, 0f00000000;
	or.pred  	%p13, %p249, %p12;
	setp.le.f32 	%p14, %f1, 0f00000000;
	or.pred  	%p15, %p13, %p14;
	setp.le.f32 	%p16, %f2, 0f00000000;
	or.pred  	%p17, %p15, %p16;
	setp.le.f32 	%p18, %f4, 0f00000000;
	or.pred  	%p19, %p17, %p18;
	@%p19 bra 	$L__BB1_155;
	setp.lt.s32 	%p20, %r112, 1;
	mov.b32 	%r356, 0;
	@%p20 bra 	$L__BB1_82;
	cvt.rn.f32.s32 	%f5, %r110;
	add.s32 	%r120, %r112, -1;
	min.u32 	%r121, %r120, 31;
	add.s32 	%r3, %r121, 1;
	and.b32  	%r4, %r3, 3;
	setp.lt.u32 	%p21, %r112, 4;
	mov.b32 	%r357, 0;
	mov.u32 	%r356, %r357;
	@%p21 bra 	$L__BB1_77;
	and.b32  	%r5, %r3, 60;
	ld.global.f32 	%f123, [%rd2];
	setp.gt.f32 	%p22, %f123, 0f00000000;
	setp.lt.f32 	%p23, %f123, %f3;
	and.pred  	%p24, %p22, %p23;
	mov.b32 	%r356, 0;
	@%p24 bra 	$L__BB1_7;
	bra.uni 	$L__BB1_8;
$L__BB1_7:
	div.rn.f32 	%f124, %f123, %f3;
	mul.f32 	%f125, %f124, %f5;
	mov.f32 	%f126, 0f3F000000;
	copysign.f32 	%f127, %f125, %f126;
	add.rz.f32 	%f128, %f125, %f127;
	cvt.rzi.f32.f32 	%f129, %f128;
	cvt.rzi.s32.f32 	%r124, %f129;
	min.s32 	%r125, %r124, %r110;
	max.s32 	%r126, %r125, 1;
	st.local.u32 	[%rd7], %r126;
	ld.global.f32 	%f130, [%rd1];
	st.local.f32 	[%rd6], %f130;
	mov.b32 	%r356, 1;
$L__BB1_8:
	ld.global.f32 	%f131, [%rd2+4];
	setp.leu.f32 	%p25, %f131, 0f00000000;
	setp.geu.f32 	%p26, %f131, %f3;
	or.pred  	%p27, %p25, %p26;
	@%p27 bra 	$L__BB1_10;
	div.rn.f32 	%f132, %f131, %f3;
	mul.f32 	%f133, %f132, %f5;
	mov.f32 	%f134, 0f3F000000;
	copysign.f32 	%f135, %f133, %f134;
	add.rz.f32 	%f136, %f133, %f135;
	cvt.rzi.f32.f32 	%f137, %f136;
	cvt.rzi.s32.f32 	%r127, %f137;
	min.s32 	%r128, %r127, %r110;
	max.s32 	%r129, %r128, 1;
	mul.wide.u32 	%rd38, %r356, 4;
	add.s64 	%rd39, %rd7, %rd38;
	st.local.u32 	[%rd39], %r129;
	ld.global.f32 	%f138, [%rd1+4];
	add.s64 	%rd40, %rd6, %rd38;
	st.local.f32 	[%rd40], %f138;
	add.s32 	%r356, %r356, 1;
$L__BB1_10:
	ld.global.f32 	%f139, [%rd2+8];
	setp.leu.f32 	%p28, %f139, 0f00000000;
	setp.geu.f32 	%p29, %f139, %f3;
	or.pred  	%p30, %p28, %p29;
	@%p30 bra 	$L__BB1_12;
	div.rn.f32 	%f140, %f139, %f3;
	mul.f32 	%f141, %f140, %f5;
	mov.f32 	%f142, 0f3F000000;
	copysign.f32 	%f143, %f141, %f142;
	add.rz.f32 	%f144, %f141, %f143;
	cvt.rzi.f32.f32 	%f145, %f144;
	cvt.rzi.s32.f32 	%r130, %f145;
	min.s32 	%r131, %r130, %r110;
	max.s32 	%r132, %r131, 1;
	mul.wide.u32 	%rd41, %r356, 4;
	add.s64 	%rd42, %rd7, %rd41;
	st.local.u32 	[%rd42], %r132;
	ld.global.f32 	%f146, [%rd1+8];
	add.s64 	%rd43, %rd6, %rd41;
	st.local.f32 	[%rd43], %f146;
	add.s32 	%r356, %r356, 1;
$L__BB1_12:
	ld.global.f32 	%f147, [%rd2+12];
	setp.leu.f32 	%p31, %f147, 0f00000000;
	setp.geu.f32 	%p32, %f147, %f3;
	or.pred  	%p33, %p31, %p32;
	@%p33 bra 	$L__BB1_14;
	div.rn.f32 	%f148, %f147, %f3;
	mul.f32 	%f149, %f148, %f5;
	mov.f32 	%f150, 0f3F000000;
	copysign.f32 	%f151, %f149, %f150;
	add.rz.f32 	%f152, %f149, %f151;
	cvt.rzi.f32.f32 	%f153, %f152;
	cvt.rzi.s32.f32 	%r133, %f153;
	min.s32 	%r134, %r133, %r110;
	max.s32 	%r135, %r134, 1;
	mul.wide.u32 	%rd44, %r356, 4;
	add.s64 	%rd45, %rd7, %rd44;
	st.local.u32 	[%rd45], %r135;
	ld.global.f32 	%f154, [%rd1+12];
	add.s64 	%rd46, %rd6, %rd44;
	st.local.f32 	[%rd46], %f154;
	add.s32 	%r356, %r356, 1;
$L__BB1_14:
	setp.eq.s32 	%p34, %r5, 4;
	mov.b32 	%r357, 4;
	@%p34 bra 	$L__BB1_77;
	ld.global.f32 	%f155, [%rd2+16];
	setp.leu.f32 	%p35, %f155, 0f00000000;
	setp.geu.f32 	%p36, %f155, %f3;
	or.pred  	%p37, %p35, %p36;
	@%p37 bra 	$L__BB1_17;
	div.rn.f32 	%f156, %f155, %f3;
	mul.f32 	%f157, %f156, %f5;
	mov.f32 	%f158, 0f3F000000;
	copysign.f32 	%f159, %f157, %f158;
	add.rz.f32 	%f160, %f157, %f159;
	cvt.rzi.f32.f32 	%f161, %f160;
	cvt.rzi.s32.f32 	%r137, %f161;
	min.s32 	%r138, %r137, %r110;
	max.s32 	%r139, %r138, 1;
	mul.wide.u32 	%rd47, %r356, 4;
	add.s64 	%rd48, %rd7, %rd47;
	st.local.u32 	[%rd48], %r139;
	ld.global.f32 	%f162, [%rd1+16];
	add.s64 	%rd49, %rd6, %rd47;
	st.local.f32 	[%rd49], %f162;
	add.s32 	%r356, %r356, 1;
$L__BB1_17:
	ld.global.f32 	%f163, [%rd2+20];
	setp.leu.f32 	%p38, %f163, 0f00000000;
	setp.geu.f32 	%p39, %f163, %f3;
	or.pred  	%p40, %p38, %p39;
	@%p40 bra 	$L__BB1_19;
	div.rn.f32 	%f164, %f163, %f3;
	mul.f32 	%f165, %f164, %f5;
	mov.f32 	%f166, 0f3F000000;
	copysign.f32 	%f167, %f165, %f166;
	add.rz.f32 	%f168, %f165, %f167;
	cvt.rzi.f32.f32 	%f169, %f168;
	cvt.rzi.s32.f32 	%r140, %f169;
	min.s32 	%r141, %r140, %r110;
	max.s32 	%r142, %r141, 1;
	mul.wide.u32 	%rd50, %r356, 4;
	add.s64 	%rd51, %rd7, %rd50;
	st.local.u32 	[%rd51], %r142;
	ld.global.f32 	%f170, [%rd1+20];
	add.s64 	%rd52, %rd6, %rd50;
	st.local.f32 	[%rd52], %f170;
	add.s32 	%r356, %r356, 1;
$L__BB1_19:
	ld.global.f32 	%f171, [%rd2+24];
	setp.leu.f32 	%p41, %f171, 0f00000000;
	setp.geu.f32 	%p42, %f171, %f3;
	or.pred  	%p43, %p41, %p42;
	@%p43 bra 	$L__BB1_21;
	div.rn.f32 	%f172, %f171, %f3;
	mul.f32 	%f173, %f172, %f5;
	mov.f32 	%f174, 0f3F000000;
	copysign.f32 	%f175, %f173, %f174;
	add.rz.f32 	%f176, %f173, %f175;
	cvt.rzi.f32.f32 	%f177, %f176;
	cvt.rzi.s32.f32 	%r143, %f177;
	min.s32 	%r144, %r143, %r110;
	max.s32 	%r145, %r144, 1;
	mul.wide.u32 	%rd53, %r356, 4;
	add.s64 	%rd54, %rd7, %rd53;
	st.local.u32 	[%rd54], %r145;
	ld.global.f32 	%f178, [%rd1+24];
	add.s64 	%rd55, %rd6, %rd53;
	st.local.f32 	[%rd55], %f178;
	add.s32 	%r356, %r356, 1;
$L__BB1_21:
	ld.global.f32 	%f179, [%rd2+28];
	setp.leu.f32 	%p44, %f179, 0f00000000;
	setp.geu.f32 	%p45, %f179, %f3;
	or.pred  	%p46, %p44, %p45;
	@%p46 bra 	$L__BB1_23;
	div.rn.f32 	%f180, %f179, %f3;
	mul.f32 	%f181, %f180, %f5;
	mov.f32 	%f182, 0f3F000000;
	copysign.f32 	%f183, %f181, %f182;
	add.rz.f32 	%f184, %f181, %f183;
	cvt.rzi.f32.f32 	%f185, %f184;
	cvt.rzi.s32.f32 	%r146, %f185;
	min.s32 	%r147, %r146, %r110;
	max.s32 	%r148, %r147, 1;
	mul.wide.u32 	%rd56, %r356, 4;
	add.s64 	%rd57, %rd7, %rd56;
	st.local.u32 	[%rd57], %r148;
	ld.global.f32 	%f186, [%rd1+28];
	add.s64 	%rd58, %rd6, %rd56;
	st.local.f32 	[%rd58], %f186;
	add.s32 	%r356, %r356, 1;
$L__BB1_23:
	setp.eq.s32 	%p47, %r5, 8;
	mov.b32 	%r357, 8;
	@%p47 bra 	$L__BB1_77;
	ld.global.f32 	%f187, [%rd2+32];
	setp.leu.f32 	%p48, %f187, 0f00000000;
	setp.geu.f32 	%p49, %f187, %f3;
	or.pred  	%p50, %p48, %p49;
	@%p50 bra 	$L__BB1_26;
	div.rn.f32 	%f188, %f187, %f3;
	mul.f32 	%f189, %f188, %f5;
	mov.f32 	%f190, 0f3F000000;
	copysign.f32 	%f191, %f189, %f190;
	add.rz.f32 	%f192, %f189, %f191;
	cvt.rzi.f32.f32 	%f193, %f192;
	cvt.rzi.s32.f32 	%r150, %f193;
	min.s32 	%r151, %r150, %r110;
	max.s32 	%r152, %r151, 1;
	mul.wide.u32 	%rd59, %r356, 4;
	add.s64 	%rd60, %rd7, %rd59;
	st.local.u32 	[%rd60], %r152;
	ld.global.f32 	%f194, [%rd1+32];
	add.s64 	%rd61, %rd6, %rd59;
	st.local.f32 	[%rd61], %f194;
	add.s32 	%r356, %r356, 1;
$L__BB1_26:
	ld.global.f32 	%f195, [%rd2+36];
	setp.leu.f32 	%p51, %f195, 0f00000000;
	setp.geu.f32 	%p52, %f195, %f3;
	or.pred  	%p53, %p51, %p52;
	@%p53 bra 	$L__BB1_28;
	div.rn.f32 	%f196, %f195, %f3;
	mul.f32 	%f197, %f196, %f5;
	mov.f32 	%f198, 0f3F000000;
	copysign.f32 	%f199, %f197, %f198;
	add.rz.f32 	%f200, %f197, %f199;
	cvt.rzi.f32.f32 	%f201, %f200;
	cvt.rzi.s32.f32 	%r153, %f201;
	min.s32 	%r154, %r153, %r110;
	max.s32 	%r155, %r154, 1;
	mul.wide.u32 	%rd62, %r356, 4;
	add.s64 	%rd63, %rd7, %rd62;
	st.local.u32 	[%rd63], %r155;
	ld.global.f32 	%f202, [%rd1+36];
	add.s64 	%rd64, %rd6, %rd62;
	st.local.f32 	[%rd64], %f202;
	add.s32 	%r356, %r356, 1;
$L__BB1_28:
	ld.global.f32 	%f203, [%rd2+40];
	setp.leu.f32 	%p54, %f203, 0f00000000;
	setp.geu.f32 	%p55, %f203, %f3;
	or.pred  	%p56, %p54, %p55;
	@%p56 bra 	$L__BB1_30;
	div.rn.f32 	%f204, %f203, %f3;
	mul.f32 	%f205, %f204, %f5;
	mov.f32 	%f206, 0f3F000000;
	copysign.f32 	%f207, %f205, %f206;
	add.rz.f32 	%f208, %f205, %f207;
	cvt.rzi.f32.f32 	%f209, %f208;
	cvt.rzi.s32.f32 	%r156, %f209;
	min.s32 	%r157, %r156, %r110;
	max.s32 	%r158, %r157, 1;
	mul.wide.u32 	%rd65, %r356, 4;
	add.s64 	%rd66, %rd7, %rd65;
	st.local.u32 	[%rd66], %r158;
	ld.global.f32 	%f210, [%rd1+40];
	add.s64 	%rd67, %rd6, %rd65;
	st.local.f32 	[%rd67], %f210;
	add.s32 	%r356, %r356, 1;
$L__BB1_30:
	ld.global.f32 	%f211, [%rd2+44];
	setp.leu.f32 	%p57, %f211, 0f00000000;
	setp.geu.f32 	%p58, %f211, %f3;
	or.pred  	%p59, %p57, %p58;
	@%p59 bra 	$L__BB1_32;
	div.rn.f32 	%f212, %f211, %f3;
	mul.f32 	%f213, %f212, %f5;
	mov.f32 	%f214, 0f3F000000;
	copysign.f32 	%f215, %f213, %f214;
	add.rz.f32 	%f216, %f213, %f215;
	cvt.rzi.f32.f32 	%f217, %f216;
	cvt.rzi.s32.f32 	%r159, %f217;
	min.s32 	%r160, %r159, %r110;
	max.s32 	%r161, %r160, 1;
	mul.wide.u32 	%rd68, %r356, 4;
	add.s64 	%rd69, %rd7, %rd68;
	st.local.u32 	[%rd69], %r161;
	ld.global.f32 	%f218, [%rd1+44];
	add.s64 	%rd70, %rd6, %rd68;
	st.local.f32 	[%rd70], %f218;
	add.s32 	%r356, %r356, 1;
$L__BB1_32:
	setp.eq.s32 	%p60, %r5, 12;
	mov.b32 	%r357, 12;
	@%p60 bra 	$L__BB1_77;
	ld.global.f32 	%f219, [%rd2+48];
	setp.leu.f32 	%p61, %f219, 0f00000000;
	setp.geu.f32 	%p62, %f219, %f3;
	or.pred  	%p63, %p61, %p62;
	@%p63 bra 	$L__BB1_35;
	div.rn.f32 	%f220, %f219, %f3;
	mul.f32 	%f221, %f220, %f5;
	mov.f32 	%f222, 0f3F000000;
	copysign.f32 	%f223, %f221, %f222;
	add.rz.f32 	%f224, %f221, %f223;
	cvt.rzi.f32.f32 	%f225, %f224;
	cvt.rzi.s32.f32 	%r163, %f225;
	min.s32 	%r164, %r163, %r110;
	max.s32 	%r165, %r164, 1;
	mul.wide.u32 	%rd71, %r356, 4;
	add.s64 	%rd72, %rd7, %rd71;
	st.local.u32 	[%rd72], %r165;
	ld.global.f32 	%f226, [%rd1+48];
	add.s64 	%rd73, %rd6, %rd71;
	st.local.f32 	[%rd73], %f226;
	add.s32 	%r356, %r356, 1;
$L__BB1_35:
	ld.global.f32 	%f227, [%rd2+52];
	setp.leu.f32 	%p64, %f227, 0f00000000;
	setp.geu.f32 	%p65, %f227, %f3;
	or.pred  	%p66, %p64, %p65;
	@%p66 bra 	$L__BB1_37;
	div.rn.f32 	%f228, %f227, %f3;
	mul.f32 	%f229, %f228, %f5;
	mov.f32 	%f230, 0f3F000000;
	copysign.f32 	%f231, %f229, %f230;
	add.rz.f32 	%f232, %f229, %f231;
	cvt.rzi.f32.f32 	%f233, %f232;
	cvt.rzi.s32.f32 	%r166, %f233;
	min.s32 	%r167, %r166, %r110;
	max.s32 	%r168, %r167, 1;
	mul.wide.u32 	%rd74, %r356, 4;
	add.s64 	%rd75, %rd7, %rd74;
	st.local.u32 	[%rd75], %r168;
	ld.global.f32 	%f234, [%rd1+52];
	add.s64 	%rd76, %rd6, %rd74;
	st.local.f32 	[%rd76], %f234;
	add.s32 	%r356, %r356, 1;
$L__BB1_37:
	ld.global.f32 	%f235, [%rd2+56];
	setp.leu.f32 	%p67, %f235, 0f00000000;
	setp.geu.f32 	%p68, %f235, %f3;
	or.pred  	%p69, %p67, %p68;
	@%p69 bra 	$L__BB1_39;
	div.rn.f32 	%f236, %f235, %f3;
	mul.f32 	%f237, %f236, %f5;
	mov.f32 	%f238, 0f3F000000;
	copysign.f32 	%f239, %f237, %f238;
	add.rz.f32 	%f240, %f237, %f239;
	cvt.rzi.f32.f32 	%f241, %f240;
	cvt.rzi.s32.f32 	%r169, %f241;
	min.s32 	%r170, %r169, %r110;
	max.s32 	%r171, %r170, 1;
	mul.wide.u32 	%rd77, %r356, 4;
	add.s64 	%rd78, %rd7, %rd77;
	st.local.u32 	[%rd78], %r171;
	ld.global.f32 	%f242, [%rd1+56];
	add.s64 	%rd79, %rd6, %rd77;
	st.local.f32 	[%rd79], %f242;
	add.s32 	%r356, %r356, 1;
$L__BB1_39:
	ld.global.f32 	%f243, [%rd2+60];
	setp.leu.f32 	%p70, %f243, 0f00000000;
	setp.geu.f32 	%p71, %f243, %f3;
	or.pred  	%p72, %p70, %p71;
	@%p72 bra 	$L__BB1_41;
	div.rn.f32 	%f244, %f243, %f3;
	mul.f32 	%f245, %f244, %f5;
	mov.f32 	%f246, 0f3F000000;
	copysign.f32 	%f247, %f245, %f246;
	add.rz.f32 	%f248, %f245, %f247;
	cvt.rzi.f32.f32 	%f249, %f248;
	cvt.rzi.s32.f32 	%r172, %f249;
	min.s32 	%r173, %r172, %r110;
	max.s32 	%r174, %r173, 1;
	mul.wide.u32 	%rd80, %r356, 4;
	add.s64 	%rd81, %rd7, %rd80;
	st.local.u32 	[%rd81], %r174;
	ld.global.f32 	%f250, [%rd1+60];
	add.s64 	%rd82, %rd6, %rd80;
	st.local.f32 	[%rd82], %f250;
	add.s32 	%r356, %r356, 1;
$L__BB1_41:
	setp.eq.s32 	%p73, %r5, 16;
	mov.b32 	%r357, 16;
	@%p73 bra 	$L__BB1_77;
	ld.global.f32 	%f251, [%rd2+64];
	setp.leu.f32 	%p74, %f251, 0f00000000;
	setp.geu.f32 	%p75, %f251, %f3;
	or.pred  	%p76, %p74, %p75;
	@%p76 bra 	$L__BB1_44;
	div.rn.f32 	%f252, %f251, %f3;
	mul.f32 	%f253, %f252, %f5;
	mov.f32 	%f254, 0f3F000000;
	copysign.f32 	%f255, %f253, %f254;
	add.rz.f32 	%f256, %f253, %f255;
	cvt.rzi.f32.f32 	%f257, %f256;
	cvt.rzi.s32.f32 	%r176, %f257;
	min.s32 	%r177, %r176, %r110;
	max.s32 	%r178, %r177, 1;
	mul.wide.u32 	%rd83, %r356, 4;
	add.s64 	%rd84, %rd7, %rd83;
	st.local.u32 	[%rd84], %r178;
	ld.global.f32 	%f258, [%rd1+64];
	add.s64 	%rd85, %rd6, %rd83;
	st.local.f32 	[%rd85], %f258;
	add.s32 	%r356, %r356, 1;
$L__BB1_44:
	ld.global.f32 	%f259, [%rd2+68];
	setp.leu.f32 	%p77, %f259, 0f00000000;
	setp.geu.f32 	%p78, %f259, %f3;
	or.pred  	%p79, %p77, %p78;
	@%p79 bra 	$L__BB1_46;
	div.rn.f32 	%f260, %f259, %f3;
	mul.f32 	%f261, %f260, %f5;
	mov.f32 	%f262, 0f3F000000;
	copysign.f32 	%f263, %f261, %f262;
	add.rz.f32 	%f264, %f261, %f263;
	cvt.rzi.f32.f32 	%f265, %f264;
	cvt.rzi.s32.f32 	%r179, %f265;
	min.s32 	%r180, %r179, %r110;
	max.s32 	%r181, %r180, 1;
	mul.wide.u32 	%rd86, %r356, 4;
	add.s64 	%rd87, %rd7, %rd86;
	st.local.u32 	[%rd87], %r181;
	ld.global.f32 	%f266, [%rd1+68];
	add.s64 	%rd88, %rd6, %rd86;
	st.local.f32 	[%rd88], %f266;
	add.s32 	%r356, %r356, 1;
$L__BB1_46:
	ld.global.f32 	%f267, [%rd2+72];
	setp.leu.f32 	%p80, %f267, 0f00000000;
	setp.geu.f32 	%p81, %f267, %f3;
	or.pred  	%p82, %p80, %p81;
	@%p82 bra 	$L__BB1_48;
	div.rn.f32 	%f268, %f267, %f3;
	mul.f32 	%f269, %f268, %f5;
	mov.f32 	%f270, 0f3F000000;
	copysign.f32 	%f271, %f269, %f270;
	add.rz.f32 	%f272, %f269, %f271;
	cvt.rzi.f32.f32 	%f273, %f272;
	cvt.rzi.s32.f32 	%r182, %f273;
	min.s32 	%r183, %r182, %r110;
	max.s32 	%r184, %r183, 1;
	mul.wide.u32 	%rd89, %r356, 4;
	add.s64 	%rd90, %rd7, %rd89;
	st.local.u32 	[%rd90], %r184;
	ld.global.f32 	%f274, [%rd1+72];
	add.s64 	%rd91, %rd6, %rd89;
	st.local.f32 	[%rd91], %f274;
	add.s32 	%r356, %r356, 1;
$L__BB1_48:
	ld.global.f32 	%f275, [%rd2+76];
	setp.leu.f32 	%p83, %f275, 0f00000000;
	setp.geu.f32 	%p84, %f275, %f3;
	or.pred  	%p85, %p83, %p84;
	@%p85 bra 	$L__BB1_50;
	div.rn.f32 	%f276, %f275, %f3;
	mul.f32 	%f277, %f276, %f5;
	mov.f32 	%f278, 0f3F000000;
	copysign.f32 	%f279, %f277, %f278;
	add.rz.f32 	%f280, %f277, %f279;
	cvt.rzi.f32.f32 	%f281, %f280;
	cvt.rzi.s32.f32 	%r185, %f281;
	min.s32 	%r186, %r185, %r110;
	max.s32 	%r187, %r186, 1;
	mul.wide.u32 	%rd92, %r356, 4;
	add.s64 	%rd93, %rd7, %rd92;
	st.local.u32 	[%rd93], %r187;
	ld.global.f32 	%f282, [%rd1+76];
	add.s64 	%rd94, %rd6, %rd92;
	st.local.f32 	[%rd94], %f282;
	add.s32 	%r356, %r356, 1;
$L__BB1_50:
	setp.eq.s32 	%p86, %r5, 20;
	mov.b32 	%r357, 20;
	@%p86 bra 	$L__BB1_77;
	ld.global.f32 	%f283, [%rd2+80];
	setp.leu.f32 	%p87, %f283, 0f00000000;
	setp.geu.f32 	%p88, %f283, %f3;
	or.pred  	%p89, %p87, %p88;
	@%p89 bra 	$L__BB1_53;
	div.rn.f32 	%f284, %f283, %f3;
	mul.f32 	%f285, %f284, %f5;
	mov.f32 	%f286, 0f3F000000;
	copysign.f32 	%f287, %f285, %f286;
	add.rz.f32 	%f288, %f285, %f287;
	cvt.rzi.f32.f32 	%f289, %f288;
	cvt.rzi.s32.f32 	%r189, %f289;
	min.s32 	%r190, %r189, %r110;
	max.s32 	%r191, %r190, 1;
	mul.wide.u32 	%rd95, %r356, 4;
	add.s64 	%rd96, %rd7, %rd95;
	st.local.u32 	[%rd96], %r191;
	ld.global.f32 	%f290, [%rd1+80];
	add.s64 	%rd97, %rd6, %rd95;
	st.local.f32 	[%rd97], %f290;
	add.s32 	%r356, %r356, 1;
$L__BB1_53:
	ld.global.f32 	%f291, [%rd2+84];
	setp.leu.f32 	%p90, %f291, 0f00000000;
	setp.geu.f32 	%p91, %f291, %f3;
	or.pred  	%p92, %p90, %p91;
	@%p92 bra 	$L__BB1_55;
	div.rn.f32 	%f292, %f291, %f3;
	mul.f32 	%f293, %f292, %f5;
	mov.f32 	%f294, 0f3F000000;
	copysign.f32 	%f295, %f293, %f294;
	add.rz.f32 	%f296, %f293, %f295;
	cvt.rzi.f32.f32 	%f297, %f296;
	cvt.rzi.s32.f32 	%r192, %f297;
	min.s32 	%r193, %r192, %r110;
	max.s32 	%r194, %r193, 1;
	mul.wide.u32 	%rd98, %r356, 4;
	add.s64 	%rd99, %rd7, %rd98;
	st.local.u32 	[%rd99], %r194;
	ld.global.f32 	%f298, [%rd1+84];
	add.s64 	%rd100, %rd6, %rd98;
	st.local.f32 	[%rd100], %f298;
	add.s32 	%r356, %r356, 1;
$L__BB1_55:
	ld.global.f32 	%f299, [%rd2+88];
	setp.leu.f32 	%p93, %f299, 0f00000000;
	setp.geu.f32 	%p94, %f299, %f3;
	or.pred  	%p95, %p93, %p94;
	@%p95 bra 	$L__BB1_57;
	div.rn.f32 	%f300, %f299, %f3;
	mul.f32 	%f301, %f300, %f5;
	mov.f32 	%f302, 0f3F000000;
	copysign.f32 	%f303, %f301, %f302;
	add.rz.f32 	%f304, %f301, %f303;
	cvt.rzi.f32.f32 	%f305, %f304;
	cvt.rzi.s32.f32 	%r195, %f305;
	min.s32 	%r196, %r195, %r110;
	max.s32 	%r197, %r196, 1;
	mul.wide.u32 	%rd101, %r356, 4;
	add.s64 	%rd102, %rd7, %rd101;
	st.local.u32 	[%rd102], %r197;
	ld.global.f32 	%f306, [%rd1+88];
	add.s64 	%rd103, %rd6, %rd101;
	st.local.f32 	[%rd103], %f306;
	add.s32 	%r356, %r356, 1;
$L__BB1_57:
	ld.global.f32 	%f307, [%rd2+92];
	setp.leu.f32 	%p96, %f307, 0f00000000;
	setp.geu.f32 	%p97, %f307, %f3;
	or.pred  	%p98, %p96, %p97;
	@%p98 bra 	$L__BB1_59;
	div.rn.f32 	%f308, %f307, %f3;
	mul.f32 	%f309, %f308, %f5;
	mov.f32 	%f310, 0f3F000000;
	copysign.f32 	%f311, %f309, %f310;
	add.rz.f32 	%f312, %f309, %f311;
	cvt.rzi.f32.f32 	%f313, %f312;
	cvt.rzi.s32.f32 	%r198, %f313;
	min.s32 	%r199, %r198, %r110;
	max.s32 	%r200, %r199, 1;
	mul.wide.u32 	%rd104, %r356, 4;
	add.s64 	%rd105, %rd7, %rd104;
	st.local.u32 	[%rd105], %r200;
	ld.global.f32 	%f314, [%rd1+92];
	add.s64 	%rd106, %rd6, %rd104;
	st.local.f32 	[%rd106], %f314;
	add.s32 	%r356, %r356, 1;
$L__BB1_59:
	setp.eq.s32 	%p99, %r5, 24;
	mov.b32 	%r357, 24;
	@%p99 bra 	$L__BB1_77;
	ld.global.f32 	%f315, [%rd2+96];
	setp.leu.f32 	%p100, %f315, 0f00000000;
	setp.geu.f32 	%p101, %f315, %f3;
	or.pred  	%p102, %p100, %p101;
	@%p102 bra 	$L__BB1_62;
	div.rn.f32 	%f316, %f315, %f3;
	mul.f32 	%f317, %f316, %f5;
	mov.f32 	%f318, 0f3F000000;
	copysign.f32 	%f319, %f317, %f318;
	add.rz.f32 	%f320, %f317, %f319;
	cvt.rzi.f32.f32 	%f321, %f320;
	cvt.rzi.s32.f32 	%r202, %f321;
	min.s32 	%r203, %r202, %r110;
	max.s32 	%r204, %r203, 1;
	mul.wide.u32 	%rd107, %r356, 4;
	add.s64 	%rd108, %rd7, %rd107;
	st.local.u32 	[%rd108], %r204;
	ld.global.f32 	%f322, [%rd1+96];
	add.s64 	%rd109, %rd6, %rd107;
	st.local.f32 	[%rd109], %f322;
	add.s32 	%r356, %r356, 1;
$L__BB1_62:
	ld.global.f32 	%f323, [%rd2+100];
	setp.leu.f32 	%p103, %f323, 0f00000000;
	setp.geu.f32 	%p104, %f323, %f3;
	or.pred  	%p105, %p103, %p104;
	@%p105 bra 	$L__BB1_64;
	div.rn.f32 	%f324, %f323, %f3;
	mul.f32 	%f325, %f324, %f5;
	mov.f32 	%f326, 0f3F000000;
	copysign.f32 	%f327, %f325, %f326;
	add.rz.f32 	%f328, %f325, %f327;
	cvt.rzi.f32.f32 	%f329, %f328;
	cvt.rzi.s32.f32 	%r205, %f329;
	min.s32 	%r206, %r205, %r110;
	max.s32 	%r207, %r206, 1;
	mul.wide.u32 	%rd110, %r356, 4;
	add.s64 	%rd111, %rd7, %rd110;
	st.local.u32 	[%rd111], %r207;
	ld.global.f32 	%f330, [%rd1+100];
	add.s64 	%rd112, %rd6, %rd110;
	st.local.f32 	[%rd112], %f330;
	add.s32 	%r356, %r356, 1;
$L__BB1_64:
	ld.global.f32 	%f331, [%rd2+104];
	setp.leu.f32 	%p106, %f331, 0f00000000;
	setp.geu.f32 	%p107, %f331, %f3;
	or.pred  	%p108, %p106, %p107;
	@%p108 bra 	$L__BB1_66;
	div.rn.f32 	%f332, %f331, %f3;
	mul.f32 	%f333, %f332, %f5;
	mov.f32 	%f334, 0f3F000000;
	copysign.f32 	%f335, %f333, %f334;
	add.rz.f32 	%f336, %f333, %f335;
	cvt.rzi.f32.f32 	%f337, %f336;
	cvt.rzi.s32.f32 	%r208, %f337;
	min.s32 	%r209, %r208, %r110;
	max.s32 	%r210, %r209, 1;
	mul.wide.u32 	%rd113, %r356, 4;
	add.s64 	%rd114, %rd7, %rd113;
	st.local.u32 	[%rd114], %r210;
	ld.global.f32 	%f338, [%rd1+104];
	add.s64 	%rd115, %rd6, %rd113;
	st.local.f32 	[%rd115], %f338;
	add.s32 	%r356, %r356, 1;
$L__BB1_66:
	ld.global.f32 	%f339, [%rd2+108];
	setp.leu.f32 	%p109, %f339, 0f00000000;
	setp.geu.f32 	%p110, %f339, %f3;
	or.pred  	%p111, %p109, %p110;
	@%p111 bra 	$L__BB1_68;
	div.rn.f32 	%f340, %f339, %f3;
	mul.f32 	%f341, %f340, %f5;
	mov.f32 	%f342, 0f3F000000;
	copysign.f32 	%f343, %f341, %f342;
	add.rz.f32 	%f344, %f341, %f343;
	cvt.rzi.f32.f32 	%f345, %f344;
	cvt.rzi.s32.f32 	%r211, %f345;
	min.s32 	%r212, %r211, %r110;
	max.s32 	%r213, %r212, 1;
	mul.wide.u32 	%rd116, %r356, 4;
	add.s64 	%rd117, %rd7, %rd116;
	st.local.u32 	[%rd117], %r213;
	ld.global.f32 	%f346, [%rd1+108];
	add.s64 	%rd118, %rd6, %rd116;
	st.local.f32 	[%rd118], %f346;
	add.s32 	%r356, %r356, 1;
$L__BB1_68:
	setp.eq.s32 	%p112, %r5, 28;
	mov.b32 	%r357, 28;
	@%p112 bra 	$L__BB1_77;
	ld.global.f32 	%f347, [%rd2+112];
	setp.leu.f32 	%p113, %f347, 0f00000000;
	setp.geu.f32 	%p114, %f347, %f3;
	or.pred  	%p115, %p113, %p114;
	@%p115 bra 	$L__BB1_71;
	div.rn.f32 	%f348, %f347, %f3;
	mul.f32 	%f349, %f348, %f5;
	mov.f32 	%f350, 0f3F000000;
	copysign.f32 	%f351, %f349, %f350;
	add.rz.f32 	%f352, %f349, %f351;
	cvt.rzi.f32.f32 	%f353, %f352;
	cvt.rzi.s32.f32 	%r215, %f353;
	min.s32 	%r216, %r215, %r110;
	max.s32 	%r217, %r216, 1;
	mul.wide.u32 	%rd119, %r356, 4;
	add.s64 	%rd120, %rd7, %rd119;
	st.local.u32 	[%rd120], %r217;
	ld.global.f32 	%f354, [%rd1+112];
	add.s64 	%rd121, %rd6, %rd119;
	st.local.f32 	[%rd121], %f354;
	add.s32 	%r356, %r356, 1;
$L__BB1_71:
	ld.global.f32 	%f355, [%rd2+116];
	setp.leu.f32 	%p116, %f355, 0f00000000;
	setp.geu.f32 	%p117, %f355, %f3;
	or.pred  	%p118, %p116, %p117;
	@%p118 bra 	$L__BB1_73;
	div.rn.f32 	%f356, %f355, %f3;
	mul.f32 	%f357, %f356, %f5;
	mov.f32 	%f358, 0f3F000000;
	copysign.f32 	%f359, %f357, %f358;
	add.rz.f32 	%f360, %f357, %f359;
	cvt.rzi.f32.f32 	%f361, %f360;
	cvt.rzi.s32.f32 	%r218, %f361;
	min.s32 	%r219, %r218, %r110;
	max.s32 	%r220, %r219, 1;
	mul.wide.u32 	%rd122, %r356, 4;
	add.s64 	%rd123, %rd7, %rd122;
	st.local.u32 	[%rd123], %r220;
	ld.global.f32 	%f362, [%rd1+116];
	add.s64 	%rd124, %rd6, %rd122;
	st.local.f32 	[%rd124], %f362;
	add.s32 	%r356, %r356, 1;
$L__BB1_73:
	ld.global.f32 	%f363, [%rd2+120];
	setp.leu.f32 	%p119, %f363, 0f00000000;
	setp.geu.f32 	%p120, %f363, %f3;
	or.pred  	%p121, %p119, %p120;
	@%p121 bra 	$L__BB1_75;
	div.rn.f32 	%f364, %f363, %f3;
	mul.f32 	%f365, %f364, %f5;
	mov.f32 	%f366, 0f3F000000;
	copysign.f32 	%f367, %f365, %f366;
	add.rz.f32 	%f368, %f365, %f367;
	cvt.rzi.f32.f32 	%f369, %f368;
	cvt.rzi.s32.f32 	%r221, %f369;
	min.s32 	%r222, %r221, %r110;
	max.s32 	%r223, %r222, 1;
	mul.wide.u32 	%rd125, %r356, 4;
	add.s64 	%rd126, %rd7, %rd125;
	st.local.u32 	[%rd126], %r223;
	ld.global.f32 	%f370, [%rd1+120];
	add.s64 	%rd127, %rd6, %rd125;
	st.local.f32 	[%rd127], %f370;
	add.s32 	%r356, %r356, 1;
$L__BB1_75:
	ld.global.f32 	%f371, [%rd2+124];
	setp.leu.f32 	%p122, %f371, 0f00000000;
	setp.geu.f32 	%p123, %f371, %f3;
	mov.b32 	%r357, 32;
	or.pred  	%p124, %p122, %p123;
	@%p124 bra 	$L__BB1_77;
	div.rn.f32 	%f372, %f371, %f3;
	mul.f32 	%f373, %f372, %f5;
	mov.f32 	%f374, 0f3F000000;
	copysign.f32 	%f375, %f373, %f374;
	add.rz.f32 	%f376, %f373, %f375;
	cvt.rzi.f32.f32 	%f377, %f376;
	cvt.rzi.s32.f32 	%r226, %f377;
	min.s32 	%r227, %r226, %r110;
	max.s32 	%r228, %r227, 1;
	mul.wide.u32 	%rd128, %r356, 4;
	add.s64 	%rd129, %rd7, %rd128;
	st.local.u32 	[%rd129], %r228;
	ld.global.f32 	%f378, [%rd1+124];
	add.s64 	%rd130, %rd6, %rd128;
	st.local.f32 	[%rd130], %f378;
	add.s32 	%r356, %r356, 1;
$L__BB1_77:
	setp.eq.s32 	%p125, %r4, 0;
	@%p125 bra 	$L__BB1_82;
	mov.b32 	%r361, 0;
$L__BB1_79:
	.pragma "nounroll";
	mul.wide.u32 	%rd131, %r357, 4;
	add.s64 	%rd132, %rd2, %rd131;
	ld.global.f32 	%f379, [%rd132];
	setp.leu.f32 	%p126, %f379, 0f00000000;
	setp.geu.f32 	%p127, %f379, %f3;
	or.pred  	%p128, %p126, %p127;
	@%p128 bra 	$L__BB1_81;
	div.rn.f32 	%f380, %f379, %f3;
	mul.f32 	%f381, %f380, %f5;
	mov.f32 	%f382, 0f3F000000;
	copysign.f32 	%f383, %f381, %f382;
	add.rz.f32 	%f384, %f381, %f383;
	cvt.rzi.f32.f32 	%f385, %f384;
	cvt.rzi.s32.f32 	%r230, %f385;
	min.s32 	%r231, %r230, %r110;
	max.s32 	%r232, %r231, 1;
	mul.wide.s32 	%rd133, %r356, 4;
	add.s64 	%rd134, %rd7, %rd133;
	st.local.u32 	[%rd134], %r232;
	add.s64 	%rd136, %rd1, %rd131;
	ld.global.f32 	%f386, [%rd136];
	add.s64 	%rd137, %rd6, %rd133;
	st.local.f32 	[%rd137], %f386;
	add.s32 	%r356, %r356, 1;
$L__BB1_81:
	add.s32 	%r357, %r357, 1;
	add.s32 	%r361, %r361, 1;
	setp.ne.s32 	%p129, %r361, %r4;
	@%p129 bra 	$L__BB1_79;
$L__BB1_82:
	cvt.u16.u32 	%rs1, %r2;
	min.s32 	%r81, %r110, 512;
	setp.geu.f32 	%p130, %f3, 0f3DCCCCCD;
	@%p130 bra 	$L__BB1_84;
	cvt.rn.f32.s32 	%f387, %r81;
	mul.f32 	%f388, %f3, %f387;
	mul.f32 	%f389, %f388, 0f41200000;
	cvt.rzi.s32.f32 	%r233, %f389;
	min.s32 	%r234, %r233, %r81;
	max.s32 	%r81, %r234, 10;
$L__BB1_84:
	cvt.rn.f32.s32 	%f39, %r81;
	div.rn.f32 	%f40, %f3, %f39;
	setp.gtu.f32 	%p131, %f40, 0f00000000;
	setp.leu.f32 	%p132, %f40, 0f3C23D70A;
	and.pred  	%p133, %p131, %p132;
	@%p133 bra 	$L__BB1_88;
	and.b16  	%rs5, %rs1, 255;
	setp.eq.s16 	%p248, %rs5, 0;
	@%p248 bra 	$L__BB1_87;
	sub.f32 	%f758, %f1, %f2;
	max.f32 	%f774, %f758, 0f00000000;
	bra.uni 	$L__BB1_153;
$L__BB1_87:
	sub.f32 	%f759, %f2, %f1;
	max.f32 	%f774, %f759, 0f00000000;
	bra.uni 	$L__BB1_153;
$L__BB1_88:
	setp.geu.f32 	%p134, %f40, 0f358637BD;
	@%p134 bra 	$L__BB1_92;
	and.b16  	%rs4, %rs1, 255;
	setp.eq.s16 	%p247, %rs4, 0;
	@%p247 bra 	$L__BB1_91;
	sub.f32 	%f756, %f1, %f2;
	max.f32 	%f774, %f756, 0f00000000;
	bra.uni 	$L__BB1_153;
$L__BB1_91:
	sub.f32 	%f757, %f2, %f1;
	max.f32 	%f774, %f757, 0f00000000;
	bra.uni 	$L__BB1_153;
$L__BB1_92:
	sqrt.rn.f32 	%f391, %f40;
	mul.f32 	%f392, %f4, %f391;
	fma.rn.f32 	%f393, %f392, 0f3BBB989D, 0f3F000000;
	cvt.sat.f32.f32 	%f394, %f393;
	mov.f32 	%f395, 0f4B400001;
	mov.f32 	%f396, 0f437C0000;
	fma.rm.f32 	%f397, %f394, %f396, %f395;
	add.f32 	%f398, %f397, 0fCB40007F;
	neg.f32 	%f399, %f398;
	fma.rn.f32 	%f400, %f392, 0f3FB8AA3B, %f399;
	fma.rn.f32 	%f401, %f392, 0f32A57060, %f400;
	mov.b32 	%r235, %f397;
	shl.b32 	%r236, %r235, 23;
	mov.b32 	%f402, %r236;
	ex2.approx.ftz.f32 	%f403, %f401;
	mul.f32 	%f404, %f403, %f402;
	setp.le.f32 	%p135, %f404, 0f3F8020C5;
	selp.f32 	%f45, 0f3F8020C5, %f404, %p135;
	rcp.rn.f32 	%f46, %f45;
	abs.f32 	%f47, %f46;
	setp.lt.f32 	%p136, %f47, 0f00800000;
	mul.f32 	%f405, %f47, 0f4B800000;
	selp.f32 	%f406, %f405, %f47, %p136;
	selp.f32 	%f407, 0fC1C00000, 0f00000000, %p136;
	mov.b32 	%r237, %f406;
	add.s32 	%r238, %r237, -1060439283;
	and.b32  	%r239, %r238, -8388608;
	sub.s32 	%r240, %r237, %r239;
	mov.b32 	%f408, %r240;
	cvt.rn.f32.s32 	%f409, %r239;
	fma.rn.f32 	%f410, %f409, 0f34000000, %f407;
	add.f32 	%f411, %f408, 0fBF800000;
	add.f32 	%f412, %f408, 0f3F800000;
	rcp.approx.ftz.f32 	%f413, %f412;
	add.f32 	%f414, %f411, %f411;
	mul.f32 	%f415, %f414, %f413;
	mul.f32 	%f416, %f415, %f415;
	sub.f32 	%f417, %f411, %f415;
	add.f32 	%f418, %f417, %f417;
	neg.f32 	%f419, %f415;
	fma.rn.f32 	%f420, %f419, %f411, %f418;
	mul.rn.f32 	%f421, %f413, %f420;
	fma.rn.f32 	%f422, %f416, 0f3A2C32E4, 0f3B52E7DB;
	fma.rn.f32 	%f423, %f422, %f416, 0f3C93BB73;
	fma.rn.f32 	%f424, %f423, %f416, 0f3DF6384F;
	mul.rn.f32 	%f425, %f424, %f416;
	fma.rn.f32 	%f426, %f415, 0f3FB8AA3B, %f410;
	sub.f32 	%f427, %f410, %f426;
	fma.rn.f32 	%f428, %f415, 0f3FB8AA3B, %f427;
	fma.rn.f32 	%f429, %f421, 0f3FB8AA3B, %f428;
	fma.rn.f32 	%f430, %f415, 0f32A55E34, %f429;
	mul.f32 	%f431, %f425, 0f40400000;
	fma.rn.f32 	%f432, %f431, %f421, %f430;
	fma.rn.f32 	%f433, %f425, %f415, %f432;
	add.rn.f32 	%f48, %f426, %f433;
	neg.f32 	%f434, %f426;
	add.rn.f32 	%f435, %f48, %f434;
	neg.f32 	%f436, %f435;
	add.rn.f32 	%f49, %f433, %f436;
	setp.eq.f32 	%p137, %f46, 0f3F800000;
	setp.eq.s32 	%p138, %r81, 0;
	or.pred  	%p139, %p138, %p137;
	mov.f32 	%f760, 0f3F800000;
	@%p139 bra 	$L__BB1_97;
	setp.num.f32 	%p140, %f47, %f47;
	abs.f32 	%f437, %f39;
	setp.num.f32 	%p141, %f437, %f437;
	and.pred  	%p142, %p140, %p141;
	@%p142 bra 	$L__BB1_95;
	add.rn.f32 	%f760, %f46, %f39;
	bra.uni 	$L__BB1_97;
$L__BB1_95:
	mul.rn.f32 	%f439, %f48, %f39;
	cvt.rni.f32.f32 	%f440, %f439;
	sub.f32 	%f441, %f439, %f440;
	neg.f32 	%f442, %f439;
	fma.rn.f32 	%f443, %f48, %f39, %f442;
	fma.rn.f32 	%f444, %f49, %f39, %f443;
	add.f32 	%f445, %f441, %f444;
	setp.gt.f32 	%p143, %f440, 0f00000000;
	selp.b32 	%r241, 0, -2097152000, %p143;
	setp.neu.f32 	%p144, %f46, 0f00000000;
	setp.neu.f32 	%p145, %f47, 0f7F800000;
	setp.lt.f32 	%p146, %f439, 0f00000000;
	selp.f32 	%f446, 0f00000000, 0f7F800000, %p146;
	abs.f32 	%f447, %f439;
	setp.gt.f32 	%p147, %f447, 0f43180000;
	cvt.rzi.s32.f32 	%r242, %f440;
	shl.b32 	%r243, %r242, 23;
	sub.s32 	%r244, %r243, %r241;
	mov.b32 	%f448, %r244;
	add.s32 	%r245, %r241, 2130706432;
	mov.b32 	%f449, %r245;
	fma.rn.f32 	%f450, %f445, 0f391FCB8E, 0f3AAF85ED;
	fma.rn.f32 	%f451, %f450, %f445, 0f3C1D9856;
	fma.rn.f32 	%f452, %f451, %f445, 0f3D6357BB;
	fma.rn.f32 	%f453, %f452, %f445, 0f3E75FDEC;
	fma.rn.f32 	%f454, %f453, %f445, 0f3F317218;
	fma.rn.f32 	%f455, %f454, %f445, 0f3F800000;
	mul.f32 	%f456, %f455, %f449;
	mul.f32 	%f457, %f456, %f448;
	selp.f32 	%f760, %f446, %f457, %p147;
	and.pred  	%p148, %p144, %p145;
	@%p148 bra 	$L__BB1_97;
	mul.f32 	%f458, %f39, 0f3F000000;
	cvt.rzi.f32.f32 	%f459, %f458;
	add.f32 	%f460, %f459, %f459;
	sub.f32 	%f461, %f39, %f460;
	abs.f32 	%f462, %f461;
	setp.neu.f32 	%p149, %f462, 0f3F800000;
	add.f32 	%f463, %f46, %f46;
	mov.b32 	%r246, %f463;
	setp.lt.s32 	%p150, %r81, 0;
	xor.b32  	%r247, %r246, 2139095040;
	selp.b32 	%r248, %r247, %r246, %p150;
	and.b32  	%r249, %r248, 2147483647;
	selp.b32 	%r250, %r249, %r248, %p149;
	mov.b32 	%f760, %r250;
$L__BB1_97:
	setp.lt.s32 	%p151, %r81, 0;
	@%p151 bra 	$L__BB1_104;
	abs.f32 	%f54, %f45;
	setp.lt.f32 	%p152, %f54, 0f00800000;
	mul.f32 	%f464, %f54, 0f4B800000;
	selp.f32 	%f465, %f464, %f54, %p152;
	selp.f32 	%f466, 0fC1C00000, 0f00000000, %p152;
	mov.b32 	%r252, %f465;
	add.s32 	%r253, %r252, -1060439283;
	and.b32  	%r254, %r253, -8388608;
	sub.s32 	%r255, %r252, %r254;
	mov.b32 	%f467, %r255;
	cvt.rn.f32.s32 	%f468, %r254;
	fma.rn.f32 	%f469, %f468, 0f34000000, %f466;
	add.f32 	%f470, %f467, 0fBF800000;
	add.f32 	%f471, %f467, 0f3F800000;
	rcp.approx.ftz.f32 	%f472, %f471;
	add.f32 	%f473, %f470, %f470;
	mul.f32 	%f474, %f473, %f472;
	mul.f32 	%f475, %f474, %f474;
	sub.f32 	%f476, %f470, %f474;
	add.f32 	%f477, %f476, %f476;
	neg.f32 	%f478, %f474;
	fma.rn.f32 	%f479, %f478, %f470, %f477;
	mul.rn.f32 	%f480, %f472, %f479;
	fma.rn.f32 	%f481, %f475, 0f3A2C32E4, 0f3B52E7DB;
	fma.rn.f32 	%f482, %f481, %f475, 0f3C93BB73;
	fma.rn.f32 	%f483, %f482, %f475, 0f3DF6384F;
	mul.rn.f32 	%f484, %f483, %f475;
	fma.rn.f32 	%f485, %f474, 0f3FB8AA3B, %f469;
	sub.f32 	%f486, %f469, %f485;
	fma.rn.f32 	%f487, %f474, 0f3FB8AA3B, %f486;
	fma.rn.f32 	%f488, %f480, 0f3FB8AA3B, %f487;
	fma.rn.f32 	%f489, %f474, 0f32A55E34, %f488;
	mul.f32 	%f490, %f484, 0f40400000;
	fma.rn.f32 	%f491, %f490, %f480, %f489;
	fma.rn.f32 	%f492, %f484, %f474, %f491;
	add.rn.f32 	%f55, %f485, %f492;
	neg.f32 	%f493, %f485;
	add.rn.f32 	%f494, %f55, %f493;
	neg.f32 	%f495, %f494;
	add.rn.f32 	%f56, %f492, %f495;
	add.f32 	%f496, %f45, %f45;
	mov.b32 	%r82, %f496;
	xor.b32  	%r83, %r82, 2139095040;
	setp.eq.f32 	%p153, %f46, 0f00000000;
	setp.eq.f32 	%p154, %f47, 0f7F800000;
	or.pred  	%p3, %p153, %p154;
	add.f32 	%f497, %f46, %f46;
	mov.b32 	%r84, %f497;
	xor.b32  	%r85, %r84, 2139095040;
	mul.f32 	%f57, %f45, %f45;
	mul.f32 	%f761, %f1, %f760;
	mov.b32 	%r365, 0;
	not.pred 	%p177, %p3;
	and.b16  	%rs2, %rs1, 255;
$L__BB1_99:
	setp.lt.s32 	%p155, %r356, 1;
	mov.f32 	%f765, %f761;
	@%p155 bra 	$L__BB1_114;
	sub.s32 	%r89, %r81, %r365;
	mov.b32 	%r366, 0;
	mov.f32 	%f765, %f761;
$L__BB1_101:
	setp.eq.f32 	%p156, %f45, 0f3F800000;
	mul.wide.u32 	%rd138, %r366, 4;
	add.s64 	%rd139, %rd7, %rd138;
	ld.local.u32 	%r257, [%rd139];
	min.s32 	%r259, %r257, %r365;
	sub.s32 	%r91, %r259, %r257;
	add.s64 	%rd140, %rd6, %rd138;
	ld.local.f32 	%f64, [%rd140];
	sub.s32 	%r92, %r365, %r259;
	cvt.rn.f32.s32 	%f65, %r92;
	setp.eq.s32 	%p157, %r92, 0;
	or.pred  	%p158, %p156, %p157;
	mov.f32 	%f763, 0f3F800000;
	@%p158 bra 	$L__BB1_108;
	setp.num.f32 	%p159, %f54, %f54;
	abs.f32 	%f499, %f65;
	setp.num.f32 	%p160, %f499, %f499;
	and.pred  	%p161, %p159, %p160;
	@%p161 bra 	$L__BB1_106;
	add.rn.f32 	%f763, %f45, %f65;
	bra.uni 	$L__BB1_108;
$L__BB1_104:
	setp.lt.s32 	%p184, %r81, 1;
	@%p184 bra 	$L__BB1_152;
	ld.param.u32 	%r323, [_Z32compute_price_kernel_threadlocalPKfS0_S0_S0_PKiiiS0_S0_iS0_S0_iPf_param_9];
	add.s32 	%r86, %r323, -1;
	abs.f32 	%f59, %f45;
	setp.lt.f32 	%p185, %f59, 0f00800000;
	mul.f32 	%f558, %f59, 0f4B800000;
	selp.f32 	%f559, %f558, %f59, %p185;
	selp.f32 	%f560, 0fC1C00000, 0f00000000, %p185;
	mov.b32 	%r276, %f559;
	add.s32 	%r277, %r276, -1060439283;
	and.b32  	%r278, %r277, -8388608;
	sub.s32 	%r279, %r276, %r278;
	mov.b32 	%f561, %r279;
	cvt.rn.f32.s32 	%f562, %r278;
	fma.rn.f32 	%f563, %f562, 0f34000000, %f560;
	add.f32 	%f564, %f561, 0fBF800000;
	add.f32 	%f565, %f561, 0f3F800000;
	rcp.approx.ftz.f32 	%f566, %f565;
	add.f32 	%f567, %f564, %f564;
	mul.f32 	%f568, %f567, %f566;
	mul.f32 	%f569, %f568, %f568;
	sub.f32 	%f570, %f564, %f568;
	add.f32 	%f571, %f570, %f570;
	neg.f32 	%f572, %f568;
	fma.rn.f32 	%f573, %f572, %f564, %f571;
	mul.rn.f32 	%f574, %f566, %f573;
	fma.rn.f32 	%f575, %f569, 0f3A2C32E4, 0f3B52E7DB;
	fma.rn.f32 	%f576, %f575, %f569, 0f3C93BB73;
	fma.rn.f32 	%f577, %f576, %f569, 0f3DF6384F;
	mul.rn.f32 	%f578, %f577, %f569;
	fma.rn.f32 	%f579, %f568, 0f3FB8AA3B, %f563;
	sub.f32 	%f580, %f563, %f579;
	fma.rn.f32 	%f581, %f568, 0f3FB8AA3B, %f580;
	fma.rn.f32 	%f582, %f574, 0f3FB8AA3B, %f581;
	fma.rn.f32 	%f583, %f568, 0f32A55E34, %f582;
	mul.f32 	%f584, %f578, 0f40400000;
	fma.rn.f32 	%f585, %f584, %f574, %f583;
	fma.rn.f32 	%f586, %f578, %f568, %f585;
	add.rn.f32 	%f60, %f579, %f586;
	neg.f32 	%f587, %f579;
	add.rn.f32 	%f588, %f60, %f587;
	neg.f32 	%f589, %f588;
	add.rn.f32 	%f61, %f586, %f589;
	setp.eq.f32 	%p186, %f46, 0f00000000;
	setp.eq.f32 	%p187, %f47, 0f7F800000;
	or.pred  	%p4, %p186, %p187;
	add.f32 	%f590, %f46, %f46;
	mov.b32 	%r87, %f590;
	not.pred 	%p239, %p4;
	and.b16  	%rs3, %rs1, 255;
	mul.wide.u32 	%rd143, %r86, 4;
	bra.uni 	$L__BB1_116;
$L__BB1_106:
	mul.rn.f32 	%f501, %f55, %f65;
	cvt.rni.f32.f32 	%f502, %f501;
	sub.f32 	%f503, %f501, %f502;
	neg.f32 	%f504, %f501;
	fma.rn.f32 	%f505, %f55, %f65, %f504;
	fma.rn.f32 	%f506, %f56, %f65, %f505;
	add.f32 	%f507, %f503, %f506;
	setp.gt.f32 	%p162, %f502, 0f00000000;
	selp.b32 	%r260, 0, -2097152000, %p162;
	setp.neu.f32 	%p163, %f54, 0f7F800000;
	setp.lt.f32 	%p164, %f501, 0f00000000;
	selp.f32 	%f508, 0f00000000, 0f7F800000, %p164;
	abs.f32 	%f509, %f501;
	setp.gt.f32 	%p165, %f509, 0f43180000;
	cvt.rzi.s32.f32 	%r261, %f502;
	shl.b32 	%r262, %r261, 23;
	sub.s32 	%r263, %r262, %r260;
	mov.b32 	%f510, %r263;
	add.s32 	%r264, %r260, 2130706432;
	mov.b32 	%f511, %r264;
	fma.rn.f32 	%f512, %f507, 0f391FCB8E, 0f3AAF85ED;
	fma.rn.f32 	%f513, %f512, %f507, 0f3C1D9856;
	fma.rn.f32 	%f514, %f513, %f507, 0f3D6357BB;
	fma.rn.f32 	%f515, %f514, %f507, 0f3E75FDEC;
	fma.rn.f32 	%f516, %f515, %f507, 0f3F317218;
	fma.rn.f32 	%f517, %f516, %f507, 0f3F800000;
	mul.f32 	%f518, %f517, %f511;
	mul.f32 	%f519, %f518, %f510;
	selp.f32 	%f763, %f508, %f519, %p165;
	@%p163 bra 	$L__BB1_108;
	mul.f32 	%f520, %f65, 0f3F000000;
	cvt.rzi.f32.f32 	%f521, %f520;
	add.f32 	%f522, %f521, %f521;
	sub.f32 	%f523, %f65, %f522;
	abs.f32 	%f524, %f523;
	setp.neu.f32 	%p166, %f524, 0f3F800000;
	setp.lt.s32 	%p167, %r92, 0;
	selp.b32 	%r265, %r83, %r82, %p167;
	and.b32  	%r266, %r265, 2147483647;
	selp.b32 	%r267, %r266, %r265, %p166;
	mov.b32 	%f763, %r267;
$L__BB1_108:
	setp.eq.f32 	%p168, %f46, 0f3F800000;
	mul.f32 	%f70, %f64, %f763;
	add.s32 	%r93, %r91, %r89;
	cvt.rn.f32.s32 	%f71, %r93;
	setp.eq.s32 	%p169, %r93, 0;
	or.pred  	%p170, %p168, %p169;
	mov.f32 	%f764, 0f3F800000;
	@%p170 bra 	$L__BB1_113;
	setp.num.f32 	%p171, %f47, %f47;
	abs.f32 	%f526, %f71;
	setp.num.f32 	%p172, %f526, %f526;
	and.pred  	%p173, %p171, %p172;
	@%p173 bra 	$L__BB1_111;
	add.rn.f32 	%f764, %f46, %f71;
	bra.uni 	$L__BB1_113;
$L__BB1_111:
	mul.rn.f32 	%f528, %f48, %f71;
	cvt.rni.f32.f32 	%f529, %f528;
	sub.f32 	%f530, %f528, %f529;
	neg.f32 	%f531, %f528;
	fma.rn.f32 	%f532, %f48, %f71, %f531;
	fma.rn.f32 	%f533, %f49, %f71, %f532;
	add.f32 	%f534, %f530, %f533;
	setp.gt.f32 	%p174, %f529, 0f00000000;
	selp.b32 	%r268, 0, -2097152000, %p174;
	setp.lt.f32 	%p175, %f528, 0f00000000;
	selp.f32 	%f535, 0f00000000, 0f7F800000, %p175;
	abs.f32 	%f536, %f528;
	setp.gt.f32 	%p176, %f536, 0f43180000;
	cvt.rzi.s32.f32 	%r269, %f529;
	shl.b32 	%r270, %r269, 23;
	sub.s32 	%r271, %r270, %r268;
	mov.b32 	%f537, %r271;
	add.s32 	%r272, %r268, 2130706432;
	mov.b32 	%f538, %r272;
	fma.rn.f32 	%f539, %f534, 0f391FCB8E, 0f3AAF85ED;
	fma.rn.f32 	%f540, %f539, %f534, 0f3C1D9856;
	fma.rn.f32 	%f541, %f540, %f534, 0f3D6357BB;
	fma.rn.f32 	%f542, %f541, %f534, 0f3E75FDEC;
	fma.rn.f32 	%f543, %f542, %f534, 0f3F317218;
	fma.rn.f32 	%f544, %f543, %f534, 0f3F800000;
	mul.f32 	%f545, %f544, %f538;
	mul.f32 	%f546, %f545, %f537;
	selp.f32 	%f764, %f535, %f546, %p176;
	@%p177 bra 	$L__BB1_113;
	mul.f32 	%f547, %f71, 0f3F000000;
	cvt.rzi.f32.f32 	%f548, %f547;
	add.f32 	%f549, %f548, %f548;
	sub.f32 	%f550, %f71, %f549;
	abs.f32 	%f551, %f550;
	setp.neu.f32 	%p178, %f551, 0f3F800000;
	setp.lt.s32 	%p179, %r93, 0;
	selp.b32 	%r273, %r85, %r84, %p179;
	and.b32  	%r274, %r273, 2147483647;
	selp.b32 	%r275, %r274, %r273, %p178;
	mov.b32 	%f764, %r275;
$L__BB1_113:
	mul.f32 	%f552, %f70, %f764;
	sub.f32 	%f553, %f765, %f552;
	setp.lt.f32 	%p180, %f553, 0f322BCC77;
	selp.f32 	%f765, 0f322BCC77, %f553, %p180;
	add.s32 	%r366, %r366, 1;
	setp.ne.s32 	%p181, %r366, %r356;
	@%p181 bra 	$L__BB1_101;
$L__BB1_114:
	setp.eq.s16 	%p182, %rs2, 0;
	sub.f32 	%f554, %f765, %f2;
	sub.f32 	%f555, %f2, %f765;
	selp.f32 	%f556, %f555, %f554, %p182;
	max.f32 	%f557, %f556, 0f00000000;
	mul.wide.u32 	%rd141, %r365, 4;
	add.s64 	%rd142, %rd5, %rd141;
	st.local.f32 	[%rd142], %f557;
	mul.f32 	%f761, %f57, %f761;
	add.s32 	%r95, %r365, 1;
	setp.eq.s32 	%p183, %r81, %r365;
	mov.u32 	%r365, %r95;
	@%p183 bra 	$L__BB1_104;
	bra.uni 	$L__BB1_99;
$L__BB1_115:
	setp.lt.s32 	%p246, %r81, 2;
	mov.u32 	%r81, %r97;
	@%p246 bra 	$L__BB1_152;
$L__BB1_116:
	ld.param.u32 	%r324, [_Z32compute_price_kernel_threadlocalPKfS0_S0_S0_PKiiiS0_S0_iS0_S0_iPf_param_9];
	setp.lt.s32 	%p188, %r324, 1;
	add.s32 	%r97, %r81, -1;
	cvt.rn.f32.u32 	%f592, %r97;
	mul.f32 	%f79, %f40, %f592;
	mov.f32 	%f766, 0f00000000;
	@%p188 bra 	$L__BB1_125;
	ld.global.f32 	%f593, [%rd4];
	setp.gtu.f32 	%p189, %f79, %f593;
	@%p189 bra 	$L__BB1_119;
	ld.global.f32 	%f766, [%rd3];
	bra.uni 	$L__BB1_125;
$L__BB1_119:
	add.s64 	%rd8, %rd3, %rd143;
	add.s64 	%rd144, %rd4, %rd143;
	ld.global.f32 	%f594, [%rd144];
	setp.ge.f32 	%p190, %f79, %f594;
	@%p190 bra 	$L__BB1_156;
	mov.b32 	%r368, 0;
$L__BB1_121:
	setp.eq.s32 	%p191, %r368, %r86;
	@%p191 bra 	$L__BB1_124;
	add.s32 	%r99, %r368, 1;
	mul.wide.u32 	%rd145, %r368, 4;
	add.s64 	%rd9, %rd4, %rd145;
	ld.global.f32 	%f82, [%rd9+4];
	setp.gtu.f32 	%p192, %f79, %f82;
	mov.u32 	%r368, %r99;
	@%p192 bra 	$L__BB1_121;
	ld.global.f32 	%f595, [%rd9];
	add.s64 	%rd147, %rd3, %rd145;
	ld.global.f32 	%f596, [%rd147];
	ld.global.f32 	%f597, [%rd147+4];
	mul.f32 	%f598, %f82, %f597;
	mul.f32 	%f599, %f595, %f596;
	sub.f32 	%f600, %f598, %f599;
	sub.f32 	%f601, %f82, %f595;
	div.rn.f32 	%f766, %f600, %f601;
	bra.uni 	$L__BB1_125;
$L__BB1_124:
	ld.global.f32 	%f766, [%rd8];
$L__BB1_125:
	neg.f32 	%f602, %f766;
	mul.f32 	%f603, %f40, %f602;
	fma.rn.f32 	%f604, %f603, 0f3BBB989D, 0f3F000000;
	cvt.sat.f32.f32 	%f605, %f604;
	mov.f32 	%f606, 0f4B400001;
	mov.f32 	%f607, 0f437C0000;
	fma.rm.f32 	%f608, %f605, %f607, %f606;
	add.f32 	%f609, %f608, 0fCB40007F;
	neg.f32 	%f610, %f609;
	fma.rn.f32 	%f611, %f603, 0f3FB8AA3B, %f610;
	fma.rn.f32 	%f612, %f603, 0f32A57060, %f611;
	mov.b32 	%r282, %f608;
	shl.b32 	%r283, %r282, 23;
	mov.b32 	%f613, %r283;
	ex2.approx.ftz.f32 	%f614, %f612;
	mul.f32 	%f86, %f614, %f613;
	mul.f32 	%f615, %f40, %f766;
	fma.rn.f32 	%f616, %f615, 0f3BBB989D, 0f3F000000;
	cvt.sat.f32.f32 	%f617, %f616;
	fma.rm.f32 	%f618, %f617, %f607, %f606;
	add.f32 	%f619, %f618, 0fCB40007F;
	neg.f32 	%f620, %f619;
	fma.rn.f32 	%f621, %f615, 0f3FB8AA3B, %f620;
	fma.rn.f32 	%f622, %f615, 0f32A57060, %f621;
	mov.b32 	%r284, %f618;
	shl.b32 	%r285, %r284, 23;
	mov.b32 	%f623, %r285;
	ex2.approx.ftz.f32 	%f624, %f622;
	mul.f32 	%f625, %f624, %f623;
	sub.f32 	%f626, %f625, %f46;
	sub.f32 	%f627, %f45, %f46;
	div.rn.f32 	%f628, %f626, %f627;
	min.f32 	%f629, %f628, 0f3F800000;
	max.f32 	%f87, %f629, 0f00000000;
	mov.b32 	%r369, 0;
$L__BB1_126:
	setp.eq.f32 	%p193, %f45, 0f3F800000;
	cvt.rn.f32.u32 	%f88, %r369;
	setp.eq.s32 	%p194, %r369, 0;
	or.pred  	%p195, %p193, %p194;
	mov.f32 	%f767, 0f3F800000;
	@%p195 bra 	$L__BB1_131;
	setp.num.f32 	%p196, %f59, %f59;
	abs.f32 	%f631, %f88;
	setp.num.f32 	%p197, %f631, %f631;
	and.pred  	%p198, %p196, %p197;
	@%p198 bra 	$L__BB1_129;
	add.rn.f32 	%f767, %f45, %f88;
	bra.uni 	$L__BB1_131;
$L__BB1_129:
	mul.rn.f32 	%f633, %f60, %f88;
	cvt.rni.f32.f32 	%f634, %f633;
	sub.f32 	%f635, %f633, %f634;
	neg.f32 	%f636, %f633;
	fma.rn.f32 	%f637, %f60, %f88, %f636;
	fma.rn.f32 	%f638, %f61, %f88, %f637;
	add.f32 	%f639, %f635, %f638;
	setp.gt.f32 	%p199, %f634, 0f00000000;
	selp.b32 	%r286, 0, -2097152000, %p199;
	setp.neu.f32 	%p200, %f59, 0f7F800000;
	setp.lt.f32 	%p201, %f633, 0f00000000;
	selp.f32 	%f640, 0f00000000, 0f7F800000, %p201;
	abs.f32 	%f641, %f633;
	setp.gt.f32 	%p202, %f641, 0f43180000;
	cvt.rzi.s32.f32 	%r287, %f634;
	shl.b32 	%r288, %r287, 23;
	sub.s32 	%r289, %r288, %r286;
	mov.b32 	%f642, %r289;
	add.s32 	%r290, %r286, 2130706432;
	mov.b32 	%f643, %r290;
	fma.rn.f32 	%f644, %f639, 0f391FCB8E, 0f3AAF85ED;
	fma.rn.f32 	%f645, %f644, %f639, 0f3C1D9856;
	fma.rn.f32 	%f646, %f645, %f639, 0f3D6357BB;
	fma.rn.f32 	%f647, %f646, %f639, 0f3E75FDEC;
	fma.rn.f32 	%f648, %f647, %f639, 0f3F317218;
	fma.rn.f32 	%f649, %f648, %f639, 0f3F800000;
	mul.f32 	%f650, %f649, %f643;
	mul.f32 	%f651, %f650, %f642;
	selp.f32 	%f767, %f640, %f651, %p202;
	@%p200 bra 	$L__BB1_131;
	mul.f32 	%f652, %f88, 0f3F000000;
	cvt.rzi.f32.f32 	%f653, %f652;
	add.f32 	%f654, %f653, %f653;
	sub.f32 	%f655, %f88, %f654;
	abs.f32 	%f656, %f655;
	setp.neu.f32 	%p203, %f656, 0f3F800000;
	add.f32 	%f657, %f45, %f45;
	mov.b32 	%r291, %f657;
	and.b32  	%r292, %r291, 2147483647;
	mov.b32 	%f658, %r292;
	selp.f32 	%f767, %f658, %f657, %p203;
$L__BB1_131:
	setp.eq.f32 	%p204, %f46, 0f3F800000;
	sub.s32 	%r101, %r97, %r369;
	cvt.rn.f32.s32 	%f93, %r101;
	setp.eq.s32 	%p205, %r101, 0;
	or.pred  	%p206, %p204, %p205;
	mov.f32 	%f768, 0f3F800000;
	@%p206 bra 	$L__BB1_136;
	setp.num.f32 	%p207, %f47, %f47;
	abs.f32 	%f660, %f93;
	setp.num.f32 	%p208, %f660, %f660;
	and.pred  	%p209, %p207, %p208;
	@%p209 bra 	$L__BB1_134;
	add.rn.f32 	%f768, %f46, %f93;
	bra.uni 	$L__BB1_136;
$L__BB1_134:
	mul.rn.f32 	%f662, %f48, %f93;
	cvt.rni.f32.f32 	%f663, %f662;
	sub.f32 	%f664, %f662, %f663;
	neg.f32 	%f665, %f662;
	fma.rn.f32 	%f666, %f48, %f93, %f665;
	fma.rn.f32 	%f667, %f49, %f93, %f666;
	add.f32 	%f668, %f664, %f667;
	setp.gt.f32 	%p210, %f663, 0f00000000;
	selp.b32 	%r293, 0, -2097152000, %p210;
	setp.lt.f32 	%p211, %f662, 0f00000000;
	selp.f32 	%f669, 0f00000000, 0f7F800000, %p211;
	abs.f32 	%f670, %f662;
	setp.gt.f32 	%p212, %f670, 0f43180000;
	cvt.rzi.s32.f32 	%r294, %f663;
	shl.b32 	%r295, %r294, 23;
	sub.s32 	%r296, %r295, %r293;
	mov.b32 	%f671, %r296;
	add.s32 	%r297, %r293, 2130706432;
	mov.b32 	%f672, %r297;
	fma.rn.f32 	%f673, %f668, 0f391FCB8E, 0f3AAF85ED;
	fma.rn.f32 	%f674, %f673, %f668, 0f3C1D9856;
	fma.rn.f32 	%f675, %f674, %f668, 0f3D6357BB;
	fma.rn.f32 	%f676, %f675, %f668, 0f3E75FDEC;
	fma.rn.f32 	%f677, %f676, %f668, 0f3F317218;
	fma.rn.f32 	%f678, %f677, %f668, 0f3F800000;
	mul.f32 	%f679, %f678, %f672;
	mul.f32 	%f680, %f679, %f671;
	selp.f32 	%f768, %f669, %f680, %p212;
	@%p239 bra 	$L__BB1_136;
	mul.f32 	%f681, %f93, 0f3F000000;
	cvt.rzi.f32.f32 	%f682, %f681;
	add.f32 	%f683, %f682, %f682;
	sub.f32 	%f684, %f93, %f683;
	abs.f32 	%f685, %f684;
	setp.neu.f32 	%p214, %f685, 0f3F800000;
	setp.lt.s32 	%p215, %r101, 0;
	xor.b32  	%r298, %r87, 2139095040;
	selp.b32 	%r299, %r298, %r87, %p215;
	and.b32  	%r300, %r299, 2147483647;
	selp.b32 	%r301, %r300, %r299, %p214;
	mov.b32 	%f768, %r301;
$L__BB1_136:
	setp.lt.s32 	%p216, %r356, 1;
	mul.f32 	%f686, %f1, %f767;
	mul.f32 	%f772, %f686, %f768;
	@%p216 bra 	$L__BB1_151;
	neg.s32 	%r370, %r356;
	mov.u64 	%rd158, %rd7;
	mov.u64 	%rd159, %rd6;
$L__BB1_138:
	ld.local.u32 	%r104, [%rd158];
	setp.ge.s32 	%p217, %r104, %r81;
	@%p217 bra 	$L__BB1_150;
	setp.eq.f32 	%p218, %f45, 0f3F800000;
	min.s32 	%r302, %r104, %r369;
	sub.s32 	%r105, %r302, %r104;
	ld.local.f32 	%f100, [%rd159];
	sub.s32 	%r106, %r369, %r302;
	cvt.rn.f32.s32 	%f101, %r106;
	setp.eq.s32 	%p219, %r106, 0;
	or.pred  	%p220, %p218, %p219;
	mov.f32 	%f770, 0f3F800000;
	@%p220 bra 	$L__BB1_144;
	setp.num.f32 	%p221, %f59, %f59;
	abs.f32 	%f688, %f101;
	setp.num.f32 	%p222, %f688, %f688;
	and.pred  	%p223, %p221, %p222;
	@%p223 bra 	$L__BB1_142;
	add.rn.f32 	%f770, %f45, %f101;
	bra.uni 	$L__BB1_144;
$L__BB1_142:
	mul.rn.f32 	%f690, %f60, %f101;
	cvt.rni.f32.f32 	%f691, %f690;
	sub.f32 	%f692, %f690, %f691;
	neg.f32 	%f693, %f690;
	fma.rn.f32 	%f694, %f60, %f101, %f693;
	fma.rn.f32 	%f695, %f61, %f101, %f694;
	add.f32 	%f696, %f692, %f695;
	setp.gt.f32 	%p224, %f691, 0f00000000;
	selp.b32 	%r303, 0, -2097152000, %p224;
	setp.neu.f32 	%p225, %f59, 0f7F800000;
	setp.lt.f32 	%p226, %f690, 0f00000000;
	selp.f32 	%f697, 0f00000000, 0f7F800000, %p226;
	abs.f32 	%f698, %f690;
	setp.gt.f32 	%p227, %f698, 0f43180000;
	cvt.rzi.s32.f32 	%r304, %f691;
	shl.b32 	%r305, %r304, 23;
	sub.s32 	%r306, %r305, %r303;
	mov.b32 	%f699, %r306;
	add.s32 	%r307, %r303, 2130706432;
	mov.b32 	%f700, %r307;
	fma.rn.f32 	%f701, %f696, 0f391FCB8E, 0f3AAF85ED;
	fma.rn.f32 	%f702, %f701, %f696, 0f3C1D9856;
	fma.rn.f32 	%f703, %f702, %f696, 0f3D6357BB;
	fma.rn.f32 	%f704, %f703, %f696, 0f3E75FDEC;
	fma.rn.f32 	%f705, %f704, %f696, 0f3F317218;
	fma.rn.f32 	%f706, %f705, %f696, 0f3F800000;
	mul.f32 	%f707, %f706, %f700;
	mul.f32 	%f708, %f707, %f699;
	selp.f32 	%f770, %f697, %f708, %p227;
	@%p225 bra 	$L__BB1_144;
	mul.f32 	%f709, %f101, 0f3F000000;
	cvt.rzi.f32.f32 	%f710, %f709;
	add.f32 	%f711, %f710, %f710;
	sub.f32 	%f712, %f101, %f711;
	abs.f32 	%f713, %f712;
	setp.neu.f32 	%p228, %f713, 0f3F800000;
	setp.lt.s32 	%p229, %r106, 0;
	add.f32 	%f714, %f45, %f45;
	mov.b32 	%r308, %f714;
	xor.b32  	%r309, %r308, 2139095040;
	selp.b32 	%r310, %r309, %r308, %p229;
	and.b32  	%r311, %r310, 2147483647;
	selp.b32 	%r312, %r311, %r310, %p228;
	mov.b32 	%f770, %r312;
$L__BB1_144:
	setp.eq.f32 	%p230, %f46, 0f3F800000;
	mul.f32 	%f106, %f100, %f770;
	add.s32 	%r107, %r105, %r101;
	cvt.rn.f32.s32 	%f107, %r107;
	setp.eq.s32 	%p231, %r107, 0;
	or.pred  	%p232, %p230, %p231;
	mov.f32 	%f771, 0f3F800000;
	@%p232 bra 	$L__BB1_149;
	setp.num.f32 	%p233, %f47, %f47;
	abs.f32 	%f716, %f107;
	setp.num.f32 	%p234, %f716, %f716;
	and.pred  	%p235, %p233, %p234;
	@%p235 bra 	$L__BB1_147;
	add.rn.f32 	%f771, %f46, %f107;
	bra.uni 	$L__BB1_149;
$L__BB1_147:
	mul.rn.f32 	%f718, %f48, %f107;
	cvt.rni.f32.f32 	%f719, %f718;
	sub.f32 	%f720, %f718, %f719;
	neg.f32 	%f721, %f718;
	fma.rn.f32 	%f722, %f48, %f107, %f721;
	fma.rn.f32 	%f723, %f49, %f107, %f722;
	add.f32 	%f724, %f720, %f723;
	setp.gt.f32 	%p236, %f719, 0f00000000;
	selp.b32 	%r313, 0, -2097152000, %p236;
	setp.lt.f32 	%p237, %f718, 0f00000000;
	selp.f32 	%f725, 0f00000000, 0f7F800000, %p237;
	abs.f32 	%f726, %f718;
	setp.gt.f32 	%p238, %f726, 0f43180000;
	cvt.rzi.s32.f32 	%r314, %f719;
	shl.b32 	%r315, %r314, 23;
	sub.s32 	%r316, %r315, %r313;
	mov.b32 	%f727, %r316;
	add.s32 	%r317, %r313, 2130706432;
	mov.b32 	%f728, %r317;
	fma.rn.f32 	%f729, %f724, 0f391FCB8E, 0f3AAF85ED;
	fma.rn.f32 	%f730, %f729, %f724, 0f3C1D9856;
	fma.rn.f32 	%f731, %f730, %f724, 0f3D6357BB;
	fma.rn.f32 	%f732, %f731, %f724, 0f3E75FDEC;
	fma.rn.f32 	%f733, %f732, %f724, 0f3F317218;
	fma.rn.f32 	%f734, %f733, %f724, 0f3F800000;
	mul.f32 	%f735, %f734, %f728;
	mul.f32 	%f736, %f735, %f727;
	selp.f32 	%f771, %f725, %f736, %p238;
	@%p239 bra 	$L__BB1_149;
	mul.f32 	%f737, %f107, 0f3F000000;
	cvt.rzi.f32.f32 	%f738, %f737;
	add.f32 	%f739, %f738, %f738;
	sub.f32 	%f740, %f107, %f739;
	abs.f32 	%f741, %f740;
	setp.neu.f32 	%p240, %f741, 0f3F800000;
	setp.lt.s32 	%p241, %r107, 0;
	xor.b32  	%r318, %r87, 2139095040;
	selp.b32 	%r319, %r318, %r87, %p241;
	and.b32  	%r320, %r319, 2147483647;
	selp.b32 	%r321, %r320, %r319, %p240;
	mov.b32 	%f771, %r321;
$L__BB1_149:
	mul.f32 	%f742, %f106, %f771;
	sub.f32 	%f743, %f772, %f742;
	setp.lt.f32 	%p242, %f743, 0f322BCC77;
	selp.f32 	%f772, 0f322BCC77, %f743, %p242;
$L__BB1_150:
	add.s32 	%r370, %r370, 1;
	setp.ne.s32 	%p243, %r370, 0;
	add.s64 	%rd159, %rd159, 4;
	add.s64 	%rd158, %rd158, 4;
	@%p243 bra 	$L__BB1_138;
$L__BB1_151:
	setp.eq.s16 	%p244, %rs3, 0;
	add.s32 	%r109, %r369, 1;
	mul.wide.u32 	%rd148, %r369, 4;
	add.s64 	%rd149, %rd5, %rd148;
	ld.local.f32 	%f744, [%rd149+4];
	ld.local.f32 	%f745, [%rd149];
	mov.f32 	%f746, 0f3F800000;
	sub.f32 	%f747, %f746, %f87;
	mul.f32 	%f748, %f747, %f745;
	fma.rn.f32 	%f749, %f87, %f744, %f748;
	mul.f32 	%f750, %f86, %f749;
	sub.f32 	%f751, %f772, %f2;
	sub.f32 	%f752, %f2, %f772;
	selp.f32 	%f753, %f752, %f751, %p244;
	max.f32 	%f754, %f753, 0f00000000;
	max.f32 	%f755, %f750, %f754;
	st.local.f32 	[%rd149], %f755;
	setp.eq.s32 	%p245, %r109, %r81;
	mov.u32 	%r369, %r109;
	@%p245 bra 	$L__BB1_115;
	bra.uni 	$L__BB1_126;
$L__BB1_152:
	ld.local.f32 	%f774, [%rd5];
$L__BB1_153:
	ld.param.u64 	%rd156, [_Z32compute_price_kernel_threadlocalPKfS0_S0_S0_PKiiiS0_S0_iS0_S0_iPf_param_13];
	cvta.to.global.u64 	%rd150, %rd156;
	mul.wide.s32 	%rd151, %r1, 4;
	add.s64 	%rd152, %rd150, %rd151;
	st.global.f32 	[%rd152], %f774;
$L__BB1_154:
	ret;
$L__BB1_155:
	ld.param.u64 	%rd157, [_Z32compute_price_kernel_threadlocalPKfS0_S0_S0_PKiiiS0_S0_iS0_S0_iPf_param_13];
	cvta.to.global.u64 	%rd153, %rd157;
	add.s64 	%rd155, %rd153, %rd32;
	mov.b32 	%r322, 2143289344;
	st.global.u32 	[%rd155], %r322;
	bra.uni 	$L__BB1_154;
$L__BB1_156:
	ld.global.f32 	%f766, [%rd8];
	bra.uni 	$L__BB1_125;

}
	// .globl	_Z32compute_delta_kernel_threadlocalPKfS0_S0_S0_PKiiiS0_S0_iS0_S0_iPf
.visible .entry _Z32compute_delta_kernel_threadlocalPKfS0_S0_S0_PKiiiS0_S0_iS0_S0_iPf(
	.param .u64 .ptr .align 1 _Z32compute_delta_kernel_threadlocalPKfS0_S0_S0_PKiiiS0_S0_iS0_S0_iPf_param_0,
	.param .u64 .ptr .align 1 _Z32compute_delta_kernel_threadlocalPKfS0_S0_S0_PKiiiS0_S0_iS0_S0_iPf_param_1,
	.param .u64 .ptr .align 1 _Z32compute_delta_kernel_threadlocalPKfS0_S0_S0_PKiiiS0_S0_iS0_S0_iPf_param_2,
	.param .u64 .ptr .align 1 _Z32compute_delta_kernel_threadlocalPKfS0_S0_S0_PKiiiS0_S0_iS0_S0_iPf_param_3,
	.param .u64 .ptr .align 1 _Z32compute_delta_kernel_threadlocalPKfS0_S0_S0_PKiiiS0_S0_iS0_S0_iPf_param_4,
	.param .u32 _Z32compute_delta_kernel_threadlocalPKfS0_S0_S0_PKiiiS0_S0_iS0_S0_iPf_param_5,
	.param .u32 _Z32compute_delta_kernel_threadlocalPKfS0_S0_S0_PKiiiS0_S0_iS0_S0_iPf_param_6,
	.param .u64 .ptr .align 1 _Z32compute_delta_kernel_threadlocalPKfS0_S0_S0_PKiiiS0_S0_iS0_S0_iPf_param_7,
	.param .u64 .ptr .align 1 _Z32compute_delta_kernel_threadlocalPKfS0_S0_S0_PKiiiS0_S0_iS0_S0_iPf_param_8,
	.param .u32 _Z32compute_delta_kernel_threadlocalPKfS0_S0_S0_PKiiiS0_S0_iS0_S0_iPf_param_9,
	.param .u64 .ptr .align 1 _Z32compute_delta_kernel_threadlocalPKfS0_S0_S0_PKiiiS0_S0_iS0_S0_iPf_param_10,
	.param .u64 .ptr .align 1 _Z32compute_delta_kernel_threadlocalPKfS0_S0_S0_PKiiiS0_S0_iS0_S0_iPf_param_11,
	.param .u32 _Z32compute_delta_kernel_threadlocalPKfS0_S0_S0_PKiiiS0_S0_iS0_S0_iPf_param_12,
	.param .u64 .ptr .align 1 _Z32compute_delta_kernel_threadlocalPKfS0_S0_S0_PKiiiS0_S0_iS0_S0_iPf_param_13
)
{
	.local .align 16 .b8 	__local_depot2[2320];
	.reg .b64 	%SP;
	.reg .b64 	%SPL;
	.reg .pred 	%p<372>;
	.reg .b16 	%rs<10>;
	.reg .b32 	%r<507>;
	.reg .b32 	%f<1251>;
	.reg .b64 	%rd<193>;

	mov.u64 	%SPL, __local_depot2;
	ld.param.u32 	%r133, [_Z32compute_delta_kernel_threadlocalPKfS0_S0_S0_PKiiiS0_S0_iS0_S0_iPf_param_5];
	ld.param.u32 	%r136, [_Z32compute_delta_kernel_threadlocalPKfS0_S0_S0_PKiiiS0_S0_iS0_S0_iPf_param_6];
	ld.param.u64 	%rd24, [_Z32compute_delta_kernel_threadlocalPKfS0_S0_S0_PKiiiS0_S0_iS0_S0_iPf_param_8];
	ld.param.u64 	%rd25, [_Z32compute_delta_kernel_threadlocalPKfS0_S0_S0_PKiiiS0_S0_iS0_S0_iPf_param_10];
	ld.param.u64 	%rd26, [_Z32compute_delta_kernel_threadlocalPKfS0_S0_S0_PKiiiS0_S0_iS0_S0_iPf_param_11];
	ld.param.u64 	%rd23, [_Z32compute_delta_kernel_threadlocalPKfS0_S0_S0_PKiiiS0_S0_iS0_S0_iPf_param_13];
	cvta.to.global.u64 	%rd1, %rd25;
	cvta.to.global.u64 	%rd2, %rd26;
	cvta.to.global.u64 	%rd3, %rd23;
	cvta.to.global.u64 	%rd4, %rd24;
	add.u64 	%rd5, %SPL, 0;
	add.u64 	%rd6, %SPL, 0;
	add.u64 	%rd7, %SPL, 2064;
	add.u64 	%rd8, %SPL, 2192;
	mov.u32 	%r137, %ctaid.x;
	mov.u32 	%r138, %ntid.x;
	mov.u32 	%r139, %tid.x;
	mad.lo.s32 	%r1, %r137, %r138, %r139;
	setp.ge.s32 	%p7, %r1, %r136;
	@%p7 bra 	$L__BB2_225;
	ld.param.u64 	%rd187, [_Z32compute_delta_kernel_threadlocalPKfS0_S0_S0_PKiiiS0_S0_iS0_S0_iPf_param_4];
	ld.param.u64 	%rd186, [_Z32compute_delta_kernel_threadlocalPKfS0_S0_S0_PKiiiS0_S0_iS0_S0_iPf_param_3];
	ld.param.u64 	%rd185, [_Z32compute_delta_kernel_threadlocalPKfS0_S0_S0_PKiiiS0_S0_iS0_S0_iPf_param_2];
	ld.param.u64 	%rd184, [_Z32compute_delta_kernel_threadlocalPKfS0_S0_S0_PKiiiS0_S0_iS0_S0_iPf_param_1];
	ld.param.u64 	%rd183, [_Z32compute_delta_kernel_threadlocalPKfS0_S0_S0_PKiiiS0_S0_iS0_S0_iPf_param_0];
	cvta.to.global.u64 	%rd31, %rd183;
	cvta.to.global.u64 	%rd32, %rd184;
	cvta.to.global.u64 	%rd33, %rd185;
	cvta.to.global.u64 	%rd34, %rd186;
	cvta.to.global.u64 	%rd35, %rd187;
	mul.wide.s32 	%rd36, %r1, 4;
	add.s64 	%rd37, %rd31, %rd36;
	ld.global.f32 	%f1, [%rd37];
	add.s64 	%rd38, %rd32, %rd36;
	ld.global.f32 	%f2, [%rd38];
	add.s64 	%rd39, %rd33, %rd36;
	ld.global.f32 	%f3, [%rd39];
	add.s64 	%rd40, %rd34, %rd36;
	ld.global.f32 	%f4, [%rd40];
	add.s64 	%rd41, %rd35, %rd36;
	ld.global.u32 	%r2, [%rd41];
	abs.f32 	%f197, %f1;
	setp.equ.f32 	%p9, %f197, 0f7F800000;
	abs.f32 	%f198, %f2;
	setp.equ.f32 	%p10, %f198, 0f7F800000;
	or.pred  	%p11, %p9, %p10;
	abs.f32 	%f200, %f3;
	setp.equ.f32 	%p12, %f200, 0f7F800000;
	or.pred  	%p13, %p11, %p12;
	mov.pred 	%p371, -1;
	@%p13 bra 	$L__BB2_3;
	abs.f32 	%f202, %f4;
	setp.equ.f32 	%p371, %f202, 0f7F800000;
$L__BB2_3:
	setp.le.f32 	%p14, %f3, 0f00000000;
	or.pred  	%p15, %p371, %p14;
	setp.le.f32 	%p16, %f1, 0f00000000;
	or.pred  	%p17, %p15, %p16;
	setp.le.f32 	%p18, %f2, 0f00000000;
	or.pred  	%p19, %p17, %p18;
	setp.le.f32 	%p20, %f4, 0f00000000;
	or.pred  	%p21, %p19, %p20;
	@%p21 bra 	$L__BB2_226;
	ld.param.u32 	%r452, [_Z32compute_delta_kernel_threadlocalPKfS0_S0_S0_PKiiiS0_S0_iS0_S0_iPf_param_12];
	setp.lt.s32 	%p22, %r452, 1;
	mov.b32 	%r485, 0;
	@%p22 bra 	$L__BB2_82;
	ld.param.u32 	%r453, [_Z32compute_delta_kernel_threadlocalPKfS0_S0_S0_PKiiiS0_S0_iS0_S0_iPf_param_12];
	cvt.rn.f32.s32 	%f5, %r133;
	add.s32 	%r143, %r453, -1;
	min.u32 	%r144, %r143, 31;
	add.s32 	%r3, %r144, 1;
	and.b32  	%r4, %r3, 3;
	setp.lt.u32 	%p23, %r453, 4;
	mov.b32 	%r486, 0;
	mov.u32 	%r485, %r486;
	@%p23 bra 	$L__BB2_77;
	and.b32  	%r5, %r3, 60;
	ld.global.f32 	%f203, [%rd2];
	setp.gt.f32 	%p24, %f203, 0f00000000;
	setp.lt.f32 	%p25, %f203, %f3;
	and.pred  	%p26, %p24, %p25;
	mov.b32 	%r485, 0;
	@%p26 bra 	$L__BB2_7;
	bra.uni 	$L__BB2_8;
$L__BB2_7:
	div.rn.f32 	%f204, %f203, %f3;
	mul.f32 	%f205, %f204, %f5;
	mov.f32 	%f206, 0f3F000000;
	copysign.f32 	%f207, %f205, %f206;
	add.rz.f32 	%f208, %f205, %f207;
	cvt.rzi.f32.f32 	%f209, %f208;
	cvt.rzi.s32.f32 	%r147, %f209;
	min.s32 	%r148, %r147, %r133;
	max.s32 	%r149, %r148, 1;
	st.local.u32 	[%rd8], %r149;
	ld.global.f32 	%f210, [%rd1];
	st.local.f32 	[%rd7], %f210;
	mov.b32 	%r485, 1;
$L__BB2_8:
	ld.global.f32 	%f211, [%rd2+4];
	setp.leu.f32 	%p27, %f211, 0f00000000;
	setp.geu.f32 	%p28, %f211, %f3;
	or.pred  	%p29, %p27, %p28;
	@%p29 bra 	$L__BB2_10;
	div.rn.f32 	%f212, %f211, %f3;
	mul.f32 	%f213, %f212, %f5;
	mov.f32 	%f214, 0f3F000000;
	copysign.f32 	%f215, %f213, %f214;
	add.rz.f32 	%f216, %f213, %f215;
	cvt.rzi.f32.f32 	%f217, %f216;
	cvt.rzi.s32.f32 	%r150, %f217;
	min.s32 	%r151, %r150, %r133;
	max.s32 	%r152, %r151, 1;
	mul.wide.u32 	%rd42, %r485, 4;
	add.s64 	%rd43, %rd8, %rd42;
	st.local.u32 	[%rd43], %r152;
	ld.global.f32 	%f218, [%rd1+4];
	add.s64 	%rd44, %rd7, %rd42;
	st.local.f32 	[%rd44], %f218;
	add.s32 	%r485, %r485, 1;
$L__BB2_10:
	ld.global.f32 	%f219, [%rd2+8];
	setp.leu.f32 	%p30, %f219, 0f00000000;
	setp.geu.f32 	%p31, %f219, %f3;
	or.pred  	%p32, %p30, %p31;
	@%p32 bra 	$L__BB2_12;
	div.rn.f32 	%f220, %f219, %f3;
	mul.f32 	%f221, %f220, %f5;
	mov.f32 	%f222, 0f3F000000;
	copysign.f32 	%f223, %f221, %f222;
	add.rz.f32 	%f224, %f221, %f223;
	cvt.rzi.f32.f32 	%f225, %f224;
	cvt.rzi.s32.f32 	%r153, %f225;
	min.s32 	%r154, %r153, %r133;
	max.s32 	%r155, %r154, 1;
	mul.wide.u32 	%rd45, %r485, 4;
	add.s64 	%rd46, %rd8, %rd45;
	st.local.u32 	[%rd46], %r155;
	ld.global.f32 	%f226, [%rd1+8];
	add.s64 	%rd47, %rd7, %rd45;
	st.local.f32 	[%rd47], %f226;
	add.s32 	%r485, %r485, 1;
$L__BB2_12:
	ld.global.f32 	%f227, [%rd2+12];
	setp.leu.f32 	%p33, %f227, 0f00000000;
	setp.geu.f32 	%p34, %f227, %f3;
	or.pred  	%p35, %p33, %p34;
	@%p35 bra 	$L__BB2_14;
	div.rn.f32 	%f228, %f227, %f3;
	mul.f32 	%f229, %f228, %f5;
	mov.f32 	%f230, 0f3F000000;
	copysign.f32 	%f231, %f229, %f230;
	add.rz.f32 	%f232, %f229, %f231;
	cvt.rzi.f32.f32 	%f233, %f232;
	cvt.rzi.s32.f32 	%r156, %f233;
	min.s32 	%r157, %r156, %r133;
	max.s32 	%r158, %r157, 1;
	mul.wide.u32 	%rd48, %r485, 4;
	add.s64 	%rd49, %rd8, %rd48;
	st.local.u32 	[%rd49], %r158;
	ld.global.f32 	%f234, [%rd1+12];
	add.s64 	%rd50, %rd7, %rd48;
	st.local.f32 	[%rd50], %f234;
	add.s32 	%r485, %r485, 1;
$L__BB2_14:
	setp.eq.s32 	%p36, %r5, 4;
	mov.b32 	%r486, 4;
	@%p36 bra 	$L__BB2_77;
	ld.global.f32 	%f235, [%rd2+16];
	setp.leu.f32 	%p37, %f235, 0f00000000;
	setp.geu.f32 	%p38, %f235, %f3;
	or.pred  	%p39, %p37, %p38;
	@%p39 bra 	$L__BB2_17;
	div.rn.f32 	%f236, %f235, %f3;
	mul.f32 	%f237, %f236, %f5;
	mov.f32 	%f238, 0f3F000000;
	copysign.f32 	%f239, %f237, %f238;
	add.rz.f32 	%f240, %f237, %f239;
	cvt.rzi.f32.f32 	%f241, %f240;
	cvt.rzi.s32.f32 	%r160, %f241;
	min.s32 	%r161, %r160, %r133;
	max.s32 	%r162, %r161, 1;
	mul.wide.u32 	%rd51, %r485, 4;
	add.s64 	%rd52, %rd8, %rd51;
	st.local.u32 	[%rd52], %r162;
	ld.global.f32 	%f242, [%rd1+16];
	add.s64 	%rd53, %rd7, %rd51;
	st.local.f32 	[%rd53], %f242;
	add.s32 	%r485, %r485, 1;
$L__BB2_17:
	ld.global.f32 	%f243, [%rd2+20];
	setp.leu.f32 	%p40, %f243, 0f00000000;
	setp.geu.f32 	%p41, %f243, %f3;
	or.pred  	%p42, %p40, %p41;
	@%p42 bra 	$L__BB2_19;
	div.rn.f32 	%f244, %f243, %f3;
	mul.f32 	%f245, %f244, %f5;
	mov.f32 	%f246, 0f3F000000;
	copysign.f32 	%f247, %f245, %f246;
	add.rz.f32 	%f248, %f245, %f247;
	cvt.rzi.f32.f32 	%f249, %f248;
	cvt.rzi.s32.f32 	%r163, %f249;
	min.s32 	%r164, %r163, %r133;
	max.s32 	%r165, %r164, 1;
	mul.wide.u32 	%rd54, %r485, 4;
	add.s64 	%rd55, %rd8, %rd54;
	st.local.u32 	[%rd55], %r165;
	ld.global.f32 	%f250, [%rd1+20];
	add.s64 	%rd56, %rd7, %rd54;
	st.local.f32 	[%rd56], %f250;
	add.s32 	%r485, %r485, 1;
$L__BB2_19:
	ld.global.f32 	%f251, [%rd2+24];
	setp.leu.f32 	%p43, %f251, 0f00000000;
	setp.geu.f32 	%p44, %f251, %f3;
	or.pred  	%p45, %p43, %p44;
	@%p45 bra 	$L__BB2_21;
	div.rn.f32 	%f252, %f251, %f3;
	mul.f32 	%f253, %f252, %f5;
	mov.f32 	%f254, 0f3F000000;
	copysign.f32 	%f255, %f253, %f254;
	add.rz.f32 	%f256, %f253, %f255;
	cvt.rzi.f32.f32 	%f257, %f256;
	cvt.rzi.s32.f32 	%r166, %f257;
	min.s32 	%r167, %r166, %r133;
	max.s32 	%r168, %r167, 1;
	mul.wide.u32 	%rd57, %r485, 4;
	add.s64 	%rd58, %rd8, %rd57;
	st.local.u32 	[%rd58], %r168;
	ld.global.f32 	%f258, [%rd1+24];
	add.s64 	%rd59, %rd7, %rd57;
	st.local.f32 	[%rd59], %f258;
	add.s32 	%r485, %r485, 1;
$L__BB2_21:
	ld.global.f32 	%f259, [%rd2+28];
	setp.leu.f32 	%p46, %f259, 0f00000000;
	setp.geu.f32 	%p47, %f259, %f3;
	or.pred  	%p48, %p46, %p47;
	@%p48 bra 	$L__BB2_23;
	div.rn.f32 	%f260, %f259, %f3;
	mul.f32 	%f261, %f260, %f5;
	mov.f32 	%f262, 0f3F000000;
	copysign.f32 	%f263, %f261, %f262;
	add.rz.f32 	%f264, %f261, %f263;
	cvt.rzi.f32.f32 	%f265, %f264;
	cvt.rzi.s32.f32 	%r169, %f265;
	min.s32 	%r170, %r169, %r133;
	max.s32 	%r171, %r170, 1;
	mul.wide.u32 	%rd60, %r485, 4;
	add.s64 	%rd61, %rd8, %rd60;
	st.local.u32 	[%rd61], %r171;
	ld.global.f32 	%f266, [%rd1+28];
	add.s64 	%rd62, %rd7, %rd60;
	st.local.f32 	[%rd62], %f266;
	add.s32 	%r485, %r485, 1;
$L__BB2_23:
	setp.eq.s32 	%p49, %r5, 8;
	mov.b32 	%r486, 8;
	@%p49 bra 	$L__BB2_77;
	ld.global.f32 	%f267, [%rd2+32];
	setp.leu.f32 	%p50, %f267, 0f00000000;
	setp.geu.f32 	%p51, %f267, %f3;
	or.pred  	%p52, %p50, %p51;
	@%p52 bra 	$L__BB2_26;
	div.rn.f32 	%f268, %f267, %f3;
	mul.f32 	%f269, %f268, %f5;
	mov.f32 	%f270, 0f3F000000;
	copysign.f32 	%f271, %f269, %f270;
	add.rz.f32 	%f272, %f269, %f271;
	cvt.rzi.f32.f32 	%f273, %f272;
	cvt.rzi.s32.f32 	%r173, %f273;
	min.s32 	%r174, %r173, %r133;
	max.s32 	%r175, %r174, 1;
	mul.wide.u32 	%rd63, %r485, 4;
	add.s64 	%rd64, %rd8, %rd63;
	st.local.u32 	[%rd64], %r175;
	ld.global.f32 	%f274, [%rd1+32];
	add.s64 	%rd65, %rd7, %rd63;
	st.local.f32 	[%rd65], %f274;
	add.s32 	%r485, %r485, 1;
$L__BB2_26:
	ld.global.f32 	%f275, [%rd2+36];
	setp.leu.f32 	%p53, %f275, 0f00000000;
	setp.geu.f32 	%p54, %f275, %f3;
	or.pred  	%p55, %p53, %p54;
	@%p55 bra 	$L__BB2_28;
	div.rn.f32 	%f276, %f275, %f3;
	mul.f32 	%f277, %f276, %f5;
	mov.f32 	%f278, 0f3F000000;
	copysign.f32 	%f279, %f277, %f278;
	add.rz.f32 	%f280, %f277, %f279;
	cvt.rzi.f32.f32 	%f281, %f280;
	cvt.rzi.s32.f32 	%r176, %f281;
	min.s32 	%r177, %r176, %r133;
	max.s32 	%r178, %r177, 1;
	mul.wide.u32 	%rd66, %r485, 4;
	add.s64 	%rd67, %rd8, %rd66;
	st.local.u32 	[%rd67], %r178;
	ld.global.f32 	%f282, [%rd1+36];
	add.s64 	%rd68, %rd7, %rd66;
	st.local.f32 	[%rd68], %f282;
	add.s32 	%r485, %r485, 1;
$L__BB2_28:
	ld.global.f32 	%f283, [%rd2+40];
	setp.leu.f32 	%p56, %f283, 0f00000000;
	setp.geu.f32 	%p57, %f283, %f3;
	or.pred  	%p58, %p56, %p57;
	@%p58 bra 	$L__BB2_30;
	div.rn.f32 	%f284, %f283, %f3;
	mul.f32 	%f285, %f284, %f5;
	mov.f32 	%f286, 0f3F000000;
	copysign.f32 	%f287, %f285, %f286;
	add.rz.f32 	%f288, %f285, %f287;
	cvt.rzi.f32.f32 	%f289, %f288;
	cvt.rzi.s32.f32 	%r179, %f289;
	min.s32 	%r180, %r179, %r133;
	max.s32 	%r181, %r180, 1;
	mul.wide.u32 	%rd69, %r485, 4;
	add.s64 	%rd70, %rd8, %rd69;
	st.local.u32 	[%rd70], %r181;
	ld.global.f32 	%f290, [%rd1+40];
	add.s64 	%rd71, %rd7, %rd69;
	st.local.f32 	[%rd71], %f290;
	add.s32 	%r485, %r485, 1;
$L__BB2_30:
	ld.global.f32 	%f291, [%rd2+44];
	setp.leu.f32 	%p59, %f291, 0f00000000;
	setp.geu.f32 	%p60, %f291, %f3;
	or.pred  	%p61, %p59, %p60;
	@%p61 bra 	$L__BB2_32;
	div.rn.f32 	%f292, %f291, %f3;
	mul.f32 	%f293, %f292, %f5;
	mov.f32 	%f294, 0f3F000000;
	copysign.f32 	%f295, %f293, %f294;
	add.rz.f32 	%f296, %f293, %f295;
	cvt.rzi.f32.f32 	%f297, %f296;
	cvt.rzi.s32.f32 	%r182, %f297;
	min.s32 	%r183, %r182, %r133;
	max.s32 	%r184, %r183, 1;
	mul.wide.u32 	%rd72, %r485, 4;
	add.s64 	%rd73, %rd8, %rd72;
	st.local.u32 	[%rd73], %r184;
	ld.global.f32 	%f298, [%rd1+44];
	add.s64 	%rd74, %rd7, %rd72;
	st.local.f32 	[%rd74], %f298;
	add.s32 	%r485, %r485, 1;
$L__BB2_32:
	setp.eq.s32 	%p62, %r5, 12;
	mov.b32 	%r486, 12;
	@%p62 bra 	$L__BB2_77;
	ld.global.f32 	%f299, [%rd2+48];
	setp.leu.f32 	%p63, %f299, 0f00000000;
	setp.geu.f32 	%p64, %f299, %f3;
	or.pred  	%p65, %p63, %p64;
	@%p65 bra 	$L__BB2_35;
	div.rn.f32 	%f300, %f299, %f3;
	mul.f32 	%f301, %f300, %f5;
	mov.f32 	%f302, 0f3F000000;
	copysign.f32 	%f303, %f301, %f302;
	add.rz.f32 	%f304, %f301, %f303;
	cvt.rzi.f32.f32 	%f305, %f304;
	cvt.rzi.s32.f32 	%r186, %f305;
	min.s32 	%r187, %r186, %r133;
	max.s32 	%r188, %r187, 1;
	mul.wide.u32 	%rd75, %r485, 4;
	add.s64 	%rd76, %rd8, %rd75;
	st.local.u32 	[%rd76], %r188;
	ld.global.f32 	%f306, [%rd1+48];
	add.s64 	%rd77, %rd7, %rd75;
	st.local.f32 	[%rd77], %f306;
	add.s32 	%r485, %r485, 1;
$L__BB2_35:
	ld.global.f32 	%f307, [%rd2+52];
	setp.leu.f32 	%p66, %f307, 0f00000000;
	setp.geu.f32 	%p67, %f307, %f3;
	or.pred  	%p68, %p66, %p67;
	@%p68 bra 	$L__BB2_37;
	div.rn.f32 	%f308, %f307, %f3;
	mul.f32 	%f309, %f308, %f5;
	mov.f32 	%f310, 0f3F000000;
	copysign.f32 	%f311, %f309, %f310;
	add.rz.f32 	%f312, %f309, %f311;
	cvt.rzi.f32.f32 	%f313, %f312;
	cvt.rzi.s32.f32 	%r189, %f313;
	min.s32 	%r190, %r189, %r133;
	max.s32 	%r191, %r190, 1;
	mul.wide.u32 	%rd78, %r485, 4;
	add.s64 	%rd79, %rd8, %rd78;
	st.local.u32 	[%rd79], %r191;
	ld.global.f32 	%f314, [%rd1+52];
	add.s64 	%rd80, %rd7, %rd78;
	st.local.f32 	[%rd80], %f314;
	add.s32 	%r485, %r485, 1;
$L__BB2_37:
	ld.global.f32 	%f315, [%rd2+56];
	setp.leu.f32 	%p69, %f315, 0f00000000;
	setp.geu.f32 	%p70, %f315, %f3;
	or.pred  	%p71, %p69, %p70;
	@%p71 bra 	$L__BB2_39;
	div.rn.f32 	%f316, %f315, %f3;
	mul.f32 	%f317, %f316, %f5;
	mov.f32 	%f318, 0f3F000000;
	copysign.f32 	%f319, %f317, %f318;
	add.rz.f32 	%f320, %f317, %f319;
	cvt.rzi.f32.f32 	%f321, %f320;
	cvt.rzi.s32.f32 	%r192, %f321;
	min.s32 	%r193, %r192, %r133;
	max.s32 	%r194, %r193, 1;
	mul.wide.u32 	%rd81, %r485, 4;
	add.s64 	%rd82, %rd8, %rd81;
	st.local.u32 	[%rd82], %r194;
	ld.global.f32 	%f322, [%rd1+56];
	add.s64 	%rd83, %rd7, %rd81;
	st.local.f32 	[%rd83], %f322;
	add.s32 	%r485, %r485, 1;
$L__BB2_39:
	ld.global.f32 	%f323, [%rd2+60];
	setp.leu.f32 	%p72, %f323, 0f00000000;
	setp.geu.f32 	%p73, %f323, %f3;
	or.pred  	%p74, %p72, %p73;
	@%p74 bra 	$L__BB2_41;
	div.rn.f32 	%f324, %f323, %f3;
	mul.f32 	%f325, %f324, %f5;
	mov.f32 	%f326, 0f3F000000;
	copysign.f32 	%f327, %f325, %f326;
	add.rz.f32 	%f328, %f325, %f327;
	cvt.rzi.f32.f32 	%f329, %f328;
	cvt.rzi.s32.f32 	%r195, %f329;
	min.s32 	%r196, %r195, %r133;
	max.s32 	%r197, %r196, 1;
	mul.wide.u32 	%rd84, %r485, 4;
	add.s64 	%rd85, %rd8, %rd84;
	st.local.u32 	[%rd85], %r197;
	ld.global.f32 	%f330, [%rd1+60];
	add.s64 	%rd86, %rd7, %rd84;
	st.local.f32 	[%rd86], %f330;
	add.s32 	%r485, %r485, 1;
$L__BB2_41:
	setp.eq.s32 	%p75, %r5, 16;
	mov.b32 	%r486, 16;
	@%p75 bra 	$L__BB2_77;
	ld.global.f32 	%f331, [%rd2+64];
	setp.leu.f32 	%p76, %f331, 0f00000000;
	setp.geu.f32 	%p77, %f331, %f3;
	or.pred  	%p78, %p76, %p77;
	@%p78 bra 	$L__BB2_44;
	div.rn.f32 	%f332, %f331, %f3;
	mul.f32 	%f333, %f332, %f5;
	mov.f32 	%f334, 0f3F000000;
	copysign.f32 	%f335, %f333, %f334;
	add.rz.f32 	%f336, %f333, %f335;
	cvt.rzi.f32.f32 	%f337, %f336;
	cvt.rzi.s32.f32 	%r199, %f337;
	min.s32 	%r200, %r199, %r133;
	max.s32 	%r201, %r200, 1;
	mul.wide.u32 	%rd87, %r485, 4;
	add.s64 	%rd88, %rd8, %rd87;
	st.local.u32 	[%rd88], %r201;
	ld.global.f32 	%f338, [%rd1+64];
	add.s64 	%rd89, %rd7, %rd87;
	st.local.f32 	[%rd89], %f338;
	add.s32 	%r485, %r485, 1;
$L__BB2_44:
	ld.global.f32 	%f339, [%rd2+68];
	setp.leu.f32 	%p79, %f339, 0f00000000;
	setp.geu.f32 	%p80, %f339, %f3;
	or.pred  	%p81, %p79, %p80;
	@%p81 bra 	$L__BB2_46;
	div.rn.f32 	%f340, %f339, %f3;
	mul.f32 	%f341, %f340, %f5;
	mov.f32 	%f342, 0f3F000000;
	copysign.f32 	%f343, %f341, %f342;
	add.rz.f32 	%f344, %f341, %f343;
	cvt.rzi.f32.f32 	%f345, %f344;
	cvt.rzi.s32.f32 	%r202, %f345;
	min.s32 	%r203, %r202, %r133;
	max.s32 	%r204, %r203, 1;
	mul.wide.u32 	%rd90, %r485, 4;
	add.s64 	%rd91, %rd8, %rd90;
	st.local.u32 	[%rd91], %r204;
	ld.global.f32 	%f346, [%rd1+68];
	add.s64 	%rd92, %rd7, %rd90;
	st.local.f32 	[%rd92], %f346;
	add.s32 	%r485, %r485, 1;
$L__BB2_46:
	ld.global.f32 	%f347, [%rd2+72];
	setp.leu.f32 	%p82, %f347, 0f00000000;
	setp.geu.f32 	%p83, %f347, %f3;
	or.pred  	%p84, %p82, %p83;
	@%p84 bra 	$L__BB2_48;
	div.rn.f32 	%f348, %f347, %f3;
	mul.f32 	%f349, %f348, %f5;
	mov.f32 	%f350, 0f3F000000;
	copysign.f32 	%f351, %f349, %f350;
	add.rz.f32 	%f352, %f349, %f351;
	cvt.rzi.f32.f32 	%f353, %f352;
	cvt.rzi.s32.f32 	%r205, %f353;
	min.s32 	%r206, %r205, %r133;
	max.s32 	%r207, %r206, 1;
	mul.wide.u32 	%rd93, %r485, 4;
	add.s64 	%rd94, %rd8, %rd93;
	st.local.u32 	[%rd94], %r207;
	ld.global.f32 	%f354, [%rd1+72];
	add.s64 	%rd95, %rd7, %rd93;
	st.local.f32 	[%rd95], %f354;
	add.s32 	%r485, %r485, 1;
$L__BB2_48:
	ld.global.f32 	%f355, [%rd2+76];
	setp.leu.f32 	%p85, %f355, 0f00000000;
	setp.geu.f32 	%p86, %f355, %f3;
	or.pred  	%p87, %p85, %p86;
	@%p87 bra 	$L__BB2_50;
	div.rn.f32 	%f356, %f355, %f3;
	mul.f32 	%f357, %f356, %f5;
	mov.f32 	%f358, 0f3F000000;
	copysign.f32 	%f359, %f357, %f358;
	add.rz.f32 	%f360, %f357, %f359;
	cvt.rzi.f32.f32 	%f361, %f360;
	cvt.rzi.s32.f32 	%r208, %f361;
	min.s32 	%r209, %r208, %r133;
	max.s32 	%r210, %r209, 1;
	mul.wide.u32 	%rd96, %r485, 4;
	add.s64 	%rd97, %rd8, %rd96;
	st.local.u32 	[%rd97], %r210;
	ld.global.f32 	%f362, [%rd1+76];
	add.s64 	%rd98, %rd7, %rd96;
	st.local.f32 	[%rd98], %f362;
	add.s32 	%r485, %r485, 1;
$L__BB2_50:
	setp.eq.s32 	%p88, %r5, 20;
	mov.b32 	%r486, 20;
	@%p88 bra 	$L__BB2_77;
	ld.global.f32 	%f363, [%rd2+80];
	setp.leu.f32 	%p89, %f363, 0f00000000;
	setp.geu.f32 	%p90, %f363, %f3;
	or.pred  	%p91, %p89, %p90;
	@%p91 bra 	$L__BB2_53;
	div.rn.f32 	%f364, %f363, %f3;
	mul.f32 	%f365, %f364, %f5;
	mov.f32 	%f366, 0f3F000000;
	copysign.f32 	%f367, %f365, %f366;
	add.rz.f32 	%f368, %f365, %f367;
	cvt.rzi.f32.f32 	%f369, %f368;
	cvt.rzi.s32.f32 	%r212, %f369;
	min.s32 	%r213, %r212, %r133;
	max.s32 	%r214, %r213, 1;
	mul.wide.u32 	%rd99, %r485, 4;
	add.s64 	%rd100, %rd8, %rd99;
	st.local.u32 	[%rd100], %r214;
	ld.global.f32 	%f370, [%rd1+80];
	add.s64 	%rd101, %rd7, %rd99;
	st.local.f32 	[%rd101], %f370;
	add.s32 	%r485, %r485, 1;
$L__BB2_53:
	ld.global.f32 	%f371, [%rd2+84];
	setp.leu.f32 	%p92, %f371, 0f00000000;
	setp.geu.f32 	%p93, %f371, %f3;
	or.pred  	%p94, %p92, %p93;
	@%p94 bra 	$L__BB2_55;
	div.rn.f32 	%f372, %f371, %f3;
	mul.f32 	%f373, %f372, %f5;
	mov.f32 	%f374, 0f3F000000;
	copysign.f32 	%f375, %f373, %f374;
	add.rz.f32 	%f376, %f373, %f375;
	cvt.rzi.f32.f32 	%f377, %f376;
	cvt.rzi.s32.f32 	%r215, %f377;
	min.s32 	%r216, %r215, %r133;
	max.s32 	%r217, %r216, 1;
	mul.wide.u32 	%rd102, %r485, 4;
	add.s64 	%rd103, %rd8, %rd102;
	st.local.u32 	[%rd103], %r217;
	ld.global.f32 	%f378, [%rd1+84];
	add.s64 	%rd104, %rd7, %rd102;
	st.local.f32 	[%rd104], %f378;
	add.s32 	%r485, %r485, 1;
$L__BB2_55:
	ld.global.f32 	%f379, [%rd2+88];
	setp.leu.f32 	%p95, %f379, 0f00000000;
	setp.geu.f32 	%p96, %f379, %f3;
	or.pred  	%p97, %p95, %p96;
	@%p97 bra 	$L__BB2_57;
	div.rn.f32 	%f380, %f379, %f3;
	mul.f32 	%f381, %f380, %f5;
	mov.f32 	%f382, 0f3F000000;
	copysign.f32 	%f383, %f381, %f382;
	add.rz.f32 	%f384, %f381, %f383;
	cvt.rzi.f32.f32 	%f385, %f384;
	cvt.rzi.s32.f32 	%r218, %f385;
	min.s32 	%r219, %r218, %r133;
	max.s32 	%r220, %r219, 1;
	mul.wide.u32 	%rd105, %r485, 4;
	add.s64 	%rd106, %rd8, %rd105;
	st.local.u32 	[%rd106], %r220;
	ld.global.f32 	%f386, [%rd1+88];
	add.s64 	%rd107, %rd7, %rd105;
	st.local.f32 	[%rd107], %f386;
	add.s32 	%r485, %r485, 1;
$L__BB2_57:
	ld.global.f32 	%f387, [%rd2+92];
	setp.leu.f32 	%p98, %f387, 0f00000000;
	setp.geu.f32 	%p99, %f387, %f3;
	or.pred  	%p100, %p98, %p99;
	@%p100 bra 	$L__BB2_59;
	div.rn.f32 	%f388, %f387, %f3;
	mul.f32 	%f389, %f388, %f5;
	mov.f32 	%f390, 0f3F000000;
	copysign.f32 	%f391, %f389, %f390;
	add.rz.f32 	%f392, %f389, %f391;
	cvt.rzi.f32.f32 	%f393, %f392;
	cvt.rzi.s32.f32 	%r221, %f393;
	min.s32 	%r222, %r221, %r133;
	max.s32 	%r223, %r222, 1;
	mul.wide.u32 	%rd108, %r485, 4;
	add.s64 	%rd109, %rd8, %rd108;
	st.local.u32 	[%rd109], %r223;
	ld.global.f32 	%f394, [%rd1+92];
	add.s64 	%rd110, %rd7, %rd108;
	st.local.f32 	[%rd110], %f394;
	add.s32 	%r485, %r485, 1;
$L__BB2_59:
	setp.eq.s32 	%p101, %r5, 24;
	mov.b32 	%r486, 24;
	@%p101 bra 	$L__BB2_77;
	ld.global.f32 	%f395, [%rd2+96];
	setp.leu.f32 	%p102, %f395, 0f00000000;
	setp.geu.f32 	%p103, %f395, %f3;
	or.pred  	%p104, %p102, %p103;
	@%p104 bra 	$L__BB2_62;
	div.rn.f32 	%f396, %f395, %f3;
	mul.f32 	%f397, %f396, %f5;
	mov.f32 	%f398, 0f3F000000;
	copysign.f32 	%f399, %f397, %f398;
	add.rz.f32 	%f400, %f397, %f399;
	cvt.rzi.f32.f32 	%f401, %f400;
	cvt.rzi.s32.f32 	%r225, %f401;
	min.s32 	%r226, %r225, %r133;
	max.s32 	%r227, %r226, 1;
	mul.wide.u32 	%rd111, %r485, 4;
	add.s64 	%rd112, %rd8, %rd111;
	st.local.u32 	[%rd112], %r227;
	ld.global.f32 	%f402, [%rd1+96];
	add.s64 	%rd113, %rd7, %rd111;
	st.local.f32 	[%rd113], %f402;
	add.s32 	%r485, %r485, 1;
$L__BB2_62:
	ld.global.f32 	%f403, [%rd2+100];
	setp.leu.f32 	%p105, %f403, 0f00000000;
	setp.geu.f32 	%p106, %f403, %f3;
	or.pred  	%p107, %p105, %p106;
	@%p107 bra 	$L__BB2_64;
	div.rn.f32 	%f404, %f403, %f3;
	mul.f32 	%f405, %f404, %f5;
	mov.f32 	%f406, 0f3F000000;
	copysign.f32 	%f407, %f405, %f406;
	add.rz.f32 	%f408, %f405, %f407;
	cvt.rzi.f32.f32 	%f409, %f408;
	cvt.rzi.s32.f32 	%r228, %f409;
	min.s32 	%r229, %r228, %r133;
	max.s32 	%r230, %r229, 1;
	mul.wide.u32 	%rd114, %r485, 4;
	add.s64 	%rd115, %rd8, %rd114;
	st.local.u32 	[%rd115], %r230;
	ld.global.f32 	%f410, [%rd1+100];
	add.s64 	%rd116, %rd7, %rd114;
	st.local.f32 	[%rd116], %f410;
	add.s32 	%r485, %r485, 1;
$L__BB2_64:
	ld.global.f32 	%f411, [%rd2+104];
	setp.leu.f32 	%p108, %f411, 0f00000000;
	setp.geu.f32 	%p109, %f411, %f3;
	or.pred  	%p110, %p108, %p109;
	@%p110 bra 	$L__BB2_66;
	div.rn.f32 	%f412, %f411, %f3;
	mul.f32 	%f413, %f412, %f5;
	mov.f32 	%f414, 0f3F000000;
	copysign.f32 	%f415, %f413, %f414;
	add.rz.f32 	%f416, %f413, %f415;
	cvt.rzi.f32.f32 	%f417, %f416;
	cvt.rzi.s32.f32 	%r231, %f417;
	min.s32 	%r232, %r231, %r133;
	max.s32 	%r233, %r232, 1;
	mul.wide.u32 	%rd117, %r485, 4;
	add.s64 	%rd118, %rd8, %rd117;
	st.local.u32 	[%rd118], %r233;
	ld.global.f32 	%f418, [%rd1+104];
	add.s64 	%rd119, %rd7, %rd117;
	st.local.f32 	[%rd119], %f418;
	add.s32 	%r485, %r485, 1;
$L__BB2_66:
	ld.global.f32 	%f419, [%rd2+108];
	setp.leu.f32 	%p111, %f419, 0f00000000;
	setp.geu.f32 	%p112, %f419, %f3;
	or.pred  	%p113, %p111, %p112;
	@%p113 bra 	$L__BB2_68;
	div.rn.f32 	%f420, %f419, %f3;
	mul.f32 	%f421, %f420, %f5;
	mov.f32 	%f422, 0f3F000000;
	copysign.f32 	%f423, %f421, %f422;
	add.rz.f32 	%f424, %f421, %f423;
	cvt.rzi.f32.f32 	%f425, %f424;
	cvt.rzi.s32.f32 	%r234, %f425;
	min.s32 	%r235, %r234, %r133;
	max.s32 	%r236, %r235, 1;
	mul.wide.u32 	%rd120, %r485, 4;
	add.s64 	%rd121, %rd8, %rd120;
	st.local.u32 	[%rd121], %r236;
	ld.global.f32 	%f426, [%rd1+108];
	add.s64 	%rd122, %rd7, %rd120;
	st.local.f32 	[%rd122], %f426;
	add.s32 	%r485, %r485, 1;
$L__BB2_68:
	setp.eq.s32 	%p114, %r5, 28;
	mov.b32 	%r486, 28;
	@%p114 bra 	$L__BB2_77;
	ld.global.f32 	%f427, [%rd2+112];
	setp.leu.f32 	%p115, %f427, 0f00000000;
	setp.geu.f32 	%p116, %f427, %f3;
	or.pred  	%p117, %p115, %p116;
	@%p117 bra 	$L__BB2_71;
	div.rn.f32 	%f428, %f427, %f3;
	mul.f32 	%f429, %f428, %f5;
	mov.f32 	%f430, 0f3F000000;
	copysign.f32 	%f431, %f429, %f430;
	add.rz.f32 	%f432, %f429, %f431;
	cvt.rzi.f32.f32 	%f433, %f432;
	cvt.rzi.s32.f32 	%r238, %f433;
	min.s32 	%r239, %r238, %r133;
	max.s32 	%r240, %r239, 1;
	mul.wide.u32 	%rd123, %r485, 4;
	add.s64 	%rd124, %rd8, %rd123;
	st.local.u32 	[%rd124], %r240;
	ld.global.f32 	%f434, [%rd1+112];
	add.s64 	%rd125, %rd7, %rd123;
	st.local.f32 	[%rd125], %f434;
	add.s32 	%r485, %r485, 1;
$L__BB2_71:
	ld.global.f32 	%f435, [%rd2+116];
	setp.leu.f32 	%p118, %f435, 0f00000000;
	setp.geu.f32 	%p119, %f435, %f3;
	or.pred  	%p120, %p118, %p119;
	@%p120 bra 	$L__BB2_73;
	div.rn.f32 	%f436, %f435, %f3;
	mul.f32 	%f437, %f436, %f5;
	mov.f32 	%f438, 0f3F000000;
	copysign.f32 	%f439, %f437, %f438;
	add.rz.f32 	%f440, %f437, %f439;
	cvt.rzi.f32.f32 	%f441, %f440;
	cvt.rzi.s32.f32 	%r241, %f441;
	min.s32 	%r242, %r241, %r133;
	max.s32 	%r243, %r242, 1;
	mul.wide.u32 	%rd126, %r485, 4;
	add.s64 	%rd127, %rd8, %rd126;
	st.local.u32 	[%rd127], %r243;
	ld.global.f32 	%f442, [%rd1+116];
	add.s64 	%rd128, %rd7, %rd126;
	st.local.f32 	[%rd128], %f442;
	add.s32 	%r485, %r485, 1;
$L__BB2_73:
	ld.global.f32 	%f443, [%rd2+120];
	setp.leu.f32 	%p121, %f443, 0f00000000;
	setp.geu.f32 	%p122, %f443, %f3;
	or.pred  	%p123, %p121, %p122;
	@%p123 bra 	$L__BB2_75;
	div.rn.f32 	%f444, %f443, %f3;
	mul.f32 	%f445, %f444, %f5;
	mov.f32 	%f446, 0f3F000000;
	copysign.f32 	%f447, %f445, %f446;
	add.rz.f32 	%f448, %f445, %f447;
	cvt.rzi.f32.f32 	%f449, %f448;
	cvt.rzi.s32.f32 	%r244, %f449;
	min.s32 	%r245, %r244, %r133;
	max.s32 	%r246, %r245, 1;
	mul.wide.u32 	%rd129, %r485, 4;
	add.s64 	%rd130, %rd8, %rd129;
	st.local.u32 	[%rd130], %r246;
	ld.global.f32 	%f450, [%rd1+120];
	add.s64 	%rd131, %rd7, %rd129;
	st.local.f32 	[%rd131], %f450;
	add.s32 	%r485, %r485, 1;
$L__BB2_75:
	ld.global.f32 	%f451, [%rd2+124];
	setp.leu.f32 	%p124, %f451, 0f00000000;
	setp.geu.f32 	%p125, %f451, %f3;
	mov.b32 	%r486, 32;
	or.pred  	%p126, %p124, %p125;
	@%p126 bra 	$L__BB2_77;
	div.rn.f32 	%f452, %f451, %f3;
	mul.f32 	%f453, %f452, %f5;
	mov.f32 	%f454, 0f3F000000;
	copysign.f32 	%f455, %f453, %f454;
	add.rz.f32 	%f456, %f453, %f455;
	cvt.rzi.f32.f32 	%f457, %f456;
	cvt.rzi.s32.f32 	%r249, %f457;
	min.s32 	%r250, %r249, %r133;
	max.s32 	%r251, %r250, 1;
	mul.wide.u32 	%rd132, %r485, 4;
	add.s64 	%rd133, %rd8, %rd132;
	st.local.u32 	[%rd133], %r251;
	ld.global.f32 	%f458, [%rd1+124];
	add.s64 	%rd134, %rd7, %rd132;
	st.local.f32 	[%rd134], %f458;
	add.s32 	%r485, %r485, 1;
$L__BB2_77:
	setp.eq.s32 	%p127, %r4, 0;
	@%p127 bra 	$L__BB2_82;
	mov.b32 	%r490, 0;
$L__BB2_79:
	.pragma "nounroll";
	mul.wide.u32 	%rd135, %r486, 4;
	add.s64 	%rd136, %rd2, %rd135;
	ld.global.f32 	%f459, [%rd136];
	setp.leu.f32 	%p128, %f459, 0f00000000;
	setp.geu.f32 	%p129, %f459, %f3;
	or.pred  	%p130, %p128, %p129;
	@%p130 bra 	$L__BB2_81;
	div.rn.f32 	%f460, %f459, %f3;
	mul.f32 	%f461, %f460, %f5;
	mov.f32 	%f462, 0f3F000000;
	copysign.f32 	%f463, %f461, %f462;
	add.rz.f32 	%f464, %f461, %f463;
	cvt.rzi.f32.f32 	%f465, %f464;
	cvt.rzi.s32.f32 	%r253, %f465;
	min.s32 	%r254, %r253, %r133;
	max.s32 	%r255, %r254, 1;
	mul.wide.s32 	%rd137, %r485, 4;
	add.s64 	%rd138, %rd8, %rd137;
	st.local.u32 	[%rd138], %r255;
	add.s64 	%rd140, %rd1, %rd135;
	ld.global.f32 	%f466, [%rd140];
	add.s64 	%rd141, %rd7, %rd137;
	st.local.f32 	[%rd141], %f466;
	add.s32 	%r485, %r485, 1;
$L__BB2_81:
	add.s32 	%r486, %r486, 1;
	add.s32 	%r490, %r490, 1;
	setp.ne.s32 	%p131, %r490, %r4;
	@%p131 bra 	$L__BB2_79;
$L__BB2_82:
	cvt.u16.u32 	%rs1, %r2;
	mul.f32 	%f467, %f1, 0f38D1B717;
	setp.lt.f32 	%p132, %f467, 0f358637BD;
	selp.f32 	%f39, 0f358637BD, %f467, %p132;
	add.f32 	%f40, %f1, %f39;
	min.s32 	%r106, %r133, 512;
	setp.geu.f32 	%p133, %f3, 0f3DCCCCCD;
	mov.u32 	%r81, %r106;
	@%p133 bra 	$L__BB2_84;
	cvt.rn.f32.s32 	%f468, %r106;
	mul.f32 	%f469, %f3, %f468;
	mul.f32 	%f470, %f469, 0f41200000;
	cvt.rzi.s32.f32 	%r256, %f470;
	min.s32 	%r257, %r256, %r106;
	max.s32 	%r81, %r257, 10;
$L__BB2_84:
	cvt.rn.f32.s32 	%f41, %r81;
	div.rn.f32 	%f42, %f3, %f41;
	setp.gtu.f32 	%p134, %f42, 0f00000000;
	setp.leu.f32 	%p135, %f42, 0f3C23D70A;
	and.pred  	%p136, %p134, %p135;
	@%p136 bra 	$L__BB2_88;
	and.b16  	%rs5, %rs1, 255;
	setp.eq.s16 	%p251, %rs5, 0;
	@%p251 bra 	$L__BB2_87;
	sub.f32 	%f842, %f40, %f2;
	max.f32 	%f1235, %f842, 0f00000000;
	bra.uni 	$L__BB2_153;
$L__BB2_87:
	sub.f32 	%f843, %f2, %f40;
	max.f32 	%f1235, %f843, 0f00000000;
	bra.uni 	$L__BB2_153;
$L__BB2_88:
	setp.geu.f32 	%p137, %f42, 0f358637BD;
	@%p137 bra 	$L__BB2_92;
	and.b16  	%rs4, %rs1, 255;
	setp.eq.s16 	%p250, %rs4, 0;
	@%p250 bra 	$L__BB2_91;
	sub.f32 	%f840, %f40, %f2;
	max.f32 	%f1235, %f840, 0f00000000;
	bra.uni 	$L__BB2_153;
$L__BB2_91:
	sub.f32 	%f841, %f2, %f40;
	max.f32 	%f1235, %f841, 0f00000000;
	bra.uni 	$L__BB2_153;
$L__BB2_92:
	sqrt.rn.f32 	%f472, %f42;
	mul.f32 	%f473, %f4, %f472;
	fma.rn.f32 	%f474, %f473, 0f3BBB989D, 0f3F000000;
	cvt.sat.f32.f32 	%f475, %f474;
	mov.f32 	%f476, 0f4B400001;
	mov.f32 	%f477, 0f437C0000;
	fma.rm.f32 	%f478, %f475, %f477, %f476;
	add.f32 	%f479, %f478, 0fCB40007F;
	neg.f32 	%f480, %f479;
	fma.rn.f32 	%f481, %f473, 0f3FB8AA3B, %f480;
	fma.rn.f32 	%f482, %f473, 0f32A57060, %f481;
	mov.b32 	%r258, %f478;
	shl.b32 	%r259, %r258, 23;
	mov.b32 	%f483, %r259;
	ex2.approx.ftz.f32 	%f484, %f482;
	mul.f32 	%f485, %f484, %f483;
	setp.le.f32 	%p138, %f485, 0f3F8020C5;
	selp.f32 	%f47, 0f3F8020C5, %f485, %p138;
	rcp.rn.f32 	%f48, %f47;
	abs.f32 	%f49, %f48;
	setp.lt.f32 	%p139, %f49, 0f00800000;
	mul.f32 	%f486, %f49, 0f4B800000;
	selp.f32 	%f487, %f486, %f49, %p139;
	selp.f32 	%f488, 0fC1C00000, 0f00000000, %p139;
	mov.b32 	%r260, %f487;
	add.s32 	%r261, %r260, -1060439283;
	and.b32  	%r262, %r261, -8388608;
	sub.s32 	%r263, %r260, %r262;
	mov.b32 	%f489, %r263;
	cvt.rn.f32.s32 	%f490, %r262;
	fma.rn.f32 	%f491, %f490, 0f34000000, %f488;
	add.f32 	%f492, %f489, 0fBF800000;
	add.f32 	%f493, %f489, 0f3F800000;
	rcp.approx.ftz.f32 	%f494, %f493;
	add.f32 	%f495, %f492, %f492;
	mul.f32 	%f496, %f495, %f494;
	mul.f32 	%f497, %f496, %f496;
	sub.f32 	%f498, %f492, %f496;
	add.f32 	%f499, %f498, %f498;
	neg.f32 	%f500, %f496;
	fma.rn.f32 	%f501, %f500, %f492, %f499;
	mul.rn.f32 	%f502, %f494, %f501;
	fma.rn.f32 	%f503, %f497, 0f3A2C32E4, 0f3B52E7DB;
	fma.rn.f32 	%f504, %f503, %f497, 0f3C93BB73;
	fma.rn.f32 	%f505, %f504, %f497, 0f3DF6384F;
	mul.rn.f32 	%f506, %f505, %f497;
	fma.rn.f32 	%f507, %f496, 0f3FB8AA3B, %f491;
	sub.f32 	%f508, %f491, %f507;
	fma.rn.f32 	%f509, %f496, 0f3FB8AA3B, %f508;
	fma.rn.f32 	%f510, %f502, 0f3FB8AA3B, %f509;
	fma.rn.f32 	%f511, %f496, 0f32A55E34, %f510;
	mul.f32 	%f512, %f506, 0f40400000;
	fma.rn.f32 	%f513, %f512, %f502, %f511;
	fma.rn.f32 	%f514, %f506, %f496, %f513;
	add.rn.f32 	%f50, %f507, %f514;
	neg.f32 	%f515, %f507;
	add.rn.f32 	%f516, %f50, %f515;
	neg.f32 	%f517, %f516;
	add.rn.f32 	%f51, %f514, %f517;
	setp.eq.f32 	%p140, %f48, 0f3F800000;
	setp.eq.s32 	%p141, %r81, 0;
	or.pred  	%p142, %p141, %p140;
	mov.f32 	%f1221, 0f3F800000;
	@%p142 bra 	$L__BB2_97;
	setp.num.f32 	%p143, %f49, %f49;
	abs.f32 	%f518, %f41;
	setp.num.f32 	%p144, %f518, %f518;
	and.pred  	%p145, %p143, %p144;
	@%p145 bra 	$L__BB2_95;
	add.rn.f32 	%f1221, %f48, %f41;
	bra.uni 	$L__BB2_97;
$L__BB2_95:
	mul.rn.f32 	%f520, %f50, %f41;
	cvt.rni.f32.f32 	%f521, %f520;
	sub.f32 	%f522, %f520, %f521;
	neg.f32 	%f523, %f520;
	fma.rn.f32 	%f524, %f50, %f41, %f523;
	fma.rn.f32 	%f525, %f51, %f41, %f524;
	add.f32 	%f526, %f522, %f525;
	setp.gt.f32 	%p146, %f521, 0f00000000;
	selp.b32 	%r264, 0, -2097152000, %p146;
	setp.neu.f32 	%p147, %f48, 0f00000000;
	setp.neu.f32 	%p148, %f49, 0f7F800000;
	setp.lt.f32 	%p149, %f520, 0f00000000;
	selp.f32 	%f527, 0f00000000, 0f7F800000, %p149;
	abs.f32 	%f528, %f520;
	setp.gt.f32 	%p150, %f528, 0f43180000;
	cvt.rzi.s32.f32 	%r265, %f521;
	shl.b32 	%r266, %r265, 23;
	sub.s32 	%r267, %r266, %r264;
	mov.b32 	%f529, %r267;
	add.s32 	%r268, %r264, 2130706432;
	mov.b32 	%f530, %r268;
	fma.rn.f32 	%f531, %f526, 0f391FCB8E, 0f3AAF85ED;
	fma.rn.f32 	%f532, %f531, %f526, 0f3C1D9856;
	fma.rn.f32 	%f533, %f532, %f526, 0f3D6357BB;
	fma.rn.f32 	%f534, %f533, %f526, 0f3E75FDEC;
	fma.rn.f32 	%f535, %f534, %f526, 0f3F317218;
	fma.rn.f32 	%f536, %f535, %f526, 0f3F800000;
	mul.f32 	%f537, %f536, %f530;
	mul.f32 	%f538, %f537, %f529;
	selp.f32 	%f1221, %f527, %f538, %p150;
	and.pred  	%p151, %p147, %p148;
	@%p151 bra 	$L__BB2_97;
	mul.f32 	%f539, %f41, 0f3F000000;
	cvt.rzi.f32.f32 	%f540, %f539;
	add.f32 	%f541, %f540, %f540;
	sub.f32 	%f542, %f41, %f541;
	abs.f32 	%f543, %f542;
	setp.neu.f32 	%p152, %f543, 0f3F800000;
	add.f32 	%f544, %f48, %f48;
	mov.b32 	%r269, %f544;
	setp.lt.s32 	%p153, %r81, 0;
	xor.b32  	%r270, %r269, 2139095040;
	selp.b32 	%r271, %r270, %r269, %p153;
	and.b32  	%r272, %r271, 2147483647;
	selp.b32 	%r273, %r272, %r271, %p152;
	mov.b32 	%f1221, %r273;
$L__BB2_97:
	setp.lt.s32 	%p154, %r81, 0;
	@%p154 bra 	$L__BB2_104;
	abs.f32 	%f56, %f47;
	setp.lt.f32 	%p155, %f56, 0f00800000;
	mul.f32 	%f545, %f56, 0f4B800000;
	selp.f32 	%f546, %f545, %f56, %p155;
	selp.f32 	%f547, 0fC1C00000, 0f00000000, %p155;
	mov.b32 	%r275, %f546;
	add.s32 	%r276, %r275, -1060439283;
	and.b32  	%r277, %r276, -8388608;
	sub.s32 	%r278, %r275, %r277;
	mov.b32 	%f548, %r278;
	cvt.rn.f32.s32 	%f549, %r277;
	fma.rn.f32 	%f550, %f549, 0f34000000, %f547;
	add.f32 	%f551, %f548, 0fBF800000;
	add.f32 	%f552, %f548, 0f3F800000;
	rcp.approx.ftz.f32 	%f553, %f552;
	add.f32 	%f554, %f551, %f551;
	mul.f32 	%f555, %f554, %f553;
	mul.f32 	%f556, %f555, %f555;
	sub.f32 	%f557, %f551, %f555;
	add.f32 	%f558, %f557, %f557;
	neg.f32 	%f559, %f555;
	fma.rn.f32 	%f560, %f559, %f551, %f558;
	mul.rn.f32 	%f561, %f553, %f560;
	fma.rn.f32 	%f562, %f556, 0f3A2C32E4, 0f3B52E7DB;
	fma.rn.f32 	%f563, %f562, %f556, 0f3C93BB73;
	fma.rn.f32 	%f564, %f563, %f556, 0f3DF6384F;
	mul.rn.f32 	%f565, %f564, %f556;
	fma.rn.f32 	%f566, %f555, 0f3FB8AA3B, %f550;
	sub.f32 	%f567, %f550, %f566;
	fma.rn.f32 	%f568, %f555, 0f3FB8AA3B, %f567;
	fma.rn.f32 	%f569, %f561, 0f3FB8AA3B, %f568;
	fma.rn.f32 	%f570, %f555, 0f32A55E34, %f569;
	mul.f32 	%f571, %f565, 0f40400000;
	fma.rn.f32 	%f572, %f571, %f561, %f570;
	fma.rn.f32 	%f573, %f565, %f555, %f572;
	add.rn.f32 	%f57, %f566, %f573;
	neg.f32 	%f574, %f566;
	add.rn.f32 	%f575, %f57, %f574;
	neg.f32 	%f576, %f575;
	add.rn.f32 	%f58, %f573, %f576;
	add.f32 	%f577, %f47, %f47;
	mov.b32 	%r82, %f577;
	setp.eq.f32 	%p156, %f48, 0f00000000;
	setp.eq.f32 	%p157, %f49, 0f7F800000;
	or.pred  	%p3, %p156, %p157;
	add.f32 	%f578, %f48, %f48;
	mov.b32 	%r83, %f578;
	mul.f32 	%f1222, %f40, %f1221;
	mov.b32 	%r494, 0;
	not.pred 	%p180, %p3;
	and.b16  	%rs2, %rs1, 255;
$L__BB2_99:
	setp.lt.s32 	%p158, %r485, 1;
	mov.f32 	%f1226, %f1222;
	@%p158 bra 	$L__BB2_114;
	mov.b32 	%r495, 0;
	mov.f32 	%f1226, %f1222;
$L__BB2_101:
	setp.eq.f32 	%p159, %f47, 0f3F800000;
	mul.wide.u32 	%rd142, %r495, 4;
	add.s64 	%rd143, %rd8, %rd142;
	ld.local.u32 	%r280, [%rd143];
	min.s32 	%r282, %r280, %r494;
	sub.s32 	%r86, %r282, %r280;
	add.s64 	%rd144, %rd7, %rd142;
	ld.local.f32 	%f65, [%rd144];
	sub.s32 	%r87, %r494, %r282;
	cvt.rn.f32.s32 	%f66, %r87;
	setp.eq.s32 	%p160, %r87, 0;
	or.pred  	%p161, %p159, %p160;
	mov.f32 	%f1224, 0f3F800000;
	@%p161 bra 	$L__BB2_108;
	setp.num.f32 	%p162, %f56, %f56;
	abs.f32 	%f580, %f66;
	setp.num.f32 	%p163, %f580, %f580;
	and.pred  	%p164, %p162, %p163;
	@%p164 bra 	$L__BB2_106;
	add.rn.f32 	%f1224, %f47, %f66;
	bra.uni 	$L__BB2_108;
$L__BB2_104:
	setp.lt.s32 	%p187, %r81, 1;
	@%p187 bra 	$L__BB2_152;
	abs.f32 	%f60, %f47;
	setp.lt.f32 	%p188, %f60, 0f00800000;
	mul.f32 	%f640, %f60, 0f4B800000;
	selp.f32 	%f641, %f640, %f60, %p188;
	selp.f32 	%f642, 0fC1C00000, 0f00000000, %p188;
	mov.b32 	%r302, %f641;
	add.s32 	%r303, %r302, -1060439283;
	and.b32  	%r304, %r303, -8388608;
	sub.s32 	%r305, %r302, %r304;
	mov.b32 	%f643, %r305;
	cvt.rn.f32.s32 	%f644, %r304;
	fma.rn.f32 	%f645, %f644, 0f34000000, %f642;
	add.f32 	%f646, %f643, 0fBF800000;
	add.f32 	%f647, %f643, 0f3F800000;
	rcp.approx.ftz.f32 	%f648, %f647;
	add.f32 	%f649, %f646, %f646;
	mul.f32 	%f650, %f649, %f648;
	mul.f32 	%f651, %f650, %f650;
	sub.f32 	%f652, %f646, %f650;
	add.f32 	%f653, %f652, %f652;
	neg.f32 	%f654, %f650;
	fma.rn.f32 	%f655, %f654, %f646, %f653;
	mul.rn.f32 	%f656, %f648, %f655;
	fma.rn.f32 	%f657, %f651, 0f3A2C32E4, 0f3B52E7DB;
	fma.rn.f32 	%f658, %f657, %f651, 0f3C93BB73;
	fma.rn.f32 	%f659, %f658, %f651, 0f3DF6384F;
	mul.rn.f32 	%f660, %f659, %f651;
	fma.rn.f32 	%f661, %f650, 0f3FB8AA3B, %f645;
	sub.f32 	%f662, %f645, %f661;
	fma.rn.f32 	%f663, %f650, 0f3FB8AA3B, %f662;
	fma.rn.f32 	%f664, %f656, 0f3FB8AA3B, %f663;
	fma.rn.f32 	%f665, %f650, 0f32A55E34, %f664;
	mul.f32 	%f666, %f660, 0f40400000;
	fma.rn.f32 	%f667, %f666, %f656, %f665;
	fma.rn.f32 	%f668, %f660, %f650, %f667;
	add.rn.f32 	%f61, %f661, %f668;
	neg.f32 	%f669, %f661;
	add.rn.f32 	%f670, %f61, %f669;
	neg.f32 	%f671, %f670;
	add.rn.f32 	%f62, %f668, %f671;
	setp.eq.f32 	%p189, %f48, 0f00000000;
	setp.eq.f32 	%p190, %f49, 0f7F800000;
	or.pred  	%p4, %p189, %p190;
	not.pred 	%p242, %p4;
	and.b16  	%rs3, %rs1, 255;
	bra.uni 	$L__BB2_116;
$L__BB2_106:
	mul.rn.f32 	%f582, %f57, %f66;
	cvt.rni.f32.f32 	%f583, %f582;
	sub.f32 	%f584, %f582, %f583;
	neg.f32 	%f585, %f582;
	fma.rn.f32 	%f586, %f57, %f66, %f585;
	fma.rn.f32 	%f587, %f58, %f66, %f586;
	add.f32 	%f588, %f584, %f587;
	setp.gt.f32 	%p165, %f583, 0f00000000;
	selp.b32 	%r283, 0, -2097152000, %p165;
	setp.neu.f32 	%p166, %f56, 0f7F800000;
	setp.lt.f32 	%p167, %f582, 0f00000000;
	selp.f32 	%f589, 0f00000000, 0f7F800000, %p167;
	abs.f32 	%f590, %f582;
	setp.gt.f32 	%p168, %f590, 0f43180000;
	cvt.rzi.s32.f32 	%r284, %f583;
	shl.b32 	%r285, %r284, 23;
	sub.s32 	%r286, %r285, %r283;
	mov.b32 	%f591, %r286;
	add.s32 	%r287, %r283, 2130706432;
	mov.b32 	%f592, %r287;
	fma.rn.f32 	%f593, %f588, 0f391FCB8E, 0f3AAF85ED;
	fma.rn.f32 	%f594, %f593, %f588, 0f3C1D9856;
	fma.rn.f32 	%f595, %f594, %f588, 0f3D6357BB;
	fma.rn.f32 	%f596, %f595, %f588, 0f3E75FDEC;
	fma.rn.f32 	%f597, %f596, %f588, 0f3F317218;
	fma.rn.f32 	%f598, %f597, %f588, 0f3F800000;
	mul.f32 	%f599, %f598, %f592;
	mul.f32 	%f600, %f599, %f591;
	selp.f32 	%f1224, %f589, %f600, %p168;
	@%p166 bra 	$L__BB2_108;
	mul.f32 	%f601, %f66, 0f3F000000;
	cvt.rzi.f32.f32 	%f602, %f601;
	add.f32 	%f603, %f602, %f602;
	sub.f32 	%f604, %f66, %f603;
	abs.f32 	%f605, %f604;
	setp.neu.f32 	%p169, %f605, 0f3F800000;
	setp.lt.s32 	%p170, %r87, 0;
	xor.b32  	%r288, %r82, 2139095040;
	selp.b32 	%r289, %r288, %r82, %p170;
	and.b32  	%r290, %r289, 2147483647;
	selp.b32 	%r291, %r290, %r289, %p169;
	mov.b32 	%f1224, %r291;
$L__BB2_108:
	setp.eq.f32 	%p171, %f48, 0f3F800000;
	mul.f32 	%f71, %f65, %f1224;
	sub.s32 	%r292, %r81, %r494;
	add.s32 	%r88, %r86, %r292;
	cvt.rn.f32.s32 	%f72, %r88;
	setp.eq.s32 	%p172, %r88, 0;
	or.pred  	%p173, %p171, %p172;
	mov.f32 	%f1225, 0f3F800000;
	@%p173 bra 	$L__BB2_113;
	setp.num.f32 	%p174, %f49, %f49;
	abs.f32 	%f607, %f72;
	setp.num.f32 	%p175, %f607, %f607;
	and.pred  	%p176, %p174, %p175;
	@%p176 bra 	$L__BB2_111;
	add.rn.f32 	%f1225, %f48, %f72;
	bra.uni 	$L__BB2_113;
$L__BB2_111:
	mul.rn.f32 	%f609, %f50, %f72;
	cvt.rni.f32.f32 	%f610, %f609;
	sub.f32 	%f611, %f609, %f610;
	neg.f32 	%f612, %f609;
	fma.rn.f32 	%f613, %f50, %f72, %f612;
	fma.rn.f32 	%f614, %f51, %f72, %f613;
	add.f32 	%f615, %f611, %f614;
	setp.gt.f32 	%p177, %f610, 0f00000000;
	selp.b32 	%r293, 0, -2097152000, %p177;
	setp.lt.f32 	%p178, %f609, 0f00000000;
	selp.f32 	%f616, 0f00000000, 0f7F800000, %p178;
	abs.f32 	%f617, %f609;
	setp.gt.f32 	%p179, %f617, 0f43180000;
	cvt.rzi.s32.f32 	%r294, %f610;
	shl.b32 	%r295, %r294, 23;
	sub.s32 	%r296, %r295, %r293;
	mov.b32 	%f618, %r296;
	add.s32 	%r297, %r293, 2130706432;
	mov.b32 	%f619, %r297;
	fma.rn.f32 	%f620, %f615, 0f391FCB8E, 0f3AAF85ED;
	fma.rn.f32 	%f621, %f620, %f615, 0f3C1D9856;
	fma.rn.f32 	%f622, %f621, %f615, 0f3D6357BB;
	fma.rn.f32 	%f623, %f622, %f615, 0f3E75FDEC;
	fma.rn.f32 	%f624, %f623, %f615, 0f3F317218;
	fma.rn.f32 	%f625, %f624, %f615, 0f3F800000;
	mul.f32 	%f626, %f625, %f619;
	mul.f32 	%f627, %f626, %f618;
	selp.f32 	%f1225, %f616, %f627, %p179;
	@%p180 bra 	$L__BB2_113;
	mul.f32 	%f628, %f72, 0f3F000000;
	cvt.rzi.f32.f32 	%f629, %f628;
	add.f32 	%f630, %f629, %f629;
	sub.f32 	%f631, %f72, %f630;
	abs.f32 	%f632, %f631;
	setp.neu.f32 	%p181, %f632, 0f3F800000;
	setp.lt.s32 	%p182, %r88, 0;
	xor.b32  	%r298, %r83, 2139095040;
	selp.b32 	%r299, %r298, %r83, %p182;
	and.b32  	%r300, %r299, 2147483647;
	selp.b32 	%r301, %r300, %r299, %p181;
	mov.b32 	%f1225, %r301;
$L__BB2_113:
	mul.f32 	%f633, %f71, %f1225;
	sub.f32 	%f634, %f1226, %f633;
	setp.lt.f32 	%p183, %f634, 0f322BCC77;
	selp.f32 	%f1226, 0f322BCC77, %f634, %p183;
	add.s32 	%r495, %r495, 1;
	setp.ne.s32 	%p184, %r495, %r485;
	@%p184 bra 	$L__BB2_101;
$L__BB2_114:
	setp.eq.s16 	%p185, %rs2, 0;
	sub.f32 	%f635, %f1226, %f2;
	sub.f32 	%f636, %f2, %f1226;
	selp.f32 	%f637, %f636, %f635, %p185;
	max.f32 	%f638, %f637, 0f00000000;
	mul.wide.u32 	%rd145, %r494, 4;
	add.s64 	%rd146, %rd6, %rd145;
	st.local.f32 	[%rd146], %f638;
	mul.f32 	%f639, %f47, %f47;
	mul.f32 	%f1222, %f639, %f1222;
	add.s32 	%r90, %r494, 1;
	setp.eq.s32 	%p186, %r81, %r494;
	mov.u32 	%r494, %r90;
	@%p186 bra 	$L__BB2_104;
	bra.uni 	$L__BB2_99;
$L__BB2_115:
	add.s32 	%r91, %r81, -1;
	setp.lt.s32 	%p249, %r81, 2;
	mov.u32 	%r81, %r91;
	@%p249 bra 	$L__BB2_152;
$L__BB2_116:
	ld.param.u32 	%r448, [_Z32compute_delta_kernel_threadlocalPKfS0_S0_S0_PKiiiS0_S0_iS0_S0_iPf_param_9];
	setp.lt.s32 	%p191, %r448, 1;
	add.s32 	%r306, %r81, -1;
	cvt.rn.f32.u32 	%f673, %r306;
	mul.f32 	%f80, %f42, %f673;
	mov.f32 	%f1227, 0f00000000;
	@%p191 bra 	$L__BB2_125;
	ld.param.u64 	%rd188, [_Z32compute_delta_kernel_threadlocalPKfS0_S0_S0_PKiiiS0_S0_iS0_S0_iPf_param_7];
	cvta.to.global.u64 	%rd9, %rd188;
	ld.global.f32 	%f674, [%rd4];
	setp.gtu.f32 	%p192, %f80, %f674;
	@%p192 bra 	$L__BB2_119;
	ld.global.f32 	%f1227, [%rd9];
	bra.uni 	$L__BB2_125;
$L__BB2_119:
	ld.param.u32 	%r449, [_Z32compute_delta_kernel_threadlocalPKfS0_S0_S0_PKiiiS0_S0_iS0_S0_iPf_param_9];
	add.s32 	%r93, %r449, -1;
	mul.wide.u32 	%rd147, %r93, 4;
	add.s64 	%rd148, %rd4, %rd147;
	ld.global.f32 	%f675, [%rd148];
	setp.ge.f32 	%p193, %f80, %f675;
	@%p193 bra 	$L__BB2_227;
	mov.b32 	%r497, 0;
$L__BB2_121:
	setp.eq.s32 	%p194, %r497, %r93;
	@%p194 bra 	$L__BB2_124;
	add.s32 	%r95, %r497, 1;
	mul.wide.u32 	%rd151, %r497, 4;
	add.s64 	%rd10, %rd4, %rd151;
	ld.global.f32 	%f83, [%rd10+4];
	setp.gtu.f32 	%p195, %f80, %f83;
	mov.u32 	%r497, %r95;
	@%p195 bra 	$L__BB2_121;
	ld.global.f32 	%f676, [%rd10];
	add.s64 	%rd153, %rd9, %rd151;
	ld.global.f32 	%f677, [%rd153];
	ld.global.f32 	%f678, [%rd153+4];
	mul.f32 	%f679, %f83, %f678;
	mul.f32 	%f680, %f676, %f677;
	sub.f32 	%f681, %f679, %f680;
	sub.f32 	%f682, %f83, %f676;
	div.rn.f32 	%f1227, %f681, %f682;
	bra.uni 	$L__BB2_125;
$L__BB2_124:
	mul.wide.u32 	%rd154, %r93, 4;
	add.s64 	%rd155, %rd9, %rd154;
	ld.global.f32 	%f1227, [%rd155];
$L__BB2_125:
	neg.f32 	%f683, %f1227;
	mul.f32 	%f684, %f42, %f683;
	fma.rn.f32 	%f685, %f684, 0f3BBB989D, 0f3F000000;
	cvt.sat.f32.f32 	%f686, %f685;
	mov.f32 	%f687, 0f4B400001;
	mov.f32 	%f688, 0f437C0000;
	fma.rm.f32 	%f689, %f686, %f688, %f687;
	add.f32 	%f690, %f689, 0fCB40007F;
	neg.f32 	%f691, %f690;
	fma.rn.f32 	%f692, %f684, 0f3FB8AA3B, %f691;
	fma.rn.f32 	%f693, %f684, 0f32A57060, %f692;
	mov.b32 	%r309, %f689;
	shl.b32 	%r310, %r309, 23;
	mov.b32 	%f694, %r310;
	ex2.approx.ftz.f32 	%f695, %f693;
	mul.f32 	%f87, %f695, %f694;
	mul.f32 	%f696, %f42, %f1227;
	fma.rn.f32 	%f697, %f696, 0f3BBB989D, 0f3F000000;
	cvt.sat.f32.f32 	%f698, %f697;
	fma.rm.f32 	%f699, %f698, %f688, %f687;
	add.f32 	%f700, %f699, 0fCB40007F;
	neg.f32 	%f701, %f700;
	fma.rn.f32 	%f702, %f696, 0f3FB8AA3B, %f701;
	fma.rn.f32 	%f703, %f696, 0f32A57060, %f702;
	mov.b32 	%r311, %f699;
	shl.b32 	%r312, %r311, 23;
	mov.b32 	%f704, %r312;
	ex2.approx.ftz.f32 	%f705, %f703;
	mul.f32 	%f706, %f705, %f704;
	sub.f32 	%f707, %f706, %f48;
	sub.f32 	%f708, %f47, %f48;
	div.rn.f32 	%f709, %f707, %f708;
	min.f32 	%f710, %f709, 0f3F800000;
	max.f32 	%f88, %f710, 0f00000000;
	mov.b32 	%r498, 0;
$L__BB2_126:
	setp.eq.f32 	%p196, %f47, 0f3F800000;
	cvt.rn.f32.u32 	%f89, %r498;
	setp.eq.s32 	%p197, %r498, 0;
	or.pred  	%p198, %p196, %p197;
	mov.f32 	%f1228, 0f3F800000;
	@%p198 bra 	$L__BB2_131;
	setp.num.f32 	%p199, %f60, %f60;
	abs.f32 	%f712, %f89;
	setp.num.f32 	%p200, %f712, %f712;
	and.pred  	%p201, %p199, %p200;
	@%p201 bra 	$L__BB2_129;
	add.rn.f32 	%f1228, %f47, %f89;
	bra.uni 	$L__BB2_131;
$L__BB2_129:
	mul.rn.f32 	%f714, %f61, %f89;
	cvt.rni.f32.f32 	%f715, %f714;
	sub.f32 	%f716, %f714, %f715;
	neg.f32 	%f717, %f714;
	fma.rn.f32 	%f718, %f61, %f89, %f717;
	fma.rn.f32 	%f719, %f62, %f89, %f718;
	add.f32 	%f720, %f716, %f719;
	setp.gt.f32 	%p202, %f715, 0f00000000;
	selp.b32 	%r313, 0, -2097152000, %p202;
	setp.neu.f32 	%p203, %f60, 0f7F800000;
	setp.lt.f32 	%p204, %f714, 0f00000000;
	selp.f32 	%f721, 0f00000000, 0f7F800000, %p204;
	abs.f32 	%f722, %f714;
	setp.gt.f32 	%p205, %f722, 0f43180000;
	cvt.rzi.s32.f32 	%r314, %f715;
	shl.b32 	%r315, %r314, 23;
	sub.s32 	%r316, %r315, %r313;
	mov.b32 	%f723, %r316;
	add.s32 	%r317, %r313, 2130706432;
	mov.b32 	%f724, %r317;
	fma.rn.f32 	%f725, %f720, 0f391FCB8E, 0f3AAF85ED;
	fma.rn.f32 	%f726, %f725, %f720, 0f3C1D9856;
	fma.rn.f32 	%f727, %f726, %f720, 0f3D6357BB;
	fma.rn.f32 	%f728, %f727, %f720, 0f3E75FDEC;
	fma.rn.f32 	%f729, %f728, %f720, 0f3F317218;
	fma.rn.f32 	%f730, %f729, %f720, 0f3F800000;
	mul.f32 	%f731, %f730, %f724;
	mul.f32 	%f732, %f731, %f723;
	selp.f32 	%f1228, %f721, %f732, %p205;
	@%p203 bra 	$L__BB2_131;
	mul.f32 	%f733, %f89, 0f3F000000;
	cvt.rzi.f32.f32 	%f734, %f733;
	add.f32 	%f735, %f734, %f734;
	sub.f32 	%f736, %f89, %f735;
	abs.f32 	%f737, %f736;
	setp.neu.f32 	%p206, %f737, 0f3F800000;
	add.f32 	%f738, %f47, %f47;
	mov.b32 	%r318, %f738;
	and.b32  	%r319, %r318, 2147483647;
	mov.b32 	%f739, %r319;
	selp.f32 	%f1228, %f739, %f738, %p206;
$L__BB2_131:
	setp.eq.f32 	%p207, %f48, 0f3F800000;
	not.b32 	%r320, %r498;
	add.s32 	%r97, %r320, %r81;
	cvt.rn.f32.s32 	%f94, %r97;
	setp.eq.s32 	%p208, %r97, 0;
	or.pred  	%p209, %p207, %p208;
	mov.f32 	%f1229, 0f3F800000;
	@%p209 bra 	$L__BB2_136;
	setp.num.f32 	%p210, %f49, %f49;
	abs.f32 	%f741, %f94;
	setp.num.f32 	%p211, %f741, %f741;
	and.pred  	%p212, %p210, %p211;
	@%p212 bra 	$L__BB2_134;
	add.rn.f32 	%f1229, %f48, %f94;
	bra.uni 	$L__BB2_136;
$L__BB2_134:
	cvt.rn.f32.s32 	%f96, %r97;
	mul.rn.f32 	%f743, %f50, %f96;
	cvt.rni.f32.f32 	%f744, %f743;
	sub.f32 	%f745, %f743, %f744;
	neg.f32 	%f746, %f743;
	fma.rn.f32 	%f747, %f50, %f96, %f746;
	fma.rn.f32 	%f748, %f51, %f96, %f747;
	add.f32 	%f749, %f745, %f748;
	setp.gt.f32 	%p213, %f744, 0f00000000;
	selp.b32 	%r321, 0, -2097152000, %p213;
	setp.lt.f32 	%p214, %f743, 0f00000000;
	selp.f32 	%f750, 0f00000000, 0f7F800000, %p214;
	abs.f32 	%f751, %f743;
	setp.gt.f32 	%p215, %f751, 0f43180000;
	cvt.rzi.s32.f32 	%r322, %f744;
	shl.b32 	%r323, %r322, 23;
	sub.s32 	%r324, %r323, %r321;
	mov.b32 	%f752, %r324;
	add.s32 	%r325, %r321, 2130706432;
	mov.b32 	%f753, %r325;
	fma.rn.f32 	%f754, %f749, 0f391FCB8E, 0f3AAF85ED;
	fma.rn.f32 	%f755, %f754, %f749, 0f3C1D9856;
	fma.rn.f32 	%f756, %f755, %f749, 0f3D6357BB;
	fma.rn.f32 	%f757, %f756, %f749, 0f3E75FDEC;
	fma.rn.f32 	%f758, %f757, %f749, 0f3F317218;
	fma.rn.f32 	%f759, %f758, %f749, 0f3F800000;
	mul.f32 	%f760, %f759, %f753;
	mul.f32 	%f761, %f760, %f752;
	selp.f32 	%f1229, %f750, %f761, %p215;
	@%p242 bra 	$L__BB2_136;
	mul.f32 	%f762, %f96, 0f3F000000;
	cvt.rzi.f32.f32 	%f763, %f762;
	add.f32 	%f764, %f763, %f763;
	sub.f32 	%f765, %f96, %f764;
	abs.f32 	%f766, %f765;
	setp.neu.f32 	%p217, %f766, 0f3F800000;
	setp.lt.s32 	%p218, %r97, 0;
	add.f32 	%f767, %f48, %f48;
	mov.b32 	%r326, %f767;
	xor.b32  	%r327, %r326, 2139095040;
	selp.b32 	%r328, %r327, %r326, %p218;
	and.b32  	%r329, %r328, 2147483647;
	selp.b32 	%r330, %r329, %r328, %p217;
	mov.b32 	%f1229, %r330;
$L__BB2_136:
	setp.lt.s32 	%p219, %r485, 1;
	add.f32 	%f768, %f1, %f39;
	mul.f32 	%f769, %f768, %f1228;
	mul.f32 	%f1233, %f769, %f1229;
	@%p219 bra 	$L__BB2_151;
	mov.b32 	%r499, 0;
$L__BB2_138:
	mul.wide.u32 	%rd156, %r499, 4;
	add.s64 	%rd157, %rd8, %rd156;
	ld.local.u32 	%r99, [%rd157];
	setp.ge.s32 	%p220, %r99, %r81;
	@%p220 bra 	$L__BB2_150;
	min.s32 	%r332, %r99, %r498;
	sub.s32 	%r100, %r332, %r99;
	mul.wide.u32 	%rd158, %r499, 4;
	add.s64 	%rd159, %rd7, %rd158;
	ld.local.f32 	%f102, [%rd159];
	sub.s32 	%r101, %r498, %r332;
	cvt.rn.f32.s32 	%f103, %r101;
	setp.eq.s32 	%p222, %r101, 0;
	or.pred  	%p223, %p196, %p222;
	mov.f32 	%f1231, 0f3F800000;
	@%p223 bra 	$L__BB2_144;
	setp.num.f32 	%p224, %f60, %f60;
	abs.f32 	%f771, %f103;
	setp.num.f32 	%p225, %f771, %f771;
	and.pred  	%p226, %p224, %p225;
	@%p226 bra 	$L__BB2_142;
	add.rn.f32 	%f1231, %f47, %f103;
	bra.uni 	$L__BB2_144;
$L__BB2_142:
	mul.rn.f32 	%f773, %f61, %f103;
	cvt.rni.f32.f32 	%f774, %f773;
	sub.f32 	%f775, %f773, %f774;
	neg.f32 	%f776, %f773;
	fma.rn.f32 	%f777, %f61, %f103, %f776;
	fma.rn.f32 	%f778, %f62, %f103, %f777;
	add.f32 	%f779, %f775, %f778;
	setp.gt.f32 	%p227, %f774, 0f00000000;
	selp.b32 	%r333, 0, -2097152000, %p227;
	setp.neu.f32 	%p228, %f60, 0f7F800000;
	setp.lt.f32 	%p229, %f773, 0f00000000;
	selp.f32 	%f780, 0f00000000, 0f7F800000, %p229;
	abs.f32 	%f781, %f773;
	setp.gt.f32 	%p230, %f781, 0f43180000;
	cvt.rzi.s32.f32 	%r334, %f774;
	shl.b32 	%r335, %r334, 23;
	sub.s32 	%r336, %r335, %r333;
	mov.b32 	%f782, %r336;
	add.s32 	%r337, %r333, 2130706432;
	mov.b32 	%f783, %r337;
	fma.rn.f32 	%f784, %f779, 0f391FCB8E, 0f3AAF85ED;
	fma.rn.f32 	%f785, %f784, %f779, 0f3C1D9856;
	fma.rn.f32 	%f786, %f785, %f779, 0f3D6357BB;
	fma.rn.f32 	%f787, %f786, %f779, 0f3E75FDEC;
	fma.rn.f32 	%f788, %f787, %f779, 0f3F317218;
	fma.rn.f32 	%f789, %f788, %f779, 0f3F800000;
	mul.f32 	%f790, %f789, %f783;
	mul.f32 	%f791, %f790, %f782;
	selp.f32 	%f1231, %f780, %f791, %p230;
	@%p228 bra 	$L__BB2_144;
	mul.f32 	%f792, %f103, 0f3F000000;
	cvt.rzi.f32.f32 	%f793, %f792;
	add.f32 	%f794, %f793, %f793;
	sub.f32 	%f795, %f103, %f794;
	abs.f32 	%f796, %f795;
	setp.neu.f32 	%p231, %f796, 0f3F800000;
	setp.lt.s32 	%p232, %r101, 0;
	add.f32 	%f797, %f47, %f47;
	mov.b32 	%r338, %f797;
	xor.b32  	%r339, %r338, 2139095040;
	selp.b32 	%r340, %r339, %r338, %p232;
	and.b32  	%r341, %r340, 2147483647;
	selp.b32 	%r342, %r341, %r340, %p231;
	mov.b32 	%f1231, %r342;
$L__BB2_144:
	mul.f32 	%f108, %f102, %f1231;
	add.s32 	%r102, %r100, %r97;
	cvt.rn.f32.s32 	%f109, %r102;
	setp.eq.s32 	%p234, %r102, 0;
	or.pred  	%p235, %p207, %p234;
	mov.f32 	%f1232, 0f3F800000;
	@%p235 bra 	$L__BB2_149;
	setp.num.f32 	%p236, %f49, %f49;
	abs.f32 	%f799, %f109;
	setp.num.f32 	%p237, %f799, %f799;
	and.pred  	%p238, %p236, %p237;
	@%p238 bra 	$L__BB2_147;
	add.rn.f32 	%f1232, %f48, %f109;
	bra.uni 	$L__BB2_149;
$L__BB2_147:
	mul.rn.f32 	%f801, %f50, %f109;
	cvt.rni.f32.f32 	%f802, %f801;
	sub.f32 	%f803, %f801, %f802;
	neg.f32 	%f804, %f801;
	fma.rn.f32 	%f805, %f50, %f109, %f804;
	fma.rn.f32 	%f806, %f51, %f109, %f805;
	add.f32 	%f807, %f803, %f806;
	setp.gt.f32 	%p239, %f802, 0f00000000;
	selp.b32 	%r343, 0, -2097152000, %p239;
	setp.lt.f32 	%p240, %f801, 0f00000000;
	selp.f32 	%f808, 0f00000000, 0f7F800000, %p240;
	abs.f32 	%f809, %f801;
	setp.gt.f32 	%p241, %f809, 0f43180000;
	cvt.rzi.s32.f32 	%r344, %f802;
	shl.b32 	%r345, %r344, 23;
	sub.s32 	%r346, %r345, %r343;
	mov.b32 	%f810, %r346;
	add.s32 	%r347, %r343, 2130706432;
	mov.b32 	%f811, %r347;
	fma.rn.f32 	%f812, %f807, 0f391FCB8E, 0f3AAF85ED;
	fma.rn.f32 	%f813, %f812, %f807, 0f3C1D9856;
	fma.rn.f32 	%f814, %f813, %f807, 0f3D6357BB;
	fma.rn.f32 	%f815, %f814, %f807, 0f3E75FDEC;
	fma.rn.f32 	%f816, %f815, %f807, 0f3F317218;
	fma.rn.f32 	%f817, %f816, %f807, 0f3F800000;
	mul.f32 	%f818, %f817, %f811;
	mul.f32 	%f819, %f818, %f810;
	selp.f32 	%f1232, %f808, %f819, %p241;
	@%p242 bra 	$L__BB2_149;
	mul.f32 	%f820, %f109, 0f3F000000;
	cvt.rzi.f32.f32 	%f821, %f820;
	add.f32 	%f822, %f821, %f821;
	sub.f32 	%f823, %f109, %f822;
	abs.f32 	%f824, %f823;
	setp.neu.f32 	%p243, %f824, 0f3F800000;
	setp.lt.s32 	%p244, %r102, 0;
	add.f32 	%f825, %f48, %f48;
	mov.b32 	%r348, %f825;
	xor.b32  	%r349, %r348, 2139095040;
	selp.b32 	%r350, %r349, %r348, %p244;
	and.b32  	%r351, %r350, 2147483647;
	selp.b32 	%r352, %r351, %r350, %p243;
	mov.b32 	%f1232, %r352;
$L__BB2_149:
	mul.f32 	%f826, %f108, %f1232;
	sub.f32 	%f827, %f1233, %f826;
	setp.lt.f32 	%p245, %f827, 0f322BCC77;
	selp.f32 	%f1233, 0f322BCC77, %f827, %p245;
$L__BB2_150:
	add.s32 	%r499, %r499, 1;
	setp.ne.s32 	%p246, %r499, %r485;
	@%p246 bra 	$L__BB2_138;
$L__BB2_151:
	setp.eq.s16 	%p247, %rs3, 0;
	add.s32 	%r104, %r498, 1;
	mul.wide.u32 	%rd160, %r498, 4;
	add.s64 	%rd161, %rd6, %rd160;
	ld.local.f32 	%f828, [%rd161+4];
	ld.local.f32 	%f829, [%rd161];
	mov.f32 	%f830, 0f3F800000;
	sub.f32 	%f831, %f830, %f88;
	mul.f32 	%f832, %f831, %f829;
	fma.rn.f32 	%f833, %f88, %f828, %f832;
	mul.f32 	%f834, %f87, %f833;
	sub.f32 	%f835, %f1233, %f2;
	sub.f32 	%f836, %f2, %f1233;
	selp.f32 	%f837, %f836, %f835, %p247;
	max.f32 	%f838, %f837, 0f00000000;
	max.f32 	%f839, %f834, %f838;
	st.local.f32 	[%rd161], %f839;
	setp.eq.s32 	%p248, %r104, %r81;
	mov.u32 	%r498, %r104;
	@%p248 bra 	$L__BB2_115;
	bra.uni 	$L__BB2_126;
$L__BB2_152:
	ld.local.f32 	%f1235, [%rd6];
$L__BB2_153:
	setp.geu.f32 	%p252, %f3, 0f3DCCCCCD;
	sub.f32 	%f119, %f1, %f39;
	@%p252 bra 	$L__BB2_155;
	cvt.rn.f32.s32 	%f844, %r106;
	mul.f32 	%f845, %f3, %f844;
	mul.f32 	%f846, %f845, 0f41200000;
	cvt.rzi.s32.f32 	%r353, %f846;
	min.s32 	%r354, %r353, %r106;
	max.s32 	%r106, %r354, 10;
$L__BB2_155:
	min.s32 	%r503, %r106, 512;
	cvt.rn.f32.s32 	%f120, %r503;
	div.rn.f32 	%f121, %f3, %f120;
	setp.gtu.f32 	%p253, %f121, 0f00000000;
	setp.leu.f32 	%p254, %f121, 0f3C23D70A;
	and.pred  	%p255, %p253, %p254;
	@%p255 bra 	$L__BB2_159;
	and.b16  	%rs9, %rs1, 255;
	setp.eq.s16 	%p370, %rs9, 0;
	@%p370 bra 	$L__BB2_158;
	sub.f32 	%f1216, %f119, %f2;
	max.f32 	%f1250, %f1216, 0f00000000;
	bra.uni 	$L__BB2_224;
$L__BB2_158:
	sub.f32 	%f1217, %f2, %f119;
	max.f32 	%f1250, %f1217, 0f00000000;
	bra.uni 	$L__BB2_224;
$L__BB2_159:
	setp.geu.f32 	%p256, %f121, 0f358637BD;
	@%p256 bra 	$L__BB2_163;
	and.b16  	%rs8, %rs1, 255;
	setp.eq.s16 	%p369, %rs8, 0;
	@%p369 bra 	$L__BB2_162;
	sub.f32 	%f1214, %f119, %f2;
	max.f32 	%f1250, %f1214, 0f00000000;
	bra.uni 	$L__BB2_224;
$L__BB2_162:
	sub.f32 	%f1215, %f2, %f119;
	max.f32 	%f1250, %f1215, 0f00000000;
	bra.uni 	$L__BB2_224;
$L__BB2_163:
	sqrt.rn.f32 	%f848, %f121;
	mul.f32 	%f849, %f4, %f848;
	fma.rn.f32 	%f850, %f849, 0f3BBB989D, 0f3F000000;
	cvt.sat.f32.f32 	%f851, %f850;
	mov.f32 	%f852, 0f4B400001;
	mov.f32 	%f853, 0f437C0000;
	fma.rm.f32 	%f854, %f851, %f853, %f852;
	add.f32 	%f855, %f854, 0fCB40007F;
	neg.f32 	%f856, %f855;
	fma.rn.f32 	%f857, %f849, 0f3FB8AA3B, %f856;
	fma.rn.f32 	%f858, %f849, 0f32A57060, %f857;
	mov.b32 	%r355, %f854;
	shl.b32 	%r356, %r355, 23;
	mov.b32 	%f859, %r356;
	ex2.approx.ftz.f32 	%f860, %f858;
	mul.f32 	%f861, %f860, %f859;
	setp.le.f32 	%p257, %f861, 0f3F8020C5;
	selp.f32 	%f126, 0f3F8020C5, %f861, %p257;
	rcp.rn.f32 	%f127, %f126;
	abs.f32 	%f128, %f127;
	setp.lt.f32 	%p258, %f128, 0f00800000;
	mul.f32 	%f862, %f128, 0f4B800000;
	selp.f32 	%f863, %f862, %f128, %p258;
	selp.f32 	%f864, 0fC1C00000, 0f00000000, %p258;
	mov.b32 	%r357, %f863;
	add.s32 	%r358, %r357, -1060439283;
	and.b32  	%r359, %r358, -8388608;
	sub.s32 	%r360, %r357, %r359;
	mov.b32 	%f865, %r360;
	cvt.rn.f32.s32 	%f866, %r359;
	fma.rn.f32 	%f867, %f866, 0f34000000, %f864;
	add.f32 	%f868, %f865, 0fBF800000;
	add.f32 	%f869, %f865, 0f3F800000;
	rcp.approx.ftz.f32 	%f870, %f869;
	add.f32 	%f871, %f868, %f868;
	mul.f32 	%f872, %f871, %f870;
	mul.f32 	%f873, %f872, %f872;
	sub.f32 	%f874, %f868, %f872;
	add.f32 	%f875, %f874, %f874;
	neg.f32 	%f876, %f872;
	fma.rn.f32 	%f877, %f876, %f868, %f875;
	mul.rn.f32 	%f878, %f870, %f877;
	fma.rn.f32 	%f879, %f873, 0f3A2C32E4, 0f3B52E7DB;
	fma.rn.f32 	%f880, %f879, %f873, 0f3C93BB73;
	fma.rn.f32 	%f881, %f880, %f873, 0f3DF6384F;
	mul.rn.f32 	%f882, %f881, %f873;
	fma.rn.f32 	%f883, %f872, 0f3FB8AA3B, %f867;
	sub.f32 	%f884, %f867, %f883;
	fma.rn.f32 	%f885, %f872, 0f3FB8AA3B, %f884;
	fma.rn.f32 	%f886, %f878, 0f3FB8AA3B, %f885;
	fma.rn.f32 	%f887, %f872, 0f32A55E34, %f886;
	mul.f32 	%f888, %f882, 0f40400000;
	fma.rn.f32 	%f889, %f888, %f878, %f887;
	fma.rn.f32 	%f890, %f882, %f872, %f889;
	add.rn.f32 	%f129, %f883, %f890;
	neg.f32 	%f891, %f883;
	add.rn.f32 	%f892, %f129, %f891;
	neg.f32 	%f893, %f892;
	add.rn.f32 	%f130, %f890, %f893;
	setp.eq.f32 	%p259, %f127, 0f3F800000;
	setp.eq.s32 	%p260, %r106, 0;
	or.pred  	%p261, %p260, %p259;
	mov.f32 	%f1236, 0f3F800000;
	@%p261 bra 	$L__BB2_168;
	setp.num.f32 	%p262, %f128, %f128;
	abs.f32 	%f894, %f120;
	setp.num.f32 	%p263, %f894, %f894;
	and.pred  	%p264, %p262, %p263;
	@%p264 bra 	$L__BB2_166;
	add.rn.f32 	%f1236, %f127, %f120;
	bra.uni 	$L__BB2_168;
$L__BB2_166:
	mul.rn.f32 	%f896, %f129, %f120;
	cvt.rni.f32.f32 	%f897, %f896;
	sub.f32 	%f898, %f896, %f897;
	neg.f32 	%f899, %f896;
	fma.rn.f32 	%f900, %f129, %f120, %f899;
	fma.rn.f32 	%f901, %f130, %f120, %f900;
	add.f32 	%f902, %f898, %f901;
	setp.gt.f32 	%p265, %f897, 0f00000000;
	selp.b32 	%r361, 0, -2097152000, %p265;
	setp.neu.f32 	%p266, %f127, 0f00000000;
	setp.neu.f32 	%p267, %f128, 0f7F800000;
	setp.lt.f32 	%p268, %f896, 0f00000000;
	selp.f32 	%f903, 0f00000000, 0f7F800000, %p268;
	abs.f32 	%f904, %f896;
	setp.gt.f32 	%p269, %f904, 0f43180000;
	cvt.rzi.s32.f32 	%r362, %f897;
	shl.b32 	%r363, %r362, 23;
	sub.s32 	%r364, %r363, %r361;
	mov.b32 	%f905, %r364;
	add.s32 	%r365, %r361, 2130706432;
	mov.b32 	%f906, %r365;
	fma.rn.f32 	%f907, %f902, 0f391FCB8E, 0f3AAF85ED;
	fma.rn.f32 	%f908, %f907, %f902, 0f3C1D9856;
	fma.rn.f32 	%f909, %f908, %f902, 0f3D6357BB;
	fma.rn.f32 	%f910, %f909, %f902, 0f3E75FDEC;
	fma.rn.f32 	%f911, %f910, %f902, 0f3F317218;
	fma.rn.f32 	%f912, %f911, %f902, 0f3F800000;
	mul.f32 	%f913, %f912, %f906;
	mul.f32 	%f914, %f913, %f905;
	selp.f32 	%f1236, %f903, %f914, %p269;
	and.pred  	%p270, %p266, %p267;
	@%p270 bra 	$L__BB2_168;
	mul.f32 	%f915, %f120, 0f3F000000;
	cvt.rzi.f32.f32 	%f916, %f915;
	add.f32 	%f917, %f916, %f916;
	sub.f32 	%f918, %f120, %f917;
	abs.f32 	%f919, %f918;
	setp.neu.f32 	%p271, %f919, 0f3F800000;
	add.f32 	%f920, %f127, %f127;
	mov.b32 	%r366, %f920;
	setp.lt.s32 	%p272, %r106, 0;
	xor.b32  	%r367, %r366, 2139095040;
	selp.b32 	%r368, %r367, %r366, %p272;
	and.b32  	%r369, %r368, 2147483647;
	selp.b32 	%r370, %r369, %r368, %p271;
	mov.b32 	%f1236, %r370;
$L__BB2_168:
	setp.lt.s32 	%p273, %r106, 0;
	@%p273 bra 	$L__BB2_175;
	abs.f32 	%f135, %f126;
	setp.lt.f32 	%p274, %f135, 0f00800000;
	mul.f32 	%f921, %f135, 0f4B800000;
	selp.f32 	%f922, %f921, %f135, %p274;
	selp.f32 	%f923, 0fC1C00000, 0f00000000, %p274;
	mov.b32 	%r372, %f922;
	add.s32 	%r373, %r372, -1060439283;
	and.b32  	%r374, %r373, -8388608;
	sub.s32 	%r375, %r372, %r374;
	mov.b32 	%f924, %r375;
	cvt.rn.f32.s32 	%f925, %r374;
	fma.rn.f32 	%f926, %f925, 0f34000000, %f923;
	add.f32 	%f927, %f924, 0fBF800000;
	add.f32 	%f928, %f924, 0f3F800000;
	rcp.approx.ftz.f32 	%f929, %f928;
	add.f32 	%f930, %f927, %f927;
	mul.f32 	%f931, %f930, %f929;
	mul.f32 	%f932, %f931, %f931;
	sub.f32 	%f933, %f927, %f931;
	add.f32 	%f934, %f933, %f933;
	neg.f32 	%f935, %f931;
	fma.rn.f32 	%f936, %f935, %f927, %f934;
	mul.rn.f32 	%f937, %f929, %f936;
	fma.rn.f32 	%f938, %f932, 0f3A2C32E4, 0f3B52E7DB;
	fma.rn.f32 	%f939, %f938, %f932, 0f3C93BB73;
	fma.rn.f32 	%f940, %f939, %f932, 0f3DF6384F;
	mul.rn.f32 	%f941, %f940, %f932;
	fma.rn.f32 	%f942, %f931, 0f3FB8AA3B, %f926;
	sub.f32 	%f943, %f926, %f942;
	fma.rn.f32 	%f944, %f931, 0f3FB8AA3B, %f943;
	fma.rn.f32 	%f945, %f937, 0f3FB8AA3B, %f944;
	fma.rn.f32 	%f946, %f931, 0f32A55E34, %f945;
	mul.f32 	%f947, %f941, 0f40400000;
	fma.rn.f32 	%f948, %f947, %f937, %f946;
	fma.rn.f32 	%f949, %f941, %f931, %f948;
	add.rn.f32 	%f136, %f942, %f949;
	neg.f32 	%f950, %f942;
	add.rn.f32 	%f951, %f136, %f950;
	neg.f32 	%f952, %f951;
	add.rn.f32 	%f137, %f949, %f952;
	add.f32 	%f953, %f126, %f126;
	mov.b32 	%r108, %f953;
	setp.eq.f32 	%p275, %f127, 0f00000000;
	setp.eq.f32 	%p276, %f128, 0f7F800000;
	or.pred  	%p5, %p275, %p276;
	add.f32 	%f954, %f127, %f127;
	mov.b32 	%r109, %f954;
	mul.f32 	%f1237, %f119, %f1236;
	mov.b32 	%r501, 0;
	not.pred 	%p299, %p5;
	and.b16  	%rs6, %rs1, 255;
$L__BB2_170:
	setp.lt.s32 	%p277, %r485, 1;
	mov.f32 	%f1241, %f1237;
	@%p277 bra 	$L__BB2_185;
	mov.b32 	%r502, 0;
	mov.f32 	%f1241, %f1237;
$L__BB2_172:
	setp.eq.f32 	%p278, %f126, 0f3F800000;
	mul.wide.u32 	%rd162, %r502, 4;
	add.s64 	%rd163, %rd8, %rd162;
	ld.local.u32 	%r377, [%rd163];
	min.s32 	%r379, %r377, %r501;
	sub.s32 	%r114, %r379, %r377;
	add.s64 	%rd164, %rd7, %rd162;
	ld.local.f32 	%f144, [%rd164];
	sub.s32 	%r115, %r501, %r379;
	cvt.rn.f32.s32 	%f145, %r115;
	setp.eq.s32 	%p279, %r115, 0;
	or.pred  	%p280, %p278, %p279;
	mov.f32 	%f1239, 0f3F800000;
	@%p280 bra 	$L__BB2_179;
	setp.num.f32 	%p281, %f135, %f135;
	abs.f32 	%f956, %f145;
	setp.num.f32 	%p282, %f956, %f956;
	and.pred  	%p283, %p281, %p282;
	@%p283 bra 	$L__BB2_177;
	add.rn.f32 	%f1239, %f126, %f145;
	bra.uni 	$L__BB2_179;
$L__BB2_175:
	setp.lt.s32 	%p306, %r106, 1;
	@%p306 bra 	$L__BB2_223;
	ld.param.u32 	%r450, [_Z32compute_delta_kernel_threadlocalPKfS0_S0_S0_PKiiiS0_S0_iS0_S0_iPf_param_9];
	add.s32 	%r110, %r450, -1;
	abs.f32 	%f139, %f126;
	setp.lt.f32 	%p307, %f139, 0f00800000;
	mul.f32 	%f1016, %f139, 0f4B800000;
	selp.f32 	%f1017, %f1016, %f139, %p307;
	selp.f32 	%f1018, 0fC1C00000, 0f00000000, %p307;
	mov.b32 	%r399, %f1017;
	add.s32 	%r400, %r399, -1060439283;
	and.b32  	%r401, %r400, -8388608;
	sub.s32 	%r402, %r399, %r401;
	mov.b32 	%f1019, %r402;
	cvt.rn.f32.s32 	%f1020, %r401;
	fma.rn.f32 	%f1021, %f1020, 0f34000000, %f1018;
	add.f32 	%f1022, %f1019, 0fBF800000;
	add.f32 	%f1023, %f1019, 0f3F800000;
	rcp.approx.ftz.f32 	%f1024, %f1023;
	add.f32 	%f1025, %f1022, %f1022;
	mul.f32 	%f1026, %f1025, %f1024;
	mul.f32 	%f1027, %f1026, %f1026;
	sub.f32 	%f1028, %f1022, %f1026;
	add.f32 	%f1029, %f1028, %f1028;
	neg.f32 	%f1030, %f1026;
	fma.rn.f32 	%f1031, %f1030, %f1022, %f1029;
	mul.rn.f32 	%f1032, %f1024, %f1031;
	fma.rn.f32 	%f1033, %f1027, 0f3A2C32E4, 0f3B52E7DB;
	fma.rn.f32 	%f1034, %f1033, %f1027, 0f3C93BB73;
	fma.rn.f32 	%f1035, %f1034, %f1027, 0f3DF6384F;
	mul.rn.f32 	%f1036, %f1035, %f1027;
	fma.rn.f32 	%f1037, %f1026, 0f3FB8AA3B, %f1021;
	sub.f32 	%f1038, %f1021, %f1037;
	fma.rn.f32 	%f1039, %f1026, 0f3FB8AA3B, %f1038;
	fma.rn.f32 	%f1040, %f1032, 0f3FB8AA3B, %f1039;
	fma.rn.f32 	%f1041, %f1026, 0f32A55E34, %f1040;
	mul.f32 	%f1042, %f1036, 0f40400000;
	fma.rn.f32 	%f1043, %f1042, %f1032, %f1041;
	fma.rn.f32 	%f1044, %f1036, %f1026, %f1043;
	add.rn.f32 	%f140, %f1037, %f1044;
	neg.f32 	%f1045, %f1037;
	add.rn.f32 	%f1046, %f140, %f1045;
	neg.f32 	%f1047, %f1046;
	add.rn.f32 	%f141, %f1044, %f1047;
	setp.eq.f32 	%p308, %f127, 0f00000000;
	setp.eq.f32 	%p309, %f128, 0f7F800000;
	or.pred  	%p6, %p308, %p309;
	add.f32 	%f1048, %f127, %f127;
	mov.b32 	%r111, %f1048;
	not.pred 	%p361, %p6;
	and.b16  	%rs7, %rs1, 255;
	bra.uni 	$L__BB2_187;
$L__BB2_177:
	mul.rn.f32 	%f958, %f136, %f145;
	cvt.rni.f32.f32 	%f959, %f958;
	sub.f32 	%f960, %f958, %f959;
	neg.f32 	%f961, %f958;
	fma.rn.f32 	%f962, %f136, %f145, %f961;
	fma.rn.f32 	%f963, %f137, %f145, %f962;
	add.f32 	%f964, %f960, %f963;
	setp.gt.f32 	%p284, %f959, 0f00000000;
	selp.b32 	%r380, 0, -2097152000, %p284;
	setp.neu.f32 	%p285, %f135, 0f7F800000;
	setp.lt.f32 	%p286, %f958, 0f00000000;
	selp.f32 	%f965, 0f00000000, 0f7F800000, %p286;
	abs.f32 	%f966, %f958;
	setp.gt.f32 	%p287, %f966, 0f43180000;
	cvt.rzi.s32.f32 	%r381, %f959;
	shl.b32 	%r382, %r381, 23;
	sub.s32 	%r383, %r382, %r380;
	mov.b32 	%f967, %r383;
	add.s32 	%r384, %r380, 2130706432;
	mov.b32 	%f968, %r384;
	fma.rn.f32 	%f969, %f964, 0f391FCB8E, 0f3AAF85ED;
	fma.rn.f32 	%f970, %f969, %f964, 0f3C1D9856;
	fma.rn.f32 	%f971, %f970, %f964, 0f3D6357BB;
	fma.rn.f32 	%f972, %f971, %f964, 0f3E75FDEC;
	fma.rn.f32 	%f973, %f972, %f964, 0f3F317218;
	fma.rn.f32 	%f974, %f973, %f964, 0f3F800000;
	mul.f32 	%f975, %f974, %f968;
	mul.f32 	%f976, %f975, %f967;
	selp.f32 	%f1239, %f965, %f976, %p287;
	@%p285 bra 	$L__BB2_179;
	mul.f32 	%f977, %f145, 0f3F000000;
	cvt.rzi.f32.f32 	%f978, %f977;
	add.f32 	%f979, %f978, %f978;
	sub.f32 	%f980, %f145, %f979;
	abs.f32 	%f981, %f980;
	setp.neu.f32 	%p288, %f981, 0f3F800000;
	setp.lt.s32 	%p289, %r115, 0;
	xor.b32  	%r385, %r108, 2139095040;
	selp.b32 	%r386, %r385, %r108, %p289;
	and.b32  	%r387, %r386, 2147483647;
	selp.b32 	%r388, %r387, %r386, %p288;
	mov.b32 	%f1239, %r388;
$L__BB2_179:
	setp.eq.f32 	%p290, %f127, 0f3F800000;
	mul.f32 	%f150, %f144, %f1239;
	sub.s32 	%r389, %r503, %r501;
	add.s32 	%r116, %r114, %r389;
	cvt.rn.f32.s32 	%f151, %r116;
	setp.eq.s32 	%p291, %r116, 0;
	or.pred  	%p292, %p290, %p291;
	mov.f32 	%f1240, 0f3F800000;
	@%p292 bra 	$L__BB2_184;
	setp.num.f32 	%p293, %f128, %f128;
	abs.f32 	%f983, %f151;
	setp.num.f32 	%p294, %f983, %f983;
	and.pred  	%p295, %p293, %p294;
	@%p295 bra 	$L__BB2_182;
	add.rn.f32 	%f1240, %f127, %f151;
	bra.uni 	$L__BB2_184;
$L__BB2_182:
	mul.rn.f32 	%f985, %f129, %f151;
	cvt.rni.f32.f32 	%f986, %f985;
	sub.f32 	%f987, %f985, %f986;
	neg.f32 	%f988, %f985;
	fma.rn.f32 	%f989, %f129, %f151, %f988;
	fma.rn.f32 	%f990, %f130, %f151, %f989;
	add.f32 	%f991, %f987, %f990;
	setp.gt.f32 	%p296, %f986, 0f00000000;
	selp.b32 	%r390, 0, -2097152000, %p296;
	setp.lt.f32 	%p297, %f985, 0f00000000;
	selp.f32 	%f992, 0f00000000, 0f7F800000, %p297;
	abs.f32 	%f993, %f985;
	setp.gt.f32 	%p298, %f993, 0f43180000;
	cvt.rzi.s32.f32 	%r391, %f986;
	shl.b32 	%r392, %r391, 23;
	sub.s32 	%r393, %r392, %r390;
	mov.b32 	%f994, %r393;
	add.s32 	%r394, %r390, 2130706432;
	mov.b32 	%f995, %r394;
	fma.rn.f32 	%f996, %f991, 0f391FCB8E, 0f3AAF85ED;
	fma.rn.f32 	%f997, %f996, %f991, 0f3C1D9856;
	fma.rn.f32 	%f998, %f997, %f991, 0f3D6357BB;
	fma.rn.f32 	%f999, %f998, %f991, 0f3E75FDEC;
	fma.rn.f32 	%f1000, %f999, %f991, 0f3F317218;
	fma.rn.f32 	%f1001, %f1000, %f991, 0f3F800000;
	mul.f32 	%f1002, %f1001, %f995;
	mul.f32 	%f1003, %f1002, %f994;
	selp.f32 	%f1240, %f992, %f1003, %p298;
	@%p299 bra 	$L__BB2_184;
	mul.f32 	%f1004, %f151, 0f3F000000;
	cvt.rzi.f32.f32 	%f1005, %f1004;
	add.f32 	%f1006, %f1005, %f1005;
	sub.f32 	%f1007, %f151, %f1006;
	abs.f32 	%f1008, %f1007;
	setp.neu.f32 	%p300, %f1008, 0f3F800000;
	setp.lt.s32 	%p301, %r116, 0;
	xor.b32  	%r395, %r109, 2139095040;
	selp.b32 	%r396, %r395, %r109, %p301;
	and.b32  	%r397, %r396, 2147483647;
	selp.b32 	%r398, %r397, %r396, %p300;
	mov.b32 	%f1240, %r398;
$L__BB2_184:
	mul.f32 	%f1009, %f150, %f1240;
	sub.f32 	%f1010, %f1241, %f1009;
	setp.lt.f32 	%p302, %f1010, 0f322BCC77;
	selp.f32 	%f1241, 0f322BCC77, %f1010, %p302;
	add.s32 	%r502, %r502, 1;
	setp.ne.s32 	%p303, %r502, %r485;
	@%p303 bra 	$L__BB2_172;
$L__BB2_185:
	setp.eq.s16 	%p304, %rs6, 0;
	sub.f32 	%f1011, %f1241, %f2;
	sub.f32 	%f1012, %f2, %f1241;
	selp.f32 	%f1013, %f1012, %f1011, %p304;
	max.f32 	%f1014, %f1013, 0f00000000;
	mul.wide.u32 	%rd165, %r501, 4;
	add.s64 	%rd166, %rd5, %rd165;
	st.local.f32 	[%rd166], %f1014;
	mul.f32 	%f1015, %f126, %f126;
	mul.f32 	%f1237, %f1015, %f1237;
	add.s32 	%r118, %r501, 1;
	setp.eq.s32 	%p305, %r501, %r106;
	mov.u32 	%r501, %r118;
	@%p305 bra 	$L__BB2_175;
	bra.uni 	$L__BB2_170;
$L__BB2_186:
	add.s32 	%r119, %r503, -1;
	setp.lt.s32 	%p368, %r503, 2;
	mov.u32 	%r503, %r119;
	@%p368 bra 	$L__BB2_223;
$L__BB2_187:
	ld.param.u32 	%r451, [_Z32compute_delta_kernel_threadlocalPKfS0_S0_S0_PKiiiS0_S0_iS0_S0_iPf_param_9];
	setp.lt.s32 	%p310, %r451, 1;
	add.s32 	%r403, %r503, -1;
	cvt.rn.f32.u32 	%f1050, %r403;
	mul.f32 	%f159, %f121, %f1050;
	mov.f32 	%f1242, 0f00000000;
	@%p310 bra 	$L__BB2_196;
	ld.param.u64 	%rd189, [_Z32compute_delta_kernel_threadlocalPKfS0_S0_S0_PKiiiS0_S0_iS0_S0_iPf_param_7];
	cvta.to.global.u64 	%rd11, %rd189;
	ld.global.f32 	%f1051, [%rd4];
	setp.gtu.f32 	%p311, %f159, %f1051;
	@%p311 bra 	$L__BB2_190;
	ld.global.f32 	%f1242, [%rd11];
	bra.uni 	$L__BB2_196;
$L__BB2_190:
	mul.wide.u32 	%rd167, %r110, 4;
	add.s64 	%rd168, %rd4, %rd167;
	ld.global.f32 	%f1052, [%rd168];
	setp.ge.f32 	%p312, %f159, %f1052;
	@%p312 bra 	$L__BB2_228;
	mov.b32 	%r504, 0;
$L__BB2_192:
	setp.eq.s32 	%p313, %r504, %r110;
	@%p313 bra 	$L__BB2_195;
	add.s32 	%r122, %r504, 1;
	mul.wide.u32 	%rd171, %r504, 4;
	add.s64 	%rd12, %rd4, %rd171;
	ld.global.f32 	%f162, [%rd12+4];
	setp.gtu.f32 	%p314, %f159, %f162;
	mov.u32 	%r504, %r122;
	@%p314 bra 	$L__BB2_192;
	ld.global.f32 	%f1053, [%rd12];
	add.s64 	%rd173, %rd11, %rd171;
	ld.global.f32 	%f1054, [%rd173];
	ld.global.f32 	%f1055, [%rd173+4];
	mul.f32 	%f1056, %f162, %f1055;
	mul.f32 	%f1057, %f1053, %f1054;
	sub.f32 	%f1058, %f1056, %f1057;
	sub.f32 	%f1059, %f162, %f1053;
	div.rn.f32 	%f1242, %f1058, %f1059;
	bra.uni 	$L__BB2_196;
$L__BB2_195:
	add.s64 	%rd175, %rd11, %rd167;
	ld.global.f32 	%f1242, [%rd175];
$L__BB2_196:
	neg.f32 	%f1060, %f1242;
	mul.f32 	%f1061, %f121, %f1060;
	fma.rn.f32 	%f1062, %f1061, 0f3BBB989D, 0f3F000000;
	cvt.sat.f32.f32 	%f1063, %f1062;
	mov.f32 	%f1064, 0f4B400001;
	mov.f32 	%f1065, 0f437C0000;
	fma.rm.f32 	%f1066, %f1063, %f1065, %f1064;
	add.f32 	%f1067, %f1066, 0fCB40007F;
	neg.f32 	%f1068, %f1067;
	fma.rn.f32 	%f1069, %f1061, 0f3FB8AA3B, %f1068;
	fma.rn.f32 	%f1070, %f1061, 0f32A57060, %f1069;
	mov.b32 	%r406, %f1066;
	shl.b32 	%r407, %r406, 23;
	mov.b32 	%f1071, %r407;
	ex2.approx.ftz.f32 	%f1072, %f1070;
	mul.f32 	%f166, %f1072, %f1071;
	mul.f32 	%f1073, %f121, %f1242;
	fma.rn.f32 	%f1074, %f1073, 0f3BBB989D, 0f3F000000;
	cvt.sat.f32.f32 	%f1075, %f1074;
	fma.rm.f32 	%f1076, %f1075, %f1065, %f1064;
	add.f32 	%f1077, %f1076, 0fCB40007F;
	neg.f32 	%f1078, %f1077;
	fma.rn.f32 	%f1079, %f1073, 0f3FB8AA3B, %f1078;
	fma.rn.f32 	%f1080, %f1073, 0f32A57060, %f1079;
	mov.b32 	%r408, %f1076;
	shl.b32 	%r409, %r408, 23;
	mov.b32 	%f1081, %r409;
	ex2.approx.ftz.f32 	%f1082, %f1080;
	mul.f32 	%f1083, %f1082, %f1081;
	sub.f32 	%f1084, %f1083, %f127;
	sub.f32 	%f1085, %f126, %f127;
	div.rn.f32 	%f1086, %f1084, %f1085;
	min.f32 	%f1087, %f1086, 0f3F800000;
	max.f32 	%f167, %f1087, 0f00000000;
	mov.b32 	%r505, 0;
$L__BB2_197:
	setp.eq.f32 	%p315, %f126, 0f3F800000;
	cvt.rn.f32.u32 	%f168, %r505;
	setp.eq.s32 	%p316, %r505, 0;
	or.pred  	%p317, %p315, %p316;
	mov.f32 	%f1243, 0f3F800000;
	@%p317 bra 	$L__BB2_202;
	setp.num.f32 	%p318, %f139, %f139;
	abs.f32 	%f1089, %f168;
	setp.num.f32 	%p319, %f1089, %f1089;
	and.pred  	%p320, %p318, %p319;
	@%p320 bra 	$L__BB2_200;
	add.rn.f32 	%f1243, %f126, %f168;
	bra.uni 	$L__BB2_202;
$L__BB2_200:
	mul.rn.f32 	%f1091, %f140, %f168;
	cvt.rni.f32.f32 	%f1092, %f1091;
	sub.f32 	%f1093, %f1091, %f1092;
	neg.f32 	%f1094, %f1091;
	fma.rn.f32 	%f1095, %f140, %f168, %f1094;
	fma.rn.f32 	%f1096, %f141, %f168, %f1095;
	add.f32 	%f1097, %f1093, %f1096;
	setp.gt.f32 	%p321, %f1092, 0f00000000;
	selp.b32 	%r410, 0, -2097152000, %p321;
	setp.neu.f32 	%p322, %f139, 0f7F800000;
	setp.lt.f32 	%p323, %f1091, 0f00000000;
	selp.f32 	%f1098, 0f00000000, 0f7F800000, %p323;
	abs.f32 	%f1099, %f1091;
	setp.gt.f32 	%p324, %f1099, 0f43180000;
	cvt.rzi.s32.f32 	%r411, %f1092;
	shl.b32 	%r412, %r411, 23;
	sub.s32 	%r413, %r412, %r410;
	mov.b32 	%f1100, %r413;
	add.s32 	%r414, %r410, 2130706432;
	mov.b32 	%f1101, %r414;
	fma.rn.f32 	%f1102, %f1097, 0f391FCB8E, 0f3AAF85ED;
	fma.rn.f32 	%f1103, %f1102, %f1097, 0f3C1D9856;
	fma.rn.f32 	%f1104, %f1103, %f1097, 0f3D6357BB;
	fma.rn.f32 	%f1105, %f1104, %f1097, 0f3E75FDEC;
	fma.rn.f32 	%f1106, %f1105, %f1097, 0f3F317218;
	fma.rn.f32 	%f1107, %f1106, %f1097, 0f3F800000;
	mul.f32 	%f1108, %f1107, %f1101;
	mul.f32 	%f1109, %f1108, %f1100;
	selp.f32 	%f1243, %f1098, %f1109, %p324;
	@%p322 bra 	$L__BB2_202;
	mul.f32 	%f1110, %f168, 0f3F000000;
	cvt.rzi.f32.f32 	%f1111, %f1110;
	add.f32 	%f1112, %f1111, %f1111;
	sub.f32 	%f1113, %f168, %f1112;
	abs.f32 	%f1114, %f1113;
	setp.neu.f32 	%p325, %f1114, 0f3F800000;
	add.f32 	%f1115, %f126, %f126;
	mov.b32 	%r415, %f1115;
	and.b32  	%r416, %r415, 2147483647;
	mov.b32 	%f1116, %r416;
	selp.f32 	%f1243, %f1116, %f1115, %p325;
$L__BB2_202:
	setp.eq.f32 	%p326, %f127, 0f3F800000;
	not.b32 	%r417, %r505;
	add.s32 	%r124, %r417, %r503;
	cvt.rn.f32.s32 	%f173, %r124;
	setp.eq.s32 	%p327, %r124, 0;
	or.pred  	%p328, %p326, %p327;
	mov.f32 	%f1244, 0f3F800000;
	@%p328 bra 	$L__BB2_207;
	setp.num.f32 	%p329, %f128, %f128;
	abs.f32 	%f1118, %f173;
	setp.num.f32 	%p330, %f1118, %f1118;
	and.pred  	%p331, %p329, %p330;
	@%p331 bra 	$L__BB2_205;
	add.rn.f32 	%f1244, %f127, %f173;
	bra.uni 	$L__BB2_207;
$L__BB2_205:
	mul.rn.f32 	%f1120, %f129, %f173;
	cvt.rni.f32.f32 	%f1121, %f1120;
	sub.f32 	%f1122, %f1120, %f1121;
	neg.f32 	%f1123, %f1120;
	fma.rn.f32 	%f1124, %f129, %f173, %f1123;
	fma.rn.f32 	%f1125, %f130, %f173, %f1124;
	add.f32 	%f1126, %f1122, %f1125;
	setp.gt.f32 	%p332, %f1121, 0f00000000;
	selp.b32 	%r418, 0, -2097152000, %p332;
	setp.lt.f32 	%p333, %f1120, 0f00000000;
	selp.f32 	%f1127, 0f00000000, 0f7F800000, %p333;
	abs.f32 	%f1128, %f1120;
	setp.gt.f32 	%p334, %f1128, 0f43180000;
	cvt.rzi.s32.f32 	%r419, %f1121;
	shl.b32 	%r420, %r419, 23;
	sub.s32 	%r421, %r420, %r418;
	mov.b32 	%f1129, %r421;
	add.s32 	%r422, %r418, 2130706432;
	mov.b32 	%f1130, %r422;
	fma.rn.f32 	%f1131, %f1126, 0f391FCB8E, 0f3AAF85ED;
	fma.rn.f32 	%f1132, %f1131, %f1126, 0f3C1D9856;
	fma.rn.f32 	%f1133, %f1132, %f1126, 0f3D6357BB;
	fma.rn.f32 	%f1134, %f1133, %f1126, 0f3E75FDEC;
	fma.rn.f32 	%f1135, %f1134, %f1126, 0f3F317218;
	fma.rn.f32 	%f1136, %f1135, %f1126, 0f3F800000;
	mul.f32 	%f1137, %f1136, %f1130;
	mul.f32 	%f1138, %f1137, %f1129;
	selp.f32 	%f1244, %f1127, %f1138, %p334;
	@%p361 bra 	$L__BB2_207;
	mul.f32 	%f1139, %f173, 0f3F000000;
	cvt.rzi.f32.f32 	%f1140, %f1139;
	add.f32 	%f1141, %f1140, %f1140;
	sub.f32 	%f1142, %f173, %f1141;
	abs.f32 	%f1143, %f1142;
	setp.neu.f32 	%p336, %f1143, 0f3F800000;
	setp.lt.s32 	%p337, %r124, 0;
	xor.b32  	%r423, %r111, 2139095040;
	selp.b32 	%r424, %r423, %r111, %p337;
	and.b32  	%r425, %r424, 2147483647;
	selp.b32 	%r426, %r425, %r424, %p336;
	mov.b32 	%f1244, %r426;
$L__BB2_207:
	setp.lt.s32 	%p338, %r485, 1;
	mul.f32 	%f1144, %f119, %f1243;
	mul.f32 	%f1248, %f1144, %f1244;
	@%p338 bra 	$L__BB2_222;
	neg.s32 	%r506, %r485;
	mov.u64 	%rd191, %rd8;
	mov.u64 	%rd192, %rd7;
$L__BB2_209:
	ld.local.u32 	%r127, [%rd191];
	setp.ge.s32 	%p339, %r127, %r503;
	@%p339 bra 	$L__BB2_221;
	min.s32 	%r427, %r127, %r505;
	sub.s32 	%r128, %r427, %r127;
	ld.local.f32 	%f180, [%rd192];
	sub.s32 	%r129, %r505, %r427;
	cvt.rn.f32.s32 	%f181, %r129;
	setp.eq.s32 	%p341, %r129, 0;
	or.pred  	%p342, %p315, %p341;
	mov.f32 	%f1246, 0f3F800000;
	@%p342 bra 	$L__BB2_215;
	setp.num.f32 	%p343, %f139, %f139;
	abs.f32 	%f1146, %f181;
	setp.num.f32 	%p344, %f1146, %f1146;
	and.pred  	%p345, %p343, %p344;
	@%p345 bra 	$L__BB2_213;
	add.rn.f32 	%f1246, %f126, %f181;
	bra.uni 	$L__BB2_215;
$L__BB2_213:
	mul.rn.f32 	%f1148, %f140, %f181;
	cvt.rni.f32.f32 	%f1149, %f1148;
	sub.f32 	%f1150, %f1148, %f1149;
	neg.f32 	%f1151, %f1148;
	fma.rn.f32 	%f1152, %f140, %f181, %f1151;
	fma.rn.f32 	%f1153, %f141, %f181, %f1152;
	add.f32 	%f1154, %f1150, %f1153;
	setp.gt.f32 	%p346, %f1149, 0f00000000;
	selp.b32 	%r428, 0, -2097152000, %p346;
	setp.neu.f32 	%p347, %f139, 0f7F800000;
	setp.lt.f32 	%p348, %f1148, 0f00000000;
	selp.f32 	%f1155, 0f00000000, 0f7F800000, %p348;
	abs.f32 	%f1156, %f1148;
	setp.gt.f32 	%p349, %f1156, 0f43180000;
	cvt.rzi.s32.f32 	%r429, %f1149;
	shl.b32 	%r430, %r429, 23;
	sub.s32 	%r431, %r430, %r428;
	mov.b32 	%f1157, %r431;
	add.s32 	%r432, %r428, 2130706432;
	mov.b32 	%f1158, %r432;
	fma.rn.f32 	%f1159, %f1154, 0f391FCB8E, 0f3AAF85ED;
	fma.rn.f32 	%f1160, %f1159, %f1154, 0f3C1D9856;
	fma.rn.f32 	%f1161, %f1160, %f1154, 0f3D6357BB;
	fma.rn.f32 	%f1162, %f1161, %f1154, 0f3E75FDEC;
	fma.rn.f32 	%f1163, %f1162, %f1154, 0f3F317218;
	fma.rn.f32 	%f1164, %f1163, %f1154, 0f3F800000;
	mul.f32 	%f1165, %f1164, %f1158;
	mul.f32 	%f1166, %f1165, %f1157;
	selp.f32 	%f1246, %f1155, %f1166, %p349;
	@%p347 bra 	$L__BB2_215;
	mul.f32 	%f1167, %f181, 0f3F000000;
	cvt.rzi.f32.f32 	%f1168, %f1167;
	add.f32 	%f1169, %f1168, %f1168;
	sub.f32 	%f1170, %f181, %f1169;
	abs.f32 	%f1171, %f1170;
	setp.neu.f32 	%p350, %f1171, 0f3F800000;
	setp.lt.s32 	%p351, %r129, 0;
	add.f32 	%f1172, %f126, %f126;
	mov.b32 	%r433, %f1172;
	xor.b32  	%r434, %r433, 2139095040;
	selp.b32 	%r435, %r434, %r433, %p351;
	and.b32  	%r436, %r435, 2147483647;
	selp.b32 	%r437, %r436, %r435, %p350;
	mov.b32 	%f1246, %r437;
$L__BB2_215:
	mul.f32 	%f186, %f180, %f1246;
	add.s32 	%r130, %r128, %r124;
	cvt.rn.f32.s32 	%f187, %r130;
	setp.eq.s32 	%p353, %r130, 0;
	or.pred  	%p354, %p326, %p353;
	mov.f32 	%f1247, 0f3F800000;
	@%p354 bra 	$L__BB2_220;
	setp.num.f32 	%p355, %f128, %f128;
	abs.f32 	%f1174, %f187;
	setp.num.f32 	%p356, %f1174, %f1174;
	and.pred  	%p357, %p355, %p356;
	@%p357 bra 	$L__BB2_218;
	add.rn.f32 	%f1247, %f127, %f187;
	bra.uni 	$L__BB2_220;
$L__BB2_218:
	mul.rn.f32 	%f1176, %f129, %f187;
	cvt.rni.f32.f32 	%f1177, %f1176;
	sub.f32 	%f1178, %f1176, %f1177;
	neg.f32 	%f1179, %f1176;
	fma.rn.f32 	%f1180, %f129, %f187, %f1179;
	fma.rn.f32 	%f1181, %f130, %f187, %f1180;
	add.f32 	%f1182, %f1178, %f1181;
	setp.gt.f32 	%p358, %f1177, 0f00000000;
	selp.b32 	%r438, 0, -2097152000, %p358;
	setp.lt.f32 	%p359, %f1176, 0f00000000;
	selp.f32 	%f1183, 0f00000000, 0f7F800000, %p359;
	abs.f32 	%f1184, %f1176;
	setp.gt.f32 	%p360, %f1184, 0f43180000;
	cvt.rzi.s32.f32 	%r439, %f1177;
	shl.b32 	%r440, %r439, 23;
	sub.s32 	%r441, %r440, %r438;
	mov.b32 	%f1185, %r441;
	add.s32 	%r442, %r438, 2130706432;
	mov.b32 	%f1186, %r442;
	fma.rn.f32 	%f1187, %f1182, 0f391FCB8E, 0f3AAF85ED;
	fma.rn.f32 	%f1188, %f1187, %f1182, 0f3C1D9856;
	fma.rn.f32 	%f1189, %f1188, %f1182, 0f3D6357BB;
	fma.rn.f32 	%f1190, %f1189, %f1182, 0f3E75FDEC;
	fma.rn.f32 	%f1191, %f1190, %f1182, 0f3F317218;
	fma.rn.f32 	%f1192, %f1191, %f1182, 0f3F800000;
	mul.f32 	%f1193, %f1192, %f1186;
	mul.f32 	%f1194, %f1193, %f1185;
	selp.f32 	%f1247, %f1183, %f1194, %p360;
	@%p361 bra 	$L__BB2_220;
	mul.f32 	%f1195, %f187, 0f3F000000;
	cvt.rzi.f32.f32 	%f1196, %f1195;
	add.f32 	%f1197, %f1196, %f1196;
	sub.f32 	%f1198, %f187, %f1197;
	abs.f32 	%f1199, %f1198;
	setp.neu.f32 	%p362, %f1199, 0f3F800000;
	setp.lt.s32 	%p363, %r130, 0;
	xor.b32  	%r443, %r111, 2139095040;
	selp.b32 	%r444, %r443, %r111, %p363;
	and.b32  	%r445, %r444, 2147483647;
	selp.b32 	%r446, %r445, %r444, %p362;
	mov.b32 	%f1247, %r446;
$L__BB2_220:
	mul.f32 	%f1200, %f186, %f1247;
	sub.f32 	%f1201, %f1248, %f1200;
	setp.lt.f32 	%p364, %f1201, 0f322BCC77;
	selp.f32 	%f1248, 0f322BCC77, %f1201, %p364;
$L__BB2_221:
	add.s32 	%r506, %r506, 1;
	setp.ne.s32 	%p365, %r506, 0;
	add.s64 	%rd192, %rd192, 4;
	add.s64 	%rd191, %rd191, 4;
	@%p365 bra 	$L__BB2_209;
$L__BB2_222:
	setp.eq.s16 	%p366, %rs7, 0;
	add.s32 	%r132, %r505, 1;
	mul.wide.u32 	%rd176, %r505, 4;
	add.s64 	%rd177, %rd5, %rd176;
	ld.local.f32 	%f1202, [%rd177+4];
	ld.local.f32 	%f1203, [%rd177];
	mov.f32 	%f1204, 0f3F800000;
	sub.f32 	%f1205, %f1204, %f167;
	mul.f32 	%f1206, %f1205, %f1203;
	fma.rn.f32 	%f1207, %f167, %f1202, %f1206;
	mul.f32 	%f1208, %f166, %f1207;
	sub.f32 	%f1209, %f1248, %f2;
	sub.f32 	%f1210, %f2, %f1248;
	selp.f32 	%f1211, %f1210, %f1209, %p366;
	max.f32 	%f1212, %f1211, 0f00000000;
	max.f32 	%f1213, %f1208, %f1212;
	st.local.f32 	[%rd177], %f1213;
	setp.eq.s32 	%p367, %r132, %r503;
	mov.u32 	%r505, %r132;
	@%p367 bra 	$L__BB2_186;
	bra.uni 	$L__BB2_197;
$L__BB2_223:
	ld.local.f32 	%f1250, [%rd5];
$L__BB2_224:
	ld.param.u64 	%rd190, [_Z32compute_delta_kernel_threadlocalPKfS0_S0_S0_PKiiiS0_S0_iS0_S0_iPf_param_13];
	sub.f32 	%f1218, %f1235, %f1250;
	add.f32 	%f1219, %f39, %f39;
	div.rn.f32 	%f1220, %f1218, %f1219;
	cvta.to.global.u64 	%rd178, %rd190;
	mul.wide.s32 	%rd179, %r1, 4;
	add.s64 	%rd180, %rd178, %rd179;
	st.global.f32 	[%rd180], %f1220;
$L__BB2_225:
	ret;
$L__BB2_226:
	add.s64 	%rd182, %rd3, %rd36;
	mov.b32 	%r447, 2143289344;
	st.global.u32 	[%rd182], %r447;
	bra.uni 	$L__BB2_225;
$L__BB2_227:
	add.s64 	%rd150, %rd9, %rd147;
	ld.global.f32 	%f1227, [%rd150];
	bra.uni 	$L__BB2_125;
$L__BB2_228:
	add.s64 	%rd170, %rd11, %rd167;
	ld.global.f32 	%f1242, [%rd170];
	bra.uni 	$L__BB2_196;

}
	// .globl	_Z31compute_vega_kernel_threadlocalPKfS0_S0_S0_PKhiiS0_S0_iS0_S0_iPf
.visible .entry _Z31compute_vega_kernel_threadlocalPKfS0_S0_S0_PKhiiS0_S0_iS0_S0_iPf(
	.param .u64 .ptr .align 1 _Z31compute_vega_kernel_threadlocalPKfS0_S0_S0_PKhiiS0_S0_iS0_S0_iPf_param_0,
	.param .u64 .ptr .align 1 _Z31compute_vega_kernel_threadlocalPKfS0_S0_S0_PKhiiS0_S0_iS0_S0_iPf_param_1,
	.param .u64 .ptr .align 1 _Z31compute_vega_kernel_threadlocalPKfS0_S0_S0_PKhiiS0_S0_iS0_S0_iPf_param_2,
	.param .u64 .ptr .align 1 _Z31compute_vega_kernel_threadlocalPKfS0_S0_S0_PKhiiS0_S0_iS0_S0_iPf_param_3,
	.param .u64 .ptr .align 1 _Z31compute_vega_kernel_threadlocalPKfS0_S0_S0_PKhiiS0_S0_iS0_S0_iPf_param_4,
	.param .u32 _Z31compute_vega_kernel_threadlocalPKfS0_S0_S0_PKhiiS0_S0_iS0_S0_iPf_param_5,
	.param .u32 _Z31compute_vega_kernel_threadlocalPKfS0_S0_S0_PKhiiS0_S0_iS0_S0_iPf_param_6,
	.param .u64 .ptr .align 1 _Z31compute_vega_kernel_threadlocalPKfS0_S0_S0_PKhiiS0_S0_iS0_S0_iPf_param_7,
	.param .u64 .ptr .align 1 _Z31compute_vega_kernel_threadlocalPKfS0_S0_S0_PKhiiS0_S0_iS0_S0_iPf_param_8,
	.param .u32 _Z31compute_vega_kernel_threadlocalPKfS0_S0_S0_PKhiiS0_S0_iS0_S0_iPf_param_9,
	.param .u64 .ptr .align 1 _Z31compute_vega_kernel_threadlocalPKfS0_S0_S0_PKhiiS0_S0_iS0_S0_iPf_param_10,
	.param .u64 .ptr .align 1 _Z31compute_vega_kernel_threadlocalPKfS0_S0_S0_PKhiiS0_S0_iS0_S0_iPf_param_11,
	.param .u32 _Z31compute_vega_kernel_threadlocalPKfS0_S0_S0_PKhiiS0_S0_iS0_S0_iPf_param_12,
	.param .u64 .ptr .align 1 _Z31compute_vega_kernel_threadlocalPKfS0_S0_S0_PKhiiS0_S0_iS0_S0_iPf_param_13
)
{
	.local .align 16 .b8 	__local_depot3[2320];
	.reg .b64 	%SP;
	.reg .b64 	%SPL;
	.reg .pred 	%p<371>;
	.reg .b16 	%rs<10>;
	.reg .b32 	%r<506>;
	.reg .b32 	%f<1251>;
	.reg .b64 	%rd<194>;

	mov.u64 	%SPL, __local_depot3;
	ld.param.u32 	%r132, [_Z31compute_vega_kernel_threadlocalPKfS0_S0_S0_PKhiiS0_S0_iS0_S0_iPf_param_5];
	ld.param.u32 	%r135, [_Z31compute_vega_kernel_threadlocalPKfS0_S0_S0_PKhiiS0_S0_iS0_S0_iPf_param_6];
	ld.param.u64 	%rd24, [_Z31compute_vega_kernel_threadlocalPKfS0_S0_S0_PKhiiS0_S0_iS0_S0_iPf_param_8];
	ld.param.u64 	%rd25, [_Z31compute_vega_kernel_threadlocalPKfS0_S0_S0_PKhiiS0_S0_iS0_S0_iPf_param_10];
	ld.param.u64 	%rd26, [_Z31compute_vega_kernel_threadlocalPKfS0_S0_S0_PKhiiS0_S0_iS0_S0_iPf_param_11];
	ld.param.u64 	%rd23, [_Z31compute_vega_kernel_threadlocalPKfS0_S0_S0_PKhiiS0_S0_iS0_S0_iPf_param_13];
	cvta.to.global.u64 	%rd1, %rd25;
	cvta.to.global.u64 	%rd2, %rd26;
	cvta.to.global.u64 	%rd3, %rd23;
	cvta.to.global.u64 	%rd4, %rd24;
	add.u64 	%rd5, %SPL, 0;
	add.u64 	%rd6, %SPL, 0;
	add.u64 	%rd7, %SPL, 2064;
	add.u64 	%rd8, %SPL, 2192;
	mov.u32 	%r136, %ctaid.x;
	mov.u32 	%r137, %ntid.x;
	mov.u32 	%r138, %tid.x;
	mad.lo.s32 	%r1, %r136, %r137, %r138;
	setp.ge.s32 	%p7, %r1, %r135;
	@%p7 bra 	$L__BB3_225;
	ld.param.u64 	%rd188, [_Z31compute_vega_kernel_threadlocalPKfS0_S0_S0_PKhiiS0_S0_iS0_S0_iPf_param_4];
	ld.param.u64 	%rd187, [_Z31compute_vega_kernel_threadlocalPKfS0_S0_S0_PKhiiS0_S0_iS0_S0_iPf_param_3];
	ld.param.u64 	%rd186, [_Z31compute_vega_kernel_threadlocalPKfS0_S0_S0_PKhiiS0_S0_iS0_S0_iPf_param_2];
	ld.param.u64 	%rd185, [_Z31compute_vega_kernel_threadlocalPKfS0_S0_S0_PKhiiS0_S0_iS0_S0_iPf_param_1];
	ld.param.u64 	%rd184, [_Z31compute_vega_kernel_threadlocalPKfS0_S0_S0_PKhiiS0_S0_iS0_S0_iPf_param_0];
	cvta.to.global.u64 	%rd31, %rd184;
	cvta.to.global.u64 	%rd32, %rd185;
	cvta.to.global.u64 	%rd33, %rd186;
	cvta.to.global.u64 	%rd34, %rd187;
	cvta.to.global.u64 	%rd35, %rd188;
	cvt.s64.s32 	%rd36, %r1;
	mul.wide.s32 	%rd37, %r1, 4;
	add.s64 	%rd38, %rd31, %rd37;
	ld.global.f32 	%f1, [%rd38];
	add.s64 	%rd39, %rd32, %rd37;
	ld.global.f32 	%f2, [%rd39];
	add.s64 	%rd40, %rd33, %rd37;
	ld.global.f32 	%f3, [%rd40];
	add.s64 	%rd41, %rd34, %rd37;
	ld.global.f32 	%f4, [%rd41];
	add.s64 	%rd42, %rd35, %rd36;
	ld.global.u8 	%rs1, [%rd42];
	abs.f32 	%f196, %f1;
	setp.equ.f32 	%p9, %f196, 0f7F800000;
	abs.f32 	%f197, %f2;
	setp.equ.f32 	%p10, %f197, 0f7F800000;
	or.pred  	%p11, %p9, %p10;
	abs.f32 	%f199, %f3;
	setp.equ.f32 	%p12, %f199, 0f7F800000;
	or.pred  	%p13, %p11, %p12;
	mov.pred 	%p370, -1;
	@%p13 bra 	$L__BB3_3;
	abs.f32 	%f201, %f4;
	setp.equ.f32 	%p370, %f201, 0f7F800000;
$L__BB3_3:
	setp.le.f32 	%p14, %f3, 0f00000000;
	or.pred  	%p15, %p370, %p14;
	setp.le.f32 	%p16, %f1, 0f00000000;
	or.pred  	%p17, %p15, %p16;
	setp.le.f32 	%p18, %f2, 0f00000000;
	or.pred  	%p19, %p17, %p18;
	setp.le.f32 	%p20, %f4, 0f00000000;
	or.pred  	%p21, %p19, %p20;
	@%p21 bra 	$L__BB3_226;
	ld.param.u32 	%r451, [_Z31compute_vega_kernel_threadlocalPKfS0_S0_S0_PKhiiS0_S0_iS0_S0_iPf_param_12];
	setp.lt.s32 	%p22, %r451, 1;
	mov.b32 	%r484, 0;
	@%p22 bra 	$L__BB3_82;
	ld.param.u32 	%r452, [_Z31compute_vega_kernel_threadlocalPKfS0_S0_S0_PKhiiS0_S0_iS0_S0_iPf_param_12];
	cvt.rn.f32.s32 	%f5, %r132;
	add.s32 	%r142, %r452, -1;
	min.u32 	%r143, %r142, 31;
	add.s32 	%r2, %r143, 1;
	and.b32  	%r3, %r2, 3;
	setp.lt.u32 	%p23, %r452, 4;
	mov.b32 	%r485, 0;
	mov.u32 	%r484, %r485;
	@%p23 bra 	$L__BB3_77;
	and.b32  	%r4, %r2, 60;
	ld.global.f32 	%f202, [%rd2];
	setp.gt.f32 	%p24, %f202, 0f00000000;
	setp.lt.f32 	%p25, %f202, %f3;
	and.pred  	%p26, %p24, %p25;
	mov.b32 	%r484, 0;
	@%p26 bra 	$L__BB3_7;
	bra.uni 	$L__BB3_8;
$L__BB3_7:
	div.rn.f32 	%f203, %f202, %f3;
	mul.f32 	%f204, %f203, %f5;
	mov.f32 	%f205, 0f3F000000;
	copysign.f32 	%f206, %f204, %f205;
	add.rz.f32 	%f207, %f204, %f206;
	cvt.rzi.f32.f32 	%f208, %f207;
	cvt.rzi.s32.f32 	%r146, %f208;
	min.s32 	%r147, %r146, %r132;
	max.s32 	%r148, %r147, 1;
	st.local.u32 	[%rd8], %r148;
	ld.global.f32 	%f209, [%rd1];
	st.local.f32 	[%rd7], %f209;
	mov.b32 	%r484, 1;
$L__BB3_8:
	ld.global.f32 	%f210, [%rd2+4];
	setp.leu.f32 	%p27, %f210, 0f00000000;
	setp.geu.f32 	%p28, %f210, %f3;
	or.pred  	%p29, %p27, %p28;
	@%p29 bra 	$L__BB3_10;
	div.rn.f32 	%f211, %f210, %f3;
	mul.f32 	%f212, %f211, %f5;
	mov.f32 	%f213, 0f3F000000;
	copysign.f32 	%f214, %f212, %f213;
	add.rz.f32 	%f215, %f212, %f214;
	cvt.rzi.f32.f32 	%f216, %f215;
	cvt.rzi.s32.f32 	%r149, %f216;
	min.s32 	%r150, %r149, %r132;
	max.s32 	%r151, %r150, 1;
	mul.wide.u32 	%rd43, %r484, 4;
	add.s64 	%rd44, %rd8, %rd43;
	st.local.u32 	[%rd44], %r151;
	ld.global.f32 	%f217, [%rd1+4];
	add.s64 	%rd45, %rd7, %rd43;
	st.local.f32 	[%rd45], %f217;
	add.s32 	%r484, %r484, 1;
$L__BB3_10:
	ld.global.f32 	%f218, [%rd2+8];
	setp.leu.f32 	%p30, %f218, 0f00000000;
	setp.geu.f32 	%p31, %f218, %f3;
	or.pred  	%p32, %p30, %p31;
	@%p32 bra 	$L__BB3_12;
	div.rn.f32 	%f219, %f218, %f3;
	mul.f32 	%f220, %f219, %f5;
	mov.f32 	%f221, 0f3F000000;
	copysign.f32 	%f222, %f220, %f221;
	add.rz.f32 	%f223, %f220, %f222;
	cvt.rzi.f32.f32 	%f224, %f223;
	cvt.rzi.s32.f32 	%r152, %f224;
	min.s32 	%r153, %r152, %r132;
	max.s32 	%r154, %r153, 1;
	mul.wide.u32 	%rd46, %r484, 4;
	add.s64 	%rd47, %rd8, %rd46;
	st.local.u32 	[%rd47], %r154;
	ld.global.f32 	%f225, [%rd1+8];
	add.s64 	%rd48, %rd7, %rd46;
	st.local.f32 	[%rd48], %f225;
	add.s32 	%r484, %r484, 1;
$L__BB3_12:
	ld.global.f32 	%f226, [%rd2+12];
	setp.leu.f32 	%p33, %f226, 0f00000000;
	setp.geu.f32 	%p34, %f226, %f3;
	or.pred  	%p35, %p33, %p34;
	@%p35 bra 	$L__BB3_14;
	div.rn.f32 	%f227, %f226, %f3;
	mul.f32 	%f228, %f227, %f5;
	mov.f32 	%f229, 0f3F000000;
	copysign.f32 	%f230, %f228, %f229;
	add.rz.f32 	%f231, %f228, %f230;
	cvt.rzi.f32.f32 	%f232, %f231;
	cvt.rzi.s32.f32 	%r155, %f232;
	min.s32 	%r156, %r155, %r132;
	max.s32 	%r157, %r156, 1;
	mul.wide.u32 	%rd49, %r484, 4;
	add.s64 	%rd50, %rd8, %rd49;
	st.local.u32 	[%rd50], %r157;
	ld.global.f32 	%f233, [%rd1+12];
	add.s64 	%rd51, %rd7, %rd49;
	st.local.f32 	[%rd51], %f233;
	add.s32 	%r484, %r484, 1;
$L__BB3_14:
	setp.eq.s32 	%p36, %r4, 4;
	mov.b32 	%r485, 4;
	@%p36 bra 	$L__BB3_77;
	ld.global.f32 	%f234, [%rd2+16];
	setp.leu.f32 	%p37, %f234, 0f00000000;
	setp.geu.f32 	%p38, %f234, %f3;
	or.pred  	%p39, %p37, %p38;
	@%p39 bra 	$L__BB3_17;
	div.rn.f32 	%f235, %f234, %f3;
	mul.f32 	%f236, %f235, %f5;
	mov.f32 	%f237, 0f3F000000;
	copysign.f32 	%f238, %f236, %f237;
	add.rz.f32 	%f239, %f236, %f238;
	cvt.rzi.f32.f32 	%f240, %f239;
	cvt.rzi.s32.f32 	%r159, %f240;
	min.s32 	%r160, %r159, %r132;
	max.s32 	%r161, %r160, 1;
	mul.wide.u32 	%rd52, %r484, 4;
	add.s64 	%rd53, %rd8, %rd52;
	st.local.u32 	[%rd53], %r161;
	ld.global.f32 	%f241, [%rd1+16];
	add.s64 	%rd54, %rd7, %rd52;
	st.local.f32 	[%rd54], %f241;
	add.s32 	%r484, %r484, 1;
$L__BB3_17:
	ld.global.f32 	%f242, [%rd2+20];
	setp.leu.f32 	%p40, %f242, 0f00000000;
	setp.geu.f32 	%p41, %f242, %f3;
	or.pred  	%p42, %p40, %p41;
	@%p42 bra 	$L__BB3_19;
	div.rn.f32 	%f243, %f242, %f3;
	mul.f32 	%f244, %f243, %f5;
	mov.f32 	%f245, 0f3F000000;
	copysign.f32 	%f246, %f244, %f245;
	add.rz.f32 	%f247, %f244, %f246;
	cvt.rzi.f32.f32 	%f248, %f247;
	cvt.rzi.s32.f32 	%r162, %f248;
	min.s32 	%r163, %r162, %r132;
	max.s32 	%r164, %r163, 1;
	mul.wide.u32 	%rd55, %r484, 4;
	add.s64 	%rd56, %rd8, %rd55;
	st.local.u32 	[%rd56], %r164;
	ld.global.f32 	%f249, [%rd1+20];
	add.s64 	%rd57, %rd7, %rd55;
	st.local.f32 	[%rd57], %f249;
	add.s32 	%r484, %r484, 1;
$L__BB3_19:
	ld.global.f32 	%f250, [%rd2+24];
	setp.leu.f32 	%p43, %f250, 0f00000000;
	setp.geu.f32 	%p44, %f250, %f3;
	or.pred  	%p45, %p43, %p44;
	@%p45 bra 	$L__BB3_21;
	div.rn.f32 	%f251, %f250, %f3;
	mul.f32 	%f252, %f251, %f5;
	mov.f32 	%f253, 0f3F000000;
	copysign.f32 	%f254, %f252, %f253;
	add.rz.f32 	%f255, %f252, %f254;
	cvt.rzi.f32.f32 	%f256, %f255;
	cvt.rzi.s32.f32 	%r165, %f256;
	min.s32 	%r166, %r165, %r132;
	max.s32 	%r167, %r166, 1;
	mul.wide.u32 	%rd58, %r484, 4;
	add.s64 	%rd59, %rd8, %rd58;
	st.local.u32 	[%rd59], %r167;
	ld.global.f32 	%f257, [%rd1+24];
	add.s64 	%rd60, %rd7, %rd58;
	st.local.f32 	[%rd60], %f257;
	add.s32 	%r484, %r484, 1;
$L__BB3_21:
	ld.global.f32 	%f258, [%rd2+28];
	setp.leu.f32 	%p46, %f258, 0f00000000;
	setp.geu.f32 	%p47, %f258, %f3;
	or.pred  	%p48, %p46, %p47;
	@%p48 bra 	$L__BB3_23;
	div.rn.f32 	%f259, %f258, %f3;
	mul.f32 	%f260, %f259, %f5;
	mov.f32 	%f261, 0f3F000000;
	copysign.f32 	%f262, %f260, %f261;
	add.rz.f32 	%f263, %f260, %f262;
	cvt.rzi.f32.f32 	%f264, %f263;
	cvt.rzi.s32.f32 	%r168, %f264;
	min.s32 	%r169, %r168, %r132;
	max.s32 	%r170, %r169, 1;
	mul.wide.u32 	%rd61, %r484, 4;
	add.s64 	%rd62, %rd8, %rd61;
	st.local.u32 	[%rd62], %r170;
	ld.global.f32 	%f265, [%rd1+28];
	add.s64 	%rd63, %rd7, %rd61;
	st.local.f32 	[%rd63], %f265;
	add.s32 	%r484, %r484, 1;
$L__BB3_23:
	setp.eq.s32 	%p49, %r4, 8;
	mov.b32 	%r485, 8;
	@%p49 bra 	$L__BB3_77;
	ld.global.f32 	%f266, [%rd2+32];
	setp.leu.f32 	%p50, %f266, 0f00000000;
	setp.geu.f32 	%p51, %f266, %f3;
	or.pred  	%p52, %p50, %p51;
	@%p52 bra 	$L__BB3_26;
	div.rn.f32 	%f267, %f266, %f3;
	mul.f32 	%f268, %f267, %f5;
	mov.f32 	%f269, 0f3F000000;
	copysign.f32 	%f270, %f268, %f269;
	add.rz.f32 	%f271, %f268, %f270;
	cvt.rzi.f32.f32 	%f272, %f271;
	cvt.rzi.s32.f32 	%r172, %f272;
	min.s32 	%r173, %r172, %r132;
	max.s32 	%r174, %r173, 1;
	mul.wide.u32 	%rd64, %r484, 4;
	add.s64 	%rd65, %rd8, %rd64;
	st.local.u32 	[%rd65], %r174;
	ld.global.f32 	%f273, [%rd1+32];
	add.s64 	%rd66, %rd7, %rd64;
	st.local.f32 	[%rd66], %f273;
	add.s32 	%r484, %r484, 1;
$L__BB3_26:
	ld.global.f32 	%f274, [%rd2+36];
	setp.leu.f32 	%p53, %f274, 0f00000000;
	setp.geu.f32 	%p54, %f274, %f3;
	or.pred  	%p55, %p53, %p54;
	@%p55 bra 	$L__BB3_28;
	div.rn.f32 	%f275, %f274, %f3;
	mul.f32 	%f276, %f275, %f5;
	mov.f32 	%f277, 0f3F000000;
	copysign.f32 	%f278, %f276, %f277;
	add.rz.f32 	%f279, %f276, %f278;
	cvt.rzi.f32.f32 	%f280, %f279;
	cvt.rzi.s32.f32 	%r175, %f280;
	min.s32 	%r176, %r175, %r132;
	max.s32 	%r177, %r176, 1;
	mul.wide.u32 	%rd67, %r484, 4;
	add.s64 	%rd68, %rd8, %rd67;
	st.local.u32 	[%rd68], %r177;
	ld.global.f32 	%f281, [%rd1+36];
	add.s64 	%rd69, %rd7, %rd67;
	st.local.f32 	[%rd69], %f281;
	add.s32 	%r484, %r484, 1;
$L__BB3_28:
	ld.global.f32 	%f282, [%rd2+40];
	setp.leu.f32 	%p56, %f282, 0f00000000;
	setp.geu.f32 	%p57, %f282, %f3;
	or.pred  	%p58, %p56, %p57;
	@%p58 bra 	$L__BB3_30;
	div.rn.f32 	%f283, %f282, %f3;
	mul.f32 	%f284, %f283, %f5;
	mov.f32 	%f285, 0f3F000000;
	copysign.f32 	%f286, %f284, %f285;
	add.rz.f32 	%f287, %f284, %f286;
	cvt.rzi.f32.f32 	%f288, %f287;
	cvt.rzi.s32.f32 	%r178, %f288;
	min.s32 	%r179, %r178, %r132;
	max.s32 	%r180, %r179, 1;
	mul.wide.u32 	%rd70, %r484, 4;
	add.s64 	%rd71, %rd8, %rd70;
	st.local.u32 	[%rd71], %r180;
	ld.global.f32 	%f289, [%rd1+40];
	add.s64 	%rd72, %rd7, %rd70;
	st.local.f32 	[%rd72], %f289;
	add.s32 	%r484, %r484, 1;
$L__BB3_30:
	ld.global.f32 	%f290, [%rd2+44];
	setp.leu.f32 	%p59, %f290, 0f00000000;
	setp.geu.f32 	%p60, %f290, %f3;
	or.pred  	%p61, %p59, %p60;
	@%p61 bra 	$L__BB3_32;
	div.rn.f32 	%f291, %f290, %f3;
	mul.f32 	%f292, %f291, %f5;
	mov.f32 	%f293, 0f3F000000;
	copysign.f32 	%f294, %f292, %f293;
	add.rz.f32 	%f295, %f292, %f294;
	cvt.rzi.f32.f32 	%f296, %f295;
	cvt.rzi.s32.f32 	%r181, %f296;
	min.s32 	%r182, %r181, %r132;
	max.s32 	%r183, %r182, 1;
	mul.wide.u32 	%rd73, %r484, 4;
	add.s64 	%rd74, %rd8, %rd73;
	st.local.u32 	[%rd74], %r183;
	ld.global.f32 	%f297, [%rd1+44];
	add.s64 	%rd75, %rd7, %rd73;
	st.local.f32 	[%rd75], %f297;
	add.s32 	%r484, %r484, 1;
$L__BB3_32:
	setp.eq.s32 	%p62, %r4, 12;
	mov.b32 	%r485, 12;
	@%p62 bra 	$L__BB3_77;
	ld.global.f32 	%f298, [%rd2+48];
	setp.leu.f32 	%p63, %f298, 0f00000000;
	setp.geu.f32 	%p64, %f298, %f3;
	or.pred  	%p65, %p63, %p64;
	@%p65 bra 	$L__BB3_35;
	div.rn.f32 	%f299, %f298, %f3;
	mul.f32 	%f300, %f299, %f5;
	mov.f32 	%f301, 0f3F000000;
	copysign.f32 	%f302, %f300, %f301;
	add.rz.f32 	%f303, %f300, %f302;
	cvt.rzi.f32.f32 	%f304, %f303;
	cvt.rzi.s32.f32 	%r185, %f304;
	min.s32 	%r186, %r185, %r132;
	max.s32 	%r187, %r186, 1;
	mul.wide.u32 	%rd76, %r484, 4;
	add.s64 	%rd77, %rd8, %rd76;
	st.local.u32 	[%rd77], %r187;
	ld.global.f32 	%f305, [%rd1+48];
	add.s64 	%rd78, %rd7, %rd76;
	st.local.f32 	[%rd78], %f305;
	add.s32 	%r484, %r484, 1;
$L__BB3_35:
	ld.global.f32 	%f306, [%rd2+52];
	setp.leu.f32 	%p66, %f306, 0f00000000;
	setp.geu.f32 	%p67, %f306, %f3;
	or.pred  	%p68, %p66, %p67;
	@%p68 bra 	$L__BB3_37;
	div.rn.f32 	%f307, %f306, %f3;
	mul.f32 	%f308, %f307, %f5;
	mov.f32 	%f309, 0f3F000000;
	copysign.f32 	%f310, %f308, %f309;
	add.rz.f32 	%f311, %f308, %f310;
	cvt.rzi.f32.f32 	%f312, %f311;
	cvt.rzi.s32.f32 	%r188, %f312;
	min.s32 	%r189, %r188, %r132;
	max.s32 	%r190, %r189, 1;
	mul.wide.u32 	%rd79, %r484, 4;
	add.s64 	%rd80, %rd8, %rd79;
	st.local.u32 	[%rd80], %r190;
	ld.global.f32 	%f313, [%rd1+52];
	add.s64 	%rd81, %rd7, %rd79;
	st.local.f32 	[%rd81], %f313;
	add.s32 	%r484, %r484, 1;
$L__BB3_37:
	ld.global.f32 	%f314, [%rd2+56];
	setp.leu.f32 	%p69, %f314, 0f00000000;
	setp.geu.f32 	%p70, %f314, %f3;
	or.pred  	%p71, %p69, %p70;
	@%p71 bra 	$L__BB3_39;
	div.rn.f32 	%f315, %f314, %f3;
	mul.f32 	%f316, %f315, %f5;
	mov.f32 	%f317, 0f3F000000;
	copysign.f32 	%f318, %f316, %f317;
	add.rz.f32 	%f319, %f316, %f318;
	cvt.rzi.f32.f32 	%f320, %f319;
	cvt.rzi.s32.f32 	%r191, %f320;
	min.s32 	%r192, %r191, %r132;
	max.s32 	%r193, %r192, 1;
	mul.wide.u32 	%rd82, %r484, 4;
	add.s64 	%rd83, %rd8, %rd82;
	st.local.u32 	[%rd83], %r193;
	ld.global.f32 	%f321, [%rd1+56];
	add.s64 	%rd84, %rd7, %rd82;
	st.local.f32 	[%rd84], %f321;
	add.s32 	%r484, %r484, 1;
$L__BB3_39:
	ld.global.f32 	%f322, [%rd2+60];
	setp.leu.f32 	%p72, %f322, 0f00000000;
	setp.geu.f32 	%p73, %f322, %f3;
	or.pred  	%p74, %p72, %p73;
	@%p74 bra 	$L__BB3_41;
	div.rn.f32 	%f323, %f322, %f3;
	mul.f32 	%f324, %f323, %f5;
	mov.f32 	%f325, 0f3F000000;
	copysign.f32 	%f326, %f324, %f325;
	add.rz.f32 	%f327, %f324, %f326;
	cvt.rzi.f32.f32 	%f328, %f327;
	cvt.rzi.s32.f32 	%r194, %f328;
	min.s32 	%r195, %r194, %r132;
	max.s32 	%r196, %r195, 1;
	mul.wide.u32 	%rd85, %r484, 4;
	add.s64 	%rd86, %rd8, %rd85;
	st.local.u32 	[%rd86], %r196;
	ld.global.f32 	%f329, [%rd1+60];
	add.s64 	%rd87, %rd7, %rd85;
	st.local.f32 	[%rd87], %f329;
	add.s32 	%r484, %r484, 1;
$L__BB3_41:
	setp.eq.s32 	%p75, %r4, 16;
	mov.b32 	%r485, 16;
	@%p75 bra 	$L__BB3_77;
	ld.global.f32 	%f330, [%rd2+64];
	setp.leu.f32 	%p76, %f330, 0f00000000;
	setp.geu.f32 	%p77, %f330, %f3;
	or.pred  	%p78, %p76, %p77;
	@%p78 bra 	$L__BB3_44;
	div.rn.f32 	%f331, %f330, %f3;
	mul.f32 	%f332, %f331, %f5;
	mov.f32 	%f333, 0f3F000000;
	copysign.f32 	%f334, %f332, %f333;
	add.rz.f32 	%f335, %f332, %f334;
	cvt.rzi.f32.f32 	%f336, %f335;
	cvt.rzi.s32.f32 	%r198, %f336;
	min.s32 	%r199, %r198, %r132;
	max.s32 	%r200, %r199, 1;
	mul.wide.u32 	%rd88, %r484, 4;
	add.s64 	%rd89, %rd8, %rd88;
	st.local.u32 	[%rd89], %r200;
	ld.global.f32 	%f337, [%rd1+64];
	add.s64 	%rd90, %rd7, %rd88;
	st.local.f32 	[%rd90], %f337;
	add.s32 	%r484, %r484, 1;
$L__BB3_44:
	ld.global.f32 	%f338, [%rd2+68];
	setp.leu.f32 	%p79, %f338, 0f00000000;
	setp.geu.f32 	%p80, %f338, %f3;
	or.pred  	%p81, %p79, %p80;
	@%p81 bra 	$L__BB3_46;
	div.rn.f32 	%f339, %f338, %f3;
	mul.f32 	%f340, %f339, %f5;
	mov.f32 	%f341, 0f3F000000;
	copysign.f32 	%f342, %f340, %f341;
	add.rz.f32 	%f343, %f340, %f342;
	cvt.rzi.f32.f32 	%f344, %f343;
	cvt.rzi.s32.f32 	%r201, %f344;
	min.s32 	%r202, %r201, %r132;
	max.s32 	%r203, %r202, 1;
	mul.wide.u32 	%rd91, %r484, 4;
	add.s64 	%rd92, %rd8, %rd91;
	st.local.u32 	[%rd92], %r203;
	ld.global.f32 	%f345, [%rd1+68];
	add.s64 	%rd93, %rd7, %rd91;
	st.local.f32 	[%rd93], %f345;
	add.s32 	%r484, %r484, 1;
$L__BB3_46:
	ld.global.f32 	%f346, [%rd2+72];
	setp.leu.f32 	%p82, %f346, 0f00000000;
	setp.geu.f32 	%p83, %f346, %f3;
	or.pred  	%p84, %p82, %p83;
	@%p84 bra 	$L__BB3_48;
	div.rn.f32 	%f347, %f346, %f3;
	mul.f32 	%f348, %f347, %f5;
	mov.f32 	%f349, 0f3F000000;
	copysign.f32 	%f350, %f348, %f349;
	add.rz.f32 	%f351, %f348, %f350;
	cvt.rzi.f32.f32 	%f352, %f351;
	cvt.rzi.s32.f32 	%r204, %f352;
	min.s32 	%r205, %r204, %r132;
	max.s32 	%r206, %r205, 1;
	mul.wide.u32 	%rd94, %r484, 4;
	add.s64 	%rd95, %rd8, %rd94;
	st.local.u32 	[%rd95], %r206;
	ld.global.f32 	%f353, [%rd1+72];
	add.s64 	%rd96, %rd7, %rd94;
	st.local.f32 	[%rd96], %f353;
	add.s32 	%r484, %r484, 1;
$L__BB3_48:
	ld.global.f32 	%f354, [%rd2+76];
	setp.leu.f32 	%p85, %f354, 0f00000000;
	setp.geu.f32 	%p86, %f354, %f3;
	or.pred  	%p87, %p85, %p86;
	@%p87 bra 	$L__BB3_50;
	div.rn.f32 	%f355, %f354, %f3;
	mul.f32 	%f356, %f355, %f5;
	mov.f32 	%f357, 0f3F000000;
	copysign.f32 	%f358, %f356, %f357;
	add.rz.f32 	%f359, %f356, %f358;
	cvt.rzi.f32.f32 	%f360, %f359;
	cvt.rzi.s32.f32 	%r207, %f360;
	min.s32 	%r208, %r207, %r132;
	max.s32 	%r209, %r208, 1;
	mul.wide.u32 	%rd97, %r484, 4;
	add.s64 	%rd98, %rd8, %rd97;
	st.local.u32 	[%rd98], %r209;
	ld.global.f32 	%f361, [%rd1+76];
	add.s64 	%rd99, %rd7, %rd97;
	st.local.f32 	[%rd99], %f361;
	add.s32 	%r484, %r484, 1;
$L__BB3_50:
	setp.eq.s32 	%p88, %r4, 20;
	mov.b32 	%r485, 20;
	@%p88 bra 	$L__BB3_77;
	ld.global.f32 	%f362, [%rd2+80];
	setp.leu.f32 	%p89, %f362, 0f00000000;
	setp.geu.f32 	%p90, %f362, %f3;
	or.pred  	%p91, %p89, %p90;
	@%p91 bra 	$L__BB3_53;
	div.rn.f32 	%f363, %f362, %f3;
	mul.f32 	%f364, %f363, %f5;
	mov.f32 	%f365, 0f3F000000;
	copysign.f32 	%f366, %f364, %f365;
	add.rz.f32 	%f367, %f364, %f366;
	cvt.rzi.f32.f32 	%f368, %f367;
	cvt.rzi.s32.f32 	%r211, %f368;
	min.s32 	%r212, %r211, %r132;
	max.s32 	%r213, %r212, 1;
	mul.wide.u32 	%rd100, %r484, 4;
	add.s64 	%rd101, %rd8, %rd100;
	st.local.u32 	[%rd101], %r213;
	ld.global.f32 	%f369, [%rd1+80];
	add.s64 	%rd102, %rd7, %rd100;
	st.local.f32 	[%rd102], %f369;
	add.s32 	%r484, %r484, 1;
$L__BB3_53:
	ld.global.f32 	%f370, [%rd2+84];
	setp.leu.f32 	%p92, %f370, 0f00000000;
	setp.geu.f32 	%p93, %f370, %f3;
	or.pred  	%p94, %p92, %p93;
	@%p94 bra 	$L__BB3_55;
	div.rn.f32 	%f371, %f370, %f3;
	mul.f32 	%f372, %f371, %f5;
	mov.f32 	%f373, 0f3F000000;
	copysign.f32 	%f374, %f372, %f373;
	add.rz.f32 	%f375, %f372, %f374;
	cvt.rzi.f32.f32 	%f376, %f375;
	cvt.rzi.s32.f32 	%r214, %f376;
	min.s32 	%r215, %r214, %r132;
	max.s32 	%r216, %r215, 1;
	mul.wide.u32 	%rd103, %r484, 4;
	add.s64 	%rd104, %rd8, %rd103;
	st.local.u32 	[%rd104], %r216;
	ld.global.f32 	%f377, [%rd1+84];
	add.s64 	%rd105, %rd7, %rd103;
	st.local.f32 	[%rd105], %f377;
	add.s32 	%r484, %r484, 1;
$L__BB3_55:
	ld.global.f32 	%f378, [%rd2+88];
	setp.leu.f32 	%p95, %f378, 0f00000000;
	setp.geu.f32 	%p96, %f378, %f3;
	or.pred  	%p97, %p95, %p96;
	@%p97 bra 	$L__BB3_57;
	div.rn.f32 	%f379, %f378, %f3;
	mul.f32 	%f380, %f379, %f5;
	mov.f32 	%f381, 0f3F000000;
	copysign.f32 	%f382, %f380, %f381;
	add.rz.f32 	%f383, %f380, %f382;
	cvt.rzi.f32.f32 	%f384, %f383;
	cvt.rzi.s32.f32 	%r217, %f384;
	min.s32 	%r218, %r217, %r132;
	max.s32 	%r219, %r218, 1;
	mul.wide.u32 	%rd106, %r484, 4;
	add.s64 	%rd107, %rd8, %rd106;
	st.local.u32 	[%rd107], %r219;
	ld.global.f32 	%f385, [%rd1+88];
	add.s64 	%rd108, %rd7, %rd106;
	st.local.f32 	[%rd108], %f385;
	add.s32 	%r484, %r484, 1;
$L__BB3_57:
	ld.global.f32 	%f386, [%rd2+92];
	setp.leu.f32 	%p98, %f386, 0f00000000;
	setp.geu.f32 	%p99, %f386, %f3;
	or.pred  	%p100, %p98, %p99;
	@%p100 bra 	$L__BB3_59;
	div.rn.f32 	%f387, %f386, %f3;
	mul.f32 	%f388, %f387, %f5;
	mov.f32 	%f389, 0f3F000000;
	copysign.f32 	%f390, %f388, %f389;
	add.rz.f32 	%f391, %f388, %f390;
	cvt.rzi.f32.f32 	%f392, %f391;
	cvt.rzi.s32.f32 	%r220, %f392;
	min.s32 	%r221, %r220, %r132;
	max.s32 	%r222, %r221, 1;
	mul.wide.u32 	%rd109, %r484, 4;
	add.s64 	%rd110, %rd8, %rd109;
	st.local.u32 	[%rd110], %r222;
	ld.global.f32 	%f393, [%rd1+92];
	add.s64 	%rd111, %rd7, %rd109;
	st.local.f32 	[%rd111], %f393;
	add.s32 	%r484, %r484, 1;
$L__BB3_59:
	setp.eq.s32 	%p101, %r4, 24;
	mov.b32 	%r485, 24;
	@%p101 bra 	$L__BB3_77;
	ld.global.f32 	%f394, [%rd2+96];
	setp.leu.f32 	%p102, %f394, 0f00000000;
	setp.geu.f32 	%p103, %f394, %f3;
	or.pred  	%p104, %p102, %p103;
	@%p104 bra 	$L__BB3_62;
	div.rn.f32 	%f395, %f394, %f3;
	mul.f32 	%f396, %f395, %f5;
	mov.f32 	%f397, 0f3F000000;
	copysign.f32 	%f398, %f396, %f397;
	add.rz.f32 	%f399, %f396, %f398;
	cvt.rzi.f32.f32 	%f400, %f399;
	cvt.rzi.s32.f32 	%r224, %f400;
	min.s32 	%r225, %r224, %r132;
	max.s32 	%r226, %r225, 1;
	mul.wide.u32 	%rd112, %r484, 4;
	add.s64 	%rd113, %rd8, %rd112;
	st.local.u32 	[%rd113], %r226;
	ld.global.f32 	%f401, [%rd1+96];
	add.s64 	%rd114, %rd7, %rd112;
	st.local.f32 	[%rd114], %f401;
	add.s32 	%r484, %r484, 1;
$L__BB3_62:
	ld.global.f32 	%f402, [%rd2+100];
	setp.leu.f32 	%p105, %f402, 0f00000000;
	setp.geu.f32 	%p106, %f402, %f3;
	or.pred  	%p107, %p105, %p106;
	@%p107 bra 	$L__BB3_64;
	div.rn.f32 	%f403, %f402, %f3;
	mul.f32 	%f404, %f403, %f5;
	mov.f32 	%f405, 0f3F000000;
	copysign.f32 	%f406, %f404, %f405;
	add.rz.f32 	%f407, %f404, %f406;
	cvt.rzi.f32.f32 	%f408, %f407;
	cvt.rzi.s32.f32 	%r227, %f408;
	min.s32 	%r228, %r227, %r132;
	max.s32 	%r229, %r228, 1;
	mul.wide.u32 	%rd115, %r484, 4;
	add.s64 	%rd116, %rd8, %rd115;
	st.local.u32 	[%rd116], %r229;
	ld.global.f32 	%f409, [%rd1+100];
	add.s64 	%rd117, %rd7, %rd115;
	st.local.f32 	[%rd117], %f409;
	add.s32 	%r484, %r484, 1;
$L__BB3_64:
	ld.global.f32 	%f410, [%rd2+104];
	setp.leu.f32 	%p108, %f410, 0f00000000;
	setp.geu.f32 	%p109, %f410, %f3;
	or.pred  	%p110, %p108, %p109;
	@%p110 bra 	$L__BB3_66;
	div.rn.f32 	%f411, %f410, %f3;
	mul.f32 	%f412, %f411, %f5;
	mov.f32 	%f413, 0f3F000000;
	copysign.f32 	%f414, %f412, %f413;
	add.rz.f32 	%f415, %f412, %f414;
	cvt.rzi.f32.f32 	%f416, %f415;
	cvt.rzi.s32.f32 	%r230, %f416;
	min.s32 	%r231, %r230, %r132;
	max.s32 	%r232, %r231, 1;
	mul.wide.u32 	%rd118, %r484, 4;
	add.s64 	%rd119, %rd8, %rd118;
	st.local.u32 	[%rd119], %r232;
	ld.global.f32 	%f417, [%rd1+104];
	add.s64 	%rd120, %rd7, %rd118;
	st.local.f32 	[%rd120], %f417;
	add.s32 	%r484, %r484, 1;
$L__BB3_66:
	ld.global.f32 	%f418, [%rd2+108];
	setp.leu.f32 	%p111, %f418, 0f00000000;
	setp.geu.f32 	%p112, %f418, %f3;
	or.pred  	%p113, %p111, %p112;
	@%p113 bra 	$L__BB3_68;
	div.rn.f32 	%f419, %f418, %f3;
	mul.f32 	%f420, %f419, %f5;
	mov.f32 	%f421, 0f3F000000;
	copysign.f32 	%f422, %f420, %f421;
	add.rz.f32 	%f423, %f420, %f422;
	cvt.rzi.f32.f32 	%f424, %f423;
	cvt.rzi.s32.f32 	%r233, %f424;
	min.s32 	%r234, %r233, %r132;
	max.s32 	%r235, %r234, 1;
	mul.wide.u32 	%rd121, %r484, 4;
	add.s64 	%rd122, %rd8, %rd121;
	st.local.u32 	[%rd122], %r235;
	ld.global.f32 	%f425, [%rd1+108];
	add.s64 	%rd123, %rd7, %rd121;
	st.local.f32 	[%rd123], %f425;
	add.s32 	%r484, %r484, 1;
$L__BB3_68:
	setp.eq.s32 	%p114, %r4, 28;
	mov.b32 	%r485, 28;
	@%p114 bra 	$L__BB3_77;
	ld.global.f32 	%f426, [%rd2+112];
	setp.leu.f32 	%p115, %f426, 0f00000000;
	setp.geu.f32 	%p116, %f426, %f3;
	or.pred  	%p117, %p115, %p116;
	@%p117 bra 	$L__BB3_71;
	div.rn.f32 	%f427, %f426, %f3;
	mul.f32 	%f428, %f427, %f5;
	mov.f32 	%f429, 0f3F000000;
	copysign.f32 	%f430, %f428, %f429;
	add.rz.f32 	%f431, %f428, %f430;
	cvt.rzi.f32.f32 	%f432, %f431;
	cvt.rzi.s32.f32 	%r237, %f432;
	min.s32 	%r238, %r237, %r132;
	max.s32 	%r239, %r238, 1;
	mul.wide.u32 	%rd124, %r484, 4;
	add.s64 	%rd125, %rd8, %rd124;
	st.local.u32 	[%rd125], %r239;
	ld.global.f32 	%f433, [%rd1+112];
	add.s64 	%rd126, %rd7, %rd124;
	st.local.f32 	[%rd126], %f433;
	add.s32 	%r484, %r484, 1;
$L__BB3_71:
	ld.global.f32 	%f434, [%rd2+116];
	setp.leu.f32 	%p118, %f434, 0f00000000;
	setp.geu.f32 	%p119, %f434, %f3;
	or.pred  	%p120, %p118, %p119;
	@%p120 bra 	$L__BB3_73;
	div.rn.f32 	%f435, %f434, %f3;
	mul.f32 	%f436, %f435, %f5;
	mov.f32 	%f437, 0f3F000000;
	copysign.f32 	%f438, %f436, %f437;
	add.rz.f32 	%f439, %f436, %f438;
	cvt.rzi.f32.f32 	%f440, %f439;
	cvt.rzi.s32.f32 	%r240, %f440;
	min.s32 	%r241, %r240, %r132;
	max.s32 	%r242, %r241, 1;
	mul.wide.u32 	%rd127, %r484, 4;
	add.s64 	%rd128, %rd8, %rd127;
	st.local.u32 	[%rd128], %r242;
	ld.global.f32 	%f441, [%rd1+116];
	add.s64 	%rd129, %rd7, %rd127;
	st.local.f32 	[%rd129], %f441;
	add.s32 	%r484, %r484, 1;
$L__BB3_73:
	ld.global.f32 	%f442, [%rd2+120];
	setp.leu.f32 	%p121, %f442, 0f00000000;
	setp.geu.f32 	%p122, %f442, %f3;
	or.pred  	%p123, %p121, %p122;
	@%p123 bra 	$L__BB3_75;
	div.rn.f32 	%f443, %f442, %f3;
	mul.f32 	%f444, %f443, %f5;
	mov.f32 	%f445, 0f3F000000;
	copysign.f32 	%f446, %f444, %f445;
	add.rz.f32 	%f447, %f444, %f446;
	cvt.rzi.f32.f32 	%f448, %f447;
	cvt.rzi.s32.f32 	%r243, %f448;
	min.s32 	%r244, %r243, %r132;
	max.s32 	%r245, %r244, 1;
	mul.wide.u32 	%rd130, %r484, 4;
	add.s64 	%rd131, %rd8, %rd130;
	st.local.u32 	[%rd131], %r245;
	ld.global.f32 	%f449, [%rd1+120];
	add.s64 	%rd132, %rd7, %rd130;
	st.local.f32 	[%rd132], %f449;
	add.s32 	%r484, %r484, 1;
$L__BB3_75:
	ld.global.f32 	%f450, [%rd2+124];
	setp.leu.f32 	%p124, %f450, 0f00000000;
	setp.geu.f32 	%p125, %f450, %f3;
	mov.b32 	%r485, 32;
	or.pred  	%p126, %p124, %p125;
	@%p126 bra 	$L__BB3_77;
	div.rn.f32 	%f451, %f450, %f3;
	mul.f32 	%f452, %f451, %f5;
	mov.f32 	%f453, 0f3F000000;
	copysign.f32 	%f454, %f452, %f453;
	add.rz.f32 	%f455, %f452, %f454;
	cvt.rzi.f32.f32 	%f456, %f455;
	cvt.rzi.s32.f32 	%r248, %f456;
	min.s32 	%r249, %r248, %r132;
	max.s32 	%r250, %r249, 1;
	mul.wide.u32 	%rd133, %r484, 4;
	add.s64 	%rd134, %rd8, %rd133;
	st.local.u32 	[%rd134], %r250;
	ld.global.f32 	%f457, [%rd1+124];
	add.s64 	%rd135, %rd7, %rd133;
	st.local.f32 	[%rd135], %f457;
	add.s32 	%r484, %r484, 1;
$L__BB3_77:
	setp.eq.s32 	%p127, %r3, 0;
	@%p127 bra 	$L__BB3_82;
	mov.b32 	%r489, 0;
$L__BB3_79:
	.pragma "nounroll";
	mul.wide.u32 	%rd136, %r485, 4;
	add.s64 	%rd137, %rd2, %rd136;
	ld.global.f32 	%f458, [%rd137];
	setp.leu.f32 	%p128, %f458, 0f00000000;
	setp.geu.f32 	%p129, %f458, %f3;
	or.pred  	%p130, %p128, %p129;
	@%p130 bra 	$L__BB3_81;
	div.rn.f32 	%f459, %f458, %f3;
	mul.f32 	%f460, %f459, %f5;
	mov.f32 	%f461, 0f3F000000;
	copysign.f32 	%f462, %f460, %f461;
	add.rz.f32 	%f463, %f460, %f462;
	cvt.rzi.f32.f32 	%f464, %f463;
	cvt.rzi.s32.f32 	%r252, %f464;
	min.s32 	%r253, %r252, %r132;
	max.s32 	%r254, %r253, 1;
	mul.wide.s32 	%rd138, %r484, 4;
	add.s64 	%rd139, %rd8, %rd138;
	st.local.u32 	[%rd139], %r254;
	add.s64 	%rd141, %rd1, %rd136;
	ld.global.f32 	%f465, [%rd141];
	add.s64 	%rd142, %rd7, %rd138;
	st.local.f32 	[%rd142], %f465;
	add.s32 	%r484, %r484, 1;
$L__BB3_81:
	add.s32 	%r485, %r485, 1;
	add.s32 	%r489, %r489, 1;
	setp.ne.s32 	%p131, %r489, %r3;
	@%p131 bra 	$L__BB3_79;
$L__BB3_82:
	mul.f32 	%f466, %f4, 0f3C23D70A;
	max.f32 	%f39, %f466, 0f38D1B717;
	min.s32 	%r105, %r132, 512;
	setp.geu.f32 	%p132, %f3, 0f3DCCCCCD;
	mov.u32 	%r80, %r105;
	@%p132 bra 	$L__BB3_84;
	cvt.rn.f32.s32 	%f467, %r105;
	mul.f32 	%f468, %f3, %f467;
	mul.f32 	%f469, %f468, 0f41200000;
	cvt.rzi.s32.f32 	%r255, %f469;
	min.s32 	%r256, %r255, %r105;
	max.s32 	%r80, %r256, 10;
$L__BB3_84:
	cvt.rn.f32.s32 	%f40, %r80;
	div.rn.f32 	%f41, %f3, %f40;
	setp.gtu.f32 	%p133, %f41, 0f00000000;
	setp.leu.f32 	%p134, %f41, 0f3C23D70A;
	and.pred  	%p135, %p133, %p134;
	@%p135 bra 	$L__BB3_88;
	setp.eq.s16 	%p250, %rs1, 0;
	@%p250 bra 	$L__BB3_87;
	sub.f32 	%f841, %f1, %f2;
	max.f32 	%f1235, %f841, 0f00000000;
	bra.uni 	$L__BB3_153;
$L__BB3_87:
	sub.f32 	%f842, %f2, %f1;
	max.f32 	%f1235, %f842, 0f00000000;
	bra.uni 	$L__BB3_153;
$L__BB3_88:
	setp.geu.f32 	%p136, %f41, 0f358637BD;
	@%p136 bra 	$L__BB3_92;
	setp.eq.s16 	%p249, %rs1, 0;
	@%p249 bra 	$L__BB3_91;
	sub.f32 	%f839, %f1, %f2;
	max.f32 	%f1235, %f839, 0f00000000;
	bra.uni 	$L__BB3_153;
$L__BB3_91:
	sub.f32 	%f840, %f2, %f1;
	max.f32 	%f1235, %f840, 0f00000000;
	bra.uni 	$L__BB3_153;
$L__BB3_92:
	sqrt.rn.f32 	%f471, %f41;
	add.f32 	%f472, %f4, %f39;
	mul.f32 	%f473, %f472, %f471;
	fma.rn.f32 	%f474, %f473, 0f3BBB989D, 0f3F000000;
	cvt.sat.f32.f32 	%f475, %f474;
	mov.f32 	%f476, 0f4B400001;
	mov.f32 	%f477, 0f437C0000;
	fma.rm.f32 	%f478, %f475, %f477, %f476;
	add.f32 	%f479, %f478, 0fCB40007F;
	neg.f32 	%f480, %f479;
	fma.rn.f32 	%f481, %f473, 0f3FB8AA3B, %f480;
	fma.rn.f32 	%f482, %f473, 0f32A57060, %f481;
	mov.b32 	%r257, %f478;
	shl.b32 	%r258, %r257, 23;
	mov.b32 	%f483, %r258;
	ex2.approx.ftz.f32 	%f484, %f482;
	mul.f32 	%f485, %f484, %f483;
	setp.le.f32 	%p137, %f485, 0f3F8020C5;
	selp.f32 	%f46, 0f3F8020C5, %f485, %p137;
	rcp.rn.f32 	%f47, %f46;
	abs.f32 	%f48, %f47;
	setp.lt.f32 	%p138, %f48, 0f00800000;
	mul.f32 	%f486, %f48, 0f4B800000;
	selp.f32 	%f487, %f486, %f48, %p138;
	selp.f32 	%f488, 0fC1C00000, 0f00000000, %p138;
	mov.b32 	%r259, %f487;
	add.s32 	%r260, %r259, -1060439283;
	and.b32  	%r261, %r260, -8388608;
	sub.s32 	%r262, %r259, %r261;
	mov.b32 	%f489, %r262;
	cvt.rn.f32.s32 	%f490, %r261;
	fma.rn.f32 	%f491, %f490, 0f34000000, %f488;
	add.f32 	%f492, %f489, 0fBF800000;
	add.f32 	%f493, %f489, 0f3F800000;
	rcp.approx.ftz.f32 	%f494, %f493;
	add.f32 	%f495, %f492, %f492;
	mul.f32 	%f496, %f495, %f494;
	mul.f32 	%f497, %f496, %f496;
	sub.f32 	%f498, %f492, %f496;
	add.f32 	%f499, %f498, %f498;
	neg.f32 	%f500, %f496;
	fma.rn.f32 	%f501, %f500, %f492, %f499;
	mul.rn.f32 	%f502, %f494, %f501;
	fma.rn.f32 	%f503, %f497, 0f3A2C32E4, 0f3B52E7DB;
	fma.rn.f32 	%f504, %f503, %f497, 0f3C93BB73;
	fma.rn.f32 	%f505, %f504, %f497, 0f3DF6384F;
	mul.rn.f32 	%f506, %f505, %f497;
	fma.rn.f32 	%f507, %f496, 0f3FB8AA3B, %f491;
	sub.f32 	%f508, %f491, %f507;
	fma.rn.f32 	%f509, %f496, 0f3FB8AA3B, %f508;
	fma.rn.f32 	%f510, %f502, 0f3FB8AA3B, %f509;
	fma.rn.f32 	%f511, %f496, 0f32A55E34, %f510;
	mul.f32 	%f512, %f506, 0f40400000;
	fma.rn.f32 	%f513, %f512, %f502, %f511;
	fma.rn.f32 	%f514, %f506, %f496, %f513;
	add.rn.f32 	%f49, %f507, %f514;
	neg.f32 	%f515, %f507;
	add.rn.f32 	%f516, %f49, %f515;
	neg.f32 	%f517, %f516;
	add.rn.f32 	%f50, %f514, %f517;
	setp.eq.f32 	%p139, %f47, 0f3F800000;
	setp.eq.s32 	%p140, %r80, 0;
	or.pred  	%p141, %p140, %p139;
	mov.f32 	%f1221, 0f3F800000;
	@%p141 bra 	$L__BB3_97;
	setp.num.f32 	%p142, %f48, %f48;
	abs.f32 	%f518, %f40;
	setp.num.f32 	%p143, %f518, %f518;
	and.pred  	%p144, %p142, %p143;
	@%p144 bra 	$L__BB3_95;
	add.rn.f32 	%f1221, %f47, %f40;
	bra.uni 	$L__BB3_97;
$L__BB3_95:
	mul.rn.f32 	%f520, %f49, %f40;
	cvt.rni.f32.f32 	%f521, %f520;
	sub.f32 	%f522, %f520, %f521;
	neg.f32 	%f523, %f520;
	fma.rn.f32 	%f524, %f49, %f40, %f523;
	fma.rn.f32 	%f525, %f50, %f40, %f524;
	add.f32 	%f526, %f522, %f525;
	setp.gt.f32 	%p145, %f521, 0f00000000;
	selp.b32 	%r263, 0, -2097152000, %p145;
	setp.neu.f32 	%p146, %f47, 0f00000000;
	setp.neu.f32 	%p147, %f48, 0f7F800000;
	setp.lt.f32 	%p148, %f520, 0f00000000;
	selp.f32 	%f527, 0f00000000, 0f7F800000, %p148;
	abs.f32 	%f528, %f520;
	setp.gt.f32 	%p149, %f528, 0f43180000;
	cvt.rzi.s32.f32 	%r264, %f521;
	shl.b32 	%r265, %r264, 23;
	sub.s32 	%r266, %r265, %r263;
	mov.b32 	%f529, %r266;
	add.s32 	%r267, %r263, 2130706432;
	mov.b32 	%f530, %r267;
	fma.rn.f32 	%f531, %f526, 0f391FCB8E, 0f3AAF85ED;
	fma.rn.f32 	%f532, %f531, %f526, 0f3C1D9856;
	fma.rn.f32 	%f533, %f532, %f526, 0f3D6357BB;
	fma.rn.f32 	%f534, %f533, %f526, 0f3E75FDEC;
	fma.rn.f32 	%f535, %f534, %f526, 0f3F317218;
	fma.rn.f32 	%f536, %f535, %f526, 0f3F800000;
	mul.f32 	%f537, %f536, %f530;
	mul.f32 	%f538, %f537, %f529;
	selp.f32 	%f1221, %f527, %f538, %p149;
	and.pred  	%p150, %p146, %p147;
	@%p150 bra 	$L__BB3_97;
	mul.f32 	%f539, %f40, 0f3F000000;
	cvt.rzi.f32.f32 	%f540, %f539;
	add.f32 	%f541, %f540, %f540;
	sub.f32 	%f542, %f40, %f541;
	abs.f32 	%f543, %f542;
	setp.neu.f32 	%p151, %f543, 0f3F800000;
	add.f32 	%f544, %f47, %f47;
	mov.b32 	%r268, %f544;
	setp.lt.s32 	%p152, %r80, 0;
	xor.b32  	%r269, %r268, 2139095040;
	selp.b32 	%r270, %r269, %r268, %p152;
	and.b32  	%r271, %r270, 2147483647;
	selp.b32 	%r272, %r271, %r270, %p151;
	mov.b32 	%f1221, %r272;
$L__BB3_97:
	setp.lt.s32 	%p153, %r80, 0;
	@%p153 bra 	$L__BB3_104;
	abs.f32 	%f55, %f46;
	setp.lt.f32 	%p154, %f55, 0f00800000;
	mul.f32 	%f545, %f55, 0f4B800000;
	selp.f32 	%f546, %f545, %f55, %p154;
	selp.f32 	%f547, 0fC1C00000, 0f00000000, %p154;
	mov.b32 	%r274, %f546;
	add.s32 	%r275, %r274, -1060439283;
	and.b32  	%r276, %r275, -8388608;
	sub.s32 	%r277, %r274, %r276;
	mov.b32 	%f548, %r277;
	cvt.rn.f32.s32 	%f549, %r276;
	fma.rn.f32 	%f550, %f549, 0f34000000, %f547;
	add.f32 	%f551, %f548, 0fBF800000;
	add.f32 	%f552, %f548, 0f3F800000;
	rcp.approx.ftz.f32 	%f553, %f552;
	add.f32 	%f554, %f551, %f551;
	mul.f32 	%f555, %f554, %f553;
	mul.f32 	%f556, %f555, %f555;
	sub.f32 	%f557, %f551, %f555;
	add.f32 	%f558, %f557, %f557;
	neg.f32 	%f559, %f555;
	fma.rn.f32 	%f560, %f559, %f551, %f558;
	mul.rn.f32 	%f561, %f553, %f560;
	fma.rn.f32 	%f562, %f556, 0f3A2C32E4, 0f3B52E7DB;
	fma.rn.f32 	%f563, %f562, %f556, 0f3C93BB73;
	fma.rn.f32 	%f564, %f563, %f556, 0f3DF6384F;
	mul.rn.f32 	%f565, %f564, %f556;
	fma.rn.f32 	%f566, %f555, 0f3FB8AA3B, %f550;
	sub.f32 	%f567, %f550, %f566;
	fma.rn.f32 	%f568, %f555, 0f3FB8AA3B, %f567;
	fma.rn.f32 	%f569, %f561, 0f3FB8AA3B, %f568;
	fma.rn.f32 	%f570, %f555, 0f32A55E34, %f569;
	mul.f32 	%f571, %f565, 0f40400000;
	fma.rn.f32 	%f572, %f571, %f561, %f570;
	fma.rn.f32 	%f573, %f565, %f555, %f572;
	add.rn.f32 	%f56, %f566, %f573;
	neg.f32 	%f574, %f566;
	add.rn.f32 	%f575, %f56, %f574;
	neg.f32 	%f576, %f575;
	add.rn.f32 	%f57, %f573, %f576;
	add.f32 	%f577, %f46, %f46;
	mov.b32 	%r81, %f577;
	setp.eq.f32 	%p155, %f47, 0f00000000;
	setp.eq.f32 	%p156, %f48, 0f7F800000;
	or.pred  	%p3, %p155, %p156;
	add.f32 	%f578, %f47, %f47;
	mov.b32 	%r82, %f578;
	mul.f32 	%f1222, %f1, %f1221;
	mov.b32 	%r493, 0;
	not.pred 	%p179, %p3;
$L__BB3_99:
	setp.lt.s32 	%p157, %r484, 1;
	mov.f32 	%f1226, %f1222;
	@%p157 bra 	$L__BB3_114;
	mov.b32 	%r494, 0;
	mov.f32 	%f1226, %f1222;
$L__BB3_101:
	setp.eq.f32 	%p158, %f46, 0f3F800000;
	mul.wide.u32 	%rd143, %r494, 4;
	add.s64 	%rd144, %rd8, %rd143;
	ld.local.u32 	%r279, [%rd144];
	min.s32 	%r281, %r279, %r493;
	sub.s32 	%r86, %r281, %r279;
	add.s64 	%rd145, %rd7, %rd143;
	ld.local.f32 	%f64, [%rd145];
	sub.s32 	%r87, %r493, %r281;
	cvt.rn.f32.s32 	%f65, %r87;
	setp.eq.s32 	%p159, %r87, 0;
	or.pred  	%p160, %p158, %p159;
	mov.f32 	%f1224, 0f3F800000;
	@%p160 bra 	$L__BB3_108;
	setp.num.f32 	%p161, %f55, %f55;
	abs.f32 	%f580, %f65;
	setp.num.f32 	%p162, %f580, %f580;
	and.pred  	%p163, %p161, %p162;
	@%p163 bra 	$L__BB3_106;
	add.rn.f32 	%f1224, %f46, %f65;
	bra.uni 	$L__BB3_108;
$L__BB3_104:
	setp.lt.s32 	%p186, %r80, 1;
	@%p186 bra 	$L__BB3_152;
	ld.param.u32 	%r447, [_Z31compute_vega_kernel_threadlocalPKfS0_S0_S0_PKhiiS0_S0_iS0_S0_iPf_param_9];
	add.s32 	%r83, %r447, -1;
	abs.f32 	%f59, %f46;
	setp.lt.f32 	%p187, %f59, 0f00800000;
	mul.f32 	%f640, %f59, 0f4B800000;
	selp.f32 	%f641, %f640, %f59, %p187;
	selp.f32 	%f642, 0fC1C00000, 0f00000000, %p187;
	mov.b32 	%r301, %f641;
	add.s32 	%r302, %r301, -1060439283;
	and.b32  	%r303, %r302, -8388608;
	sub.s32 	%r304, %r301, %r303;
	mov.b32 	%f643, %r304;
	cvt.rn.f32.s32 	%f644, %r303;
	fma.rn.f32 	%f645, %f644, 0f34000000, %f642;
	add.f32 	%f646, %f643, 0fBF800000;
	add.f32 	%f647, %f643, 0f3F800000;
	rcp.approx.ftz.f32 	%f648, %f647;
	add.f32 	%f649, %f646, %f646;
	mul.f32 	%f650, %f649, %f648;
	mul.f32 	%f651, %f650, %f650;
	sub.f32 	%f652, %f646, %f650;
	add.f32 	%f653, %f652, %f652;
	neg.f32 	%f654, %f650;
	fma.rn.f32 	%f655, %f654, %f646, %f653;
	mul.rn.f32 	%f656, %f648, %f655;
	fma.rn.f32 	%f657, %f651, 0f3A2C32E4, 0f3B52E7DB;
	fma.rn.f32 	%f658, %f657, %f651, 0f3C93BB73;
	fma.rn.f32 	%f659, %f658, %f651, 0f3DF6384F;
	mul.rn.f32 	%f660, %f659, %f651;
	fma.rn.f32 	%f661, %f650, 0f3FB8AA3B, %f645;
	sub.f32 	%f662, %f645, %f661;
	fma.rn.f32 	%f663, %f650, 0f3FB8AA3B, %f662;
	fma.rn.f32 	%f664, %f656, 0f3FB8AA3B, %f663;
	fma.rn.f32 	%f665, %f650, 0f32A55E34, %f664;
	mul.f32 	%f666, %f660, 0f40400000;
	fma.rn.f32 	%f667, %f666, %f656, %f665;
	fma.rn.f32 	%f668, %f660, %f650, %f667;
	add.rn.f32 	%f60, %f661, %f668;
	neg.f32 	%f669, %f661;
	add.rn.f32 	%f670, %f60, %f669;
	neg.f32 	%f671, %f670;
	add.rn.f32 	%f61, %f668, %f671;
	setp.eq.f32 	%p188, %f47, 0f00000000;
	setp.eq.f32 	%p189, %f48, 0f7F800000;
	or.pred  	%p4, %p188, %p189;
	not.pred 	%p241, %p4;
	mul.wide.u32 	%rd148, %r83, 4;
	add.s64 	%rd149, %rd4, %rd148;
	bra.uni 	$L__BB3_116;
$L__BB3_106:
	mul.rn.f32 	%f582, %f56, %f65;
	cvt.rni.f32.f32 	%f583, %f582;
	sub.f32 	%f584, %f582, %f583;
	neg.f32 	%f585, %f582;
	fma.rn.f32 	%f586, %f56, %f65, %f585;
	fma.rn.f32 	%f587, %f57, %f65, %f586;
	add.f32 	%f588, %f584, %f587;
	setp.gt.f32 	%p164, %f583, 0f00000000;
	selp.b32 	%r282, 0, -2097152000, %p164;
	setp.neu.f32 	%p165, %f55, 0f7F800000;
	setp.lt.f32 	%p166, %f582, 0f00000000;
	selp.f32 	%f589, 0f00000000, 0f7F800000, %p166;
	abs.f32 	%f590, %f582;
	setp.gt.f32 	%p167, %f590, 0f43180000;
	cvt.rzi.s32.f32 	%r283, %f583;
	shl.b32 	%r284, %r283, 23;
	sub.s32 	%r285, %r284, %r282;
	mov.b32 	%f591, %r285;
	add.s32 	%r286, %r282, 2130706432;
	mov.b32 	%f592, %r286;
	fma.rn.f32 	%f593, %f588, 0f391FCB8E, 0f3AAF85ED;
	fma.rn.f32 	%f594, %f593, %f588, 0f3C1D9856;
	fma.rn.f32 	%f595, %f594, %f588, 0f3D6357BB;
	fma.rn.f32 	%f596, %f595, %f588, 0f3E75FDEC;
	fma.rn.f32 	%f597, %f596, %f588, 0f3F317218;
	fma.rn.f32 	%f598, %f597, %f588, 0f3F800000;
	mul.f32 	%f599, %f598, %f592;
	mul.f32 	%f600, %f599, %f591;
	selp.f32 	%f1224, %f589, %f600, %p167;
	@%p165 bra 	$L__BB3_108;
	mul.f32 	%f601, %f65, 0f3F000000;
	cvt.rzi.f32.f32 	%f602, %f601;
	add.f32 	%f603, %f602, %f602;
	sub.f32 	%f604, %f65, %f603;
	abs.f32 	%f605, %f604;
	setp.neu.f32 	%p168, %f605, 0f3F800000;
	setp.lt.s32 	%p169, %r87, 0;
	xor.b32  	%r287, %r81, 2139095040;
	selp.b32 	%r288, %r287, %r81, %p169;
	and.b32  	%r289, %r288, 2147483647;
	selp.b32 	%r290, %r289, %r288, %p168;
	mov.b32 	%f1224, %r290;
$L__BB3_108:
	setp.eq.f32 	%p170, %f47, 0f3F800000;
	mul.f32 	%f71, %f64, %f1224;
	sub.s32 	%r291, %r80, %r493;
	add.s32 	%r88, %r86, %r291;
	cvt.rn.f32.s32 	%f72, %r88;
	setp.eq.s32 	%p171, %r88, 0;
	or.pred  	%p172, %p170, %p171;
	mov.f32 	%f1225, 0f3F800000;
	@%p172 bra 	$L__BB3_113;
	setp.num.f32 	%p173, %f48, %f48;
	abs.f32 	%f607, %f72;
	setp.num.f32 	%p174, %f607, %f607;
	and.pred  	%p175, %p173, %p174;
	@%p175 bra 	$L__BB3_111;
	add.rn.f32 	%f1225, %f47, %f72;
	bra.uni 	$L__BB3_113;
$L__BB3_111:
	mul.rn.f32 	%f609, %f49, %f72;
	cvt.rni.f32.f32 	%f610, %f609;
	sub.f32 	%f611, %f609, %f610;
	neg.f32 	%f612, %f609;
	fma.rn.f32 	%f613, %f49, %f72, %f612;
	fma.rn.f32 	%f614, %f50, %f72, %f613;
	add.f32 	%f615, %f611, %f614;
	setp.gt.f32 	%p176, %f610, 0f00000000;
	selp.b32 	%r292, 0, -2097152000, %p176;
	setp.lt.f32 	%p177, %f609, 0f00000000;
	selp.f32 	%f616, 0f00000000, 0f7F800000, %p177;
	abs.f32 	%f617, %f609;
	setp.gt.f32 	%p178, %f617, 0f43180000;
	cvt.rzi.s32.f32 	%r293, %f610;
	shl.b32 	%r294, %r293, 23;
	sub.s32 	%r295, %r294, %r292;
	mov.b32 	%f618, %r295;
	add.s32 	%r296, %r292, 2130706432;
	mov.b32 	%f619, %r296;
	fma.rn.f32 	%f620, %f615, 0f391FCB8E, 0f3AAF85ED;
	fma.rn.f32 	%f621, %f620, %f615, 0f3C1D9856;
	fma.rn.f32 	%f622, %f621, %f615, 0f3D6357BB;
	fma.rn.f32 	%f623, %f622, %f615, 0f3E75FDEC;
	fma.rn.f32 	%f624, %f623, %f615, 0f3F317218;
	fma.rn.f32 	%f625, %f624, %f615, 0f3F800000;
	mul.f32 	%f626, %f625, %f619;
	mul.f32 	%f627, %f626, %f618;
	selp.f32 	%f1225, %f616, %f627, %p178;
	@%p179 bra 	$L__BB3_113;
	mul.f32 	%f628, %f72, 0f3F000000;
	cvt.rzi.f32.f32 	%f629, %f628;
	add.f32 	%f630, %f629, %f629;
	sub.f32 	%f631, %f72, %f630;
	abs.f32 	%f632, %f631;
	setp.neu.f32 	%p180, %f632, 0f3F800000;
	setp.lt.s32 	%p181, %r88, 0;
	xor.b32  	%r297, %r82, 2139095040;
	selp.b32 	%r298, %r297, %r82, %p181;
	and.b32  	%r299, %r298, 2147483647;
	selp.b32 	%r300, %r299, %r298, %p180;
	mov.b32 	%f1225, %r300;
$L__BB3_113:
	mul.f32 	%f633, %f71, %f1225;
	sub.f32 	%f634, %f1226, %f633;
	setp.lt.f32 	%p182, %f634, 0f322BCC77;
	selp.f32 	%f1226, 0f322BCC77, %f634, %p182;
	add.s32 	%r494, %r494, 1;
	setp.ne.s32 	%p183, %r494, %r484;
	@%p183 bra 	$L__BB3_101;
$L__BB3_114:
	setp.eq.s16 	%p184, %rs1, 0;
	sub.f32 	%f635, %f1226, %f2;
	sub.f32 	%f636, %f2, %f1226;
	selp.f32 	%f637, %f636, %f635, %p184;
	max.f32 	%f638, %f637, 0f00000000;
	mul.wide.u32 	%rd146, %r493, 4;
	add.s64 	%rd147, %rd6, %rd146;
	st.local.f32 	[%rd147], %f638;
	mul.f32 	%f639, %f46, %f46;
	mul.f32 	%f1222, %f639, %f1222;
	add.s32 	%r90, %r493, 1;
	setp.eq.s32 	%p185, %r80, %r493;
	mov.u32 	%r493, %r90;
	@%p185 bra 	$L__BB3_104;
	bra.uni 	$L__BB3_99;
$L__BB3_115:
	add.s32 	%r91, %r80, -1;
	setp.lt.s32 	%p248, %r80, 2;
	mov.u32 	%r80, %r91;
	@%p248 bra 	$L__BB3_152;
$L__BB3_116:
	ld.param.u32 	%r448, [_Z31compute_vega_kernel_threadlocalPKfS0_S0_S0_PKhiiS0_S0_iS0_S0_iPf_param_9];
	setp.lt.s32 	%p190, %r448, 1;
	add.s32 	%r305, %r80, -1;
	cvt.rn.f32.u32 	%f673, %r305;
	mul.f32 	%f80, %f41, %f673;
	mov.f32 	%f1227, 0f00000000;
	@%p190 bra 	$L__BB3_125;
	ld.param.u64 	%rd189, [_Z31compute_vega_kernel_threadlocalPKfS0_S0_S0_PKhiiS0_S0_iS0_S0_iPf_param_7];
	cvta.to.global.u64 	%rd9, %rd189;
	ld.global.f32 	%f674, [%rd4];
	setp.gtu.f32 	%p191, %f80, %f674;
	@%p191 bra 	$L__BB3_119;
	ld.global.f32 	%f1227, [%rd9];
	bra.uni 	$L__BB3_125;
$L__BB3_119:
	ld.global.f32 	%f675, [%rd149];
	setp.ge.f32 	%p192, %f80, %f675;
	@%p192 bra 	$L__BB3_227;
	mov.b32 	%r496, 0;
$L__BB3_121:
	setp.eq.s32 	%p193, %r496, %r83;
	@%p193 bra 	$L__BB3_124;
	add.s32 	%r94, %r496, 1;
	mul.wide.u32 	%rd152, %r496, 4;
	add.s64 	%rd10, %rd4, %rd152;
	ld.global.f32 	%f83, [%rd10+4];
	setp.gtu.f32 	%p194, %f80, %f83;
	mov.u32 	%r496, %r94;
	@%p194 bra 	$L__BB3_121;
	ld.global.f32 	%f676, [%rd10];
	add.s64 	%rd154, %rd9, %rd152;
	ld.global.f32 	%f677, [%rd154];
	ld.global.f32 	%f678, [%rd154+4];
	mul.f32 	%f679, %f83, %f678;
	mul.f32 	%f680, %f676, %f677;
	sub.f32 	%f681, %f679, %f680;
	sub.f32 	%f682, %f83, %f676;
	div.rn.f32 	%f1227, %f681, %f682;
	bra.uni 	$L__BB3_125;
$L__BB3_124:
	add.s64 	%rd156, %rd9, %rd148;
	ld.global.f32 	%f1227, [%rd156];
$L__BB3_125:
	neg.f32 	%f683, %f1227;
	mul.f32 	%f684, %f41, %f683;
	fma.rn.f32 	%f685, %f684, 0f3BBB989D, 0f3F000000;
	cvt.sat.f32.f32 	%f686, %f685;
	mov.f32 	%f687, 0f4B400001;
	mov.f32 	%f688, 0f437C0000;
	fma.rm.f32 	%f689, %f686, %f688, %f687;
	add.f32 	%f690, %f689, 0fCB40007F;
	neg.f32 	%f691, %f690;
	fma.rn.f32 	%f692, %f684, 0f3FB8AA3B, %f691;
	fma.rn.f32 	%f693, %f684, 0f32A57060, %f692;
	mov.b32 	%r308, %f689;
	shl.b32 	%r309, %r308, 23;
	mov.b32 	%f694, %r309;
	ex2.approx.ftz.f32 	%f695, %f693;
	mul.f32 	%f87, %f695, %f694;
	mul.f32 	%f696, %f41, %f1227;
	fma.rn.f32 	%f697, %f696, 0f3BBB989D, 0f3F000000;
	cvt.sat.f32.f32 	%f698, %f697;
	fma.rm.f32 	%f699, %f698, %f688, %f687;
	add.f32 	%f700, %f699, 0fCB40007F;
	neg.f32 	%f701, %f700;
	fma.rn.f32 	%f702, %f696, 0f3FB8AA3B, %f701;
	fma.rn.f32 	%f703, %f696, 0f32A57060, %f702;
	mov.b32 	%r310, %f699;
	shl.b32 	%r311, %r310, 23;
	mov.b32 	%f704, %r311;
	ex2.approx.ftz.f32 	%f705, %f703;
	mul.f32 	%f706, %f705, %f704;
	sub.f32 	%f707, %f706, %f47;
	sub.f32 	%f708, %f46, %f47;
	div.rn.f32 	%f709, %f707, %f708;
	min.f32 	%f710, %f709, 0f3F800000;
	max.f32 	%f88, %f710, 0f00000000;
	mov.b32 	%r497, 0;
$L__BB3_126:
	setp.eq.f32 	%p195, %f46, 0f3F800000;
	cvt.rn.f32.u32 	%f89, %r497;
	setp.eq.s32 	%p196, %r497, 0;
	or.pred  	%p197, %p195, %p196;
	mov.f32 	%f1228, 0f3F800000;
	@%p197 bra 	$L__BB3_131;
	setp.num.f32 	%p198, %f59, %f59;
	abs.f32 	%f712, %f89;
	setp.num.f32 	%p199, %f712, %f712;
	and.pred  	%p200, %p198, %p199;
	@%p200 bra 	$L__BB3_129;
	add.rn.f32 	%f1228, %f46, %f89;
	bra.uni 	$L__BB3_131;
$L__BB3_129:
	mul.rn.f32 	%f714, %f60, %f89;
	cvt.rni.f32.f32 	%f715, %f714;
	sub.f32 	%f716, %f714, %f715;
	neg.f32 	%f717, %f714;
	fma.rn.f32 	%f718, %f60, %f89, %f717;
	fma.rn.f32 	%f719, %f61, %f89, %f718;
	add.f32 	%f720, %f716, %f719;
	setp.gt.f32 	%p201, %f715, 0f00000000;
	selp.b32 	%r312, 0, -2097152000, %p201;
	setp.neu.f32 	%p202, %f59, 0f7F800000;
	setp.lt.f32 	%p203, %f714, 0f00000000;
	selp.f32 	%f721, 0f00000000, 0f7F800000, %p203;
	abs.f32 	%f722, %f714;
	setp.gt.f32 	%p204, %f722, 0f43180000;
	cvt.rzi.s32.f32 	%r313, %f715;
	shl.b32 	%r314, %r313, 23;
	sub.s32 	%r315, %r314, %r312;
	mov.b32 	%f723, %r315;
	add.s32 	%r316, %r312, 2130706432;
	mov.b32 	%f724, %r316;
	fma.rn.f32 	%f725, %f720, 0f391FCB8E, 0f3AAF85ED;
	fma.rn.f32 	%f726, %f725, %f720, 0f3C1D9856;
	fma.rn.f32 	%f727, %f726, %f720, 0f3D6357BB;
	fma.rn.f32 	%f728, %f727, %f720, 0f3E75FDEC;
	fma.rn.f32 	%f729, %f728, %f720, 0f3F317218;
	fma.rn.f32 	%f730, %f729, %f720, 0f3F800000;
	mul.f32 	%f731, %f730, %f724;
	mul.f32 	%f732, %f731, %f723;
	selp.f32 	%f1228, %f721, %f732, %p204;
	@%p202 bra 	$L__BB3_131;
	mul.f32 	%f733, %f89, 0f3F000000;
	cvt.rzi.f32.f32 	%f734, %f733;
	add.f32 	%f735, %f734, %f734;
	sub.f32 	%f736, %f89, %f735;
	abs.f32 	%f737, %f736;
	setp.neu.f32 	%p205, %f737, 0f3F800000;
	add.f32 	%f738, %f46, %f46;
	mov.b32 	%r317, %f738;
	and.b32  	%r318, %r317, 2147483647;
	mov.b32 	%f739, %r318;
	selp.f32 	%f1228, %f739, %f738, %p205;
$L__BB3_131:
	setp.eq.f32 	%p206, %f47, 0f3F800000;
	not.b32 	%r319, %r497;
	add.s32 	%r96, %r319, %r80;
	cvt.rn.f32.s32 	%f94, %r96;
	setp.eq.s32 	%p207, %r96, 0;
	or.pred  	%p208, %p206, %p207;
	mov.f32 	%f1229, 0f3F800000;
	@%p208 bra 	$L__BB3_136;
	setp.num.f32 	%p209, %f48, %f48;
	abs.f32 	%f741, %f94;
	setp.num.f32 	%p210, %f741, %f741;
	and.pred  	%p211, %p209, %p210;
	@%p211 bra 	$L__BB3_134;
	add.rn.f32 	%f1229, %f47, %f94;
	bra.uni 	$L__BB3_136;
$L__BB3_134:
	mul.rn.f32 	%f743, %f49, %f94;
	cvt.rni.f32.f32 	%f744, %f743;
	sub.f32 	%f745, %f743, %f744;
	neg.f32 	%f746, %f743;
	fma.rn.f32 	%f747, %f49, %f94, %f746;
	fma.rn.f32 	%f748, %f50, %f94, %f747;
	add.f32 	%f749, %f745, %f748;
	setp.gt.f32 	%p212, %f744, 0f00000000;
	selp.b32 	%r320, 0, -2097152000, %p212;
	setp.lt.f32 	%p213, %f743, 0f00000000;
	selp.f32 	%f750, 0f00000000, 0f7F800000, %p213;
	abs.f32 	%f751, %f743;
	setp.gt.f32 	%p214, %f751, 0f43180000;
	cvt.rzi.s32.f32 	%r321, %f744;
	shl.b32 	%r322, %r321, 23;
	sub.s32 	%r323, %r322, %r320;
	mov.b32 	%f752, %r323;
	add.s32 	%r324, %r320, 2130706432;
	mov.b32 	%f753, %r324;
	fma.rn.f32 	%f754, %f749, 0f391FCB8E, 0f3AAF85ED;
	fma.rn.f32 	%f755, %f754, %f749, 0f3C1D9856;
	fma.rn.f32 	%f756, %f755, %f749, 0f3D6357BB;
	fma.rn.f32 	%f757, %f756, %f749, 0f3E75FDEC;
	fma.rn.f32 	%f758, %f757, %f749, 0f3F317218;
	fma.rn.f32 	%f759, %f758, %f749, 0f3F800000;
	mul.f32 	%f760, %f759, %f753;
	mul.f32 	%f761, %f760, %f752;
	selp.f32 	%f1229, %f750, %f761, %p214;
	@%p241 bra 	$L__BB3_136;
	mul.f32 	%f762, %f94, 0f3F000000;
	cvt.rzi.f32.f32 	%f763, %f762;
	add.f32 	%f764, %f763, %f763;
	sub.f32 	%f765, %f94, %f764;
	abs.f32 	%f766, %f765;
	setp.neu.f32 	%p216, %f766, 0f3F800000;
	setp.lt.s32 	%p217, %r96, 0;
	add.f32 	%f767, %f47, %f47;
	mov.b32 	%r325, %f767;
	xor.b32  	%r326, %r325, 2139095040;
	selp.b32 	%r327, %r326, %r325, %p217;
	and.b32  	%r328, %r327, 2147483647;
	selp.b32 	%r329, %r328, %r327, %p216;
	mov.b32 	%f1229, %r329;
$L__BB3_136:
	setp.lt.s32 	%p218, %r484, 1;
	mul.f32 	%f768, %f1, %f1228;
	mul.f32 	%f1233, %f768, %f1229;
	@%p218 bra 	$L__BB3_151;
	mov.b32 	%r498, 0;
$L__BB3_138:
	mul.wide.u32 	%rd157, %r498, 4;
	add.s64 	%rd158, %rd8, %rd157;
	ld.local.u32 	%r98, [%rd158];
	setp.ge.s32 	%p219, %r98, %r80;
	@%p219 bra 	$L__BB3_150;
	min.s32 	%r331, %r98, %r497;
	sub.s32 	%r99, %r331, %r98;
	add.s64 	%rd160, %rd7, %rd157;
	ld.local.f32 	%f102, [%rd160];
	sub.s32 	%r100, %r497, %r331;
	cvt.rn.f32.s32 	%f103, %r100;
	setp.eq.s32 	%p221, %r100, 0;
	or.pred  	%p222, %p195, %p221;
	mov.f32 	%f1231, 0f3F800000;
	@%p222 bra 	$L__BB3_144;
	setp.num.f32 	%p223, %f59, %f59;
	abs.f32 	%f770, %f103;
	setp.num.f32 	%p224, %f770, %f770;
	and.pred  	%p225, %p223, %p224;
	@%p225 bra 	$L__BB3_142;
	add.rn.f32 	%f1231, %f46, %f103;
	bra.uni 	$L__BB3_144;
$L__BB3_142:
	mul.rn.f32 	%f772, %f60, %f103;
	cvt.rni.f32.f32 	%f773, %f772;
	sub.f32 	%f774, %f772, %f773;
	neg.f32 	%f775, %f772;
	fma.rn.f32 	%f776, %f60, %f103, %f775;
	fma.rn.f32 	%f777, %f61, %f103, %f776;
	add.f32 	%f778, %f774, %f777;
	setp.gt.f32 	%p226, %f773, 0f00000000;
	selp.b32 	%r332, 0, -2097152000, %p226;
	setp.neu.f32 	%p227, %f59, 0f7F800000;
	setp.lt.f32 	%p228, %f772, 0f00000000;
	selp.f32 	%f779, 0f00000000, 0f7F800000, %p228;
	abs.f32 	%f780, %f772;
	setp.gt.f32 	%p229, %f780, 0f43180000;
	cvt.rzi.s32.f32 	%r333, %f773;
	shl.b32 	%r334, %r333, 23;
	sub.s32 	%r335, %r334, %r332;
	mov.b32 	%f781, %r335;
	add.s32 	%r336, %r332, 2130706432;
	mov.b32 	%f782, %r336;
	fma.rn.f32 	%f783, %f778, 0f391FCB8E, 0f3AAF85ED;
	fma.rn.f32 	%f784, %f783, %f778, 0f3C1D9856;
	fma.rn.f32 	%f785, %f784, %f778, 0f3D6357BB;
	fma.rn.f32 	%f786, %f785, %f778, 0f3E75FDEC;
	fma.rn.f32 	%f787, %f786, %f778, 0f3F317218;
	fma.rn.f32 	%f788, %f787, %f778, 0f3F800000;
	mul.f32 	%f789, %f788, %f782;
	mul.f32 	%f790, %f789, %f781;
	selp.f32 	%f1231, %f779, %f790, %p229;
	@%p227 bra 	$L__BB3_144;
	mul.f32 	%f791, %f103, 0f3F000000;
	cvt.rzi.f32.f32 	%f792, %f791;
	add.f32 	%f793, %f792, %f792;
	sub.f32 	%f794, %f103, %f793;
	abs.f32 	%f795, %f794;
	setp.neu.f32 	%p230, %f795, 0f3F800000;
	setp.lt.s32 	%p231, %r100, 0;
	add.f32 	%f796, %f46, %f46;
	mov.b32 	%r337, %f796;
	xor.b32  	%r338, %r337, 2139095040;
	selp.b32 	%r339, %r338, %r337, %p231;
	and.b32  	%r340, %r339, 2147483647;
	selp.b32 	%r341, %r340, %r339, %p230;
	mov.b32 	%f1231, %r341;
$L__BB3_144:
	mul.f32 	%f108, %f102, %f1231;
	add.s32 	%r101, %r99, %r96;
	cvt.rn.f32.s32 	%f109, %r101;
	setp.eq.s32 	%p233, %r101, 0;
	or.pred  	%p234, %p206, %p233;
	mov.f32 	%f1232, 0f3F800000;
	@%p234 bra 	$L__BB3_149;
	setp.num.f32 	%p235, %f48, %f48;
	abs.f32 	%f798, %f109;
	setp.num.f32 	%p236, %f798, %f798;
	and.pred  	%p237, %p235, %p236;
	@%p237 bra 	$L__BB3_147;
	add.rn.f32 	%f1232, %f47, %f109;
	bra.uni 	$L__BB3_149;
$L__BB3_147:
	mul.rn.f32 	%f800, %f49, %f109;
	cvt.rni.f32.f32 	%f801, %f800;
	sub.f32 	%f802, %f800, %f801;
	neg.f32 	%f803, %f800;
	fma.rn.f32 	%f804, %f49, %f109, %f803;
	fma.rn.f32 	%f805, %f50, %f109, %f804;
	add.f32 	%f806, %f802, %f805;
	setp.gt.f32 	%p238, %f801, 0f00000000;
	selp.b32 	%r342, 0, -2097152000, %p238;
	setp.lt.f32 	%p239, %f800, 0f00000000;
	selp.f32 	%f807, 0f00000000, 0f7F800000, %p239;
	abs.f32 	%f808, %f800;
	setp.gt.f32 	%p240, %f808, 0f43180000;
	cvt.rzi.s32.f32 	%r343, %f801;
	shl.b32 	%r344, %r343, 23;
	sub.s32 	%r345, %r344, %r342;
	mov.b32 	%f809, %r345;
	add.s32 	%r346, %r342, 2130706432;
	mov.b32 	%f810, %r346;
	fma.rn.f32 	%f811, %f806, 0f391FCB8E, 0f3AAF85ED;
	fma.rn.f32 	%f812, %f811, %f806, 0f3C1D9856;
	fma.rn.f32 	%f813, %f812, %f806, 0f3D6357BB;
	fma.rn.f32 	%f814, %f813, %f806, 0f3E75FDEC;
	fma.rn.f32 	%f815, %f814, %f806, 0f3F317218;
	fma.rn.f32 	%f816, %f815, %f806, 0f3F800000;
	mul.f32 	%f817, %f816, %f810;
	mul.f32 	%f818, %f817, %f809;
	selp.f32 	%f1232, %f807, %f818, %p240;
	@%p241 bra 	$L__BB3_149;
	mul.f32 	%f819, %f109, 0f3F000000;
	cvt.rzi.f32.f32 	%f820, %f819;
	add.f32 	%f821, %f820, %f820;
	sub.f32 	%f822, %f109, %f821;
	abs.f32 	%f823, %f822;
	setp.neu.f32 	%p242, %f823, 0f3F800000;
	setp.lt.s32 	%p243, %r101, 0;
	add.f32 	%f824, %f47, %f47;
	mov.b32 	%r347, %f824;
	xor.b32  	%r348, %r347, 2139095040;
	selp.b32 	%r349, %r348, %r347, %p243;
	and.b32  	%r350, %r349, 2147483647;
	selp.b32 	%r351, %r350, %r349, %p242;
	mov.b32 	%f1232, %r351;
$L__BB3_149:
	mul.f32 	%f825, %f108, %f1232;
	sub.f32 	%f826, %f1233, %f825;
	setp.lt.f32 	%p244, %f826, 0f322BCC77;
	selp.f32 	%f1233, 0f322BCC77, %f826, %p244;
$L__BB3_150:
	add.s32 	%r498, %r498, 1;
	setp.ne.s32 	%p245, %r498, %r484;
	@%p245 bra 	$L__BB3_138;
$L__BB3_151:
	setp.eq.s16 	%p246, %rs1, 0;
	add.s32 	%r103, %r497, 1;
	mul.wide.u32 	%rd161, %r497, 4;
	add.s64 	%rd162, %rd6, %rd161;
	ld.local.f32 	%f827, [%rd162+4];
	ld.local.f32 	%f828, [%rd162];
	mov.f32 	%f829, 0f3F800000;
	sub.f32 	%f830, %f829, %f88;
	mul.f32 	%f831, %f830, %f828;
	fma.rn.f32 	%f832, %f88, %f827, %f831;
	mul.f32 	%f833, %f87, %f832;
	sub.f32 	%f834, %f1233, %f2;
	sub.f32 	%f835, %f2, %f1233;
	selp.f32 	%f836, %f835, %f834, %p246;
	max.f32 	%f837, %f836, 0f00000000;
	max.f32 	%f838, %f833, %f837;
	st.local.f32 	[%rd162], %f838;
	setp.eq.s32 	%p247, %r103, %r80;
	mov.u32 	%r497, %r103;
	@%p247 bra 	$L__BB3_115;
	bra.uni 	$L__BB3_126;
$L__BB3_152:
	ld.local.f32 	%f1235, [%rd6];
$L__BB3_153:
	setp.geu.f32 	%p251, %f3, 0f3DCCCCCD;
	@%p251 bra 	$L__BB3_155;
	cvt.rn.f32.s32 	%f843, %r105;
	mul.f32 	%f844, %f3, %f843;
	mul.f32 	%f845, %f844, 0f41200000;
	cvt.rzi.s32.f32 	%r352, %f845;
	min.s32 	%r353, %r352, %r105;
	max.s32 	%r105, %r353, 10;
$L__BB3_155:
	min.s32 	%r502, %r105, 512;
	cvt.rn.f32.s32 	%f119, %r502;
	div.rn.f32 	%f120, %f3, %f119;
	setp.gtu.f32 	%p252, %f120, 0f00000000;
	setp.leu.f32 	%p253, %f120, 0f3C23D70A;
	and.pred  	%p254, %p252, %p253;
	@%p254 bra 	$L__BB3_159;
	setp.eq.s16 	%p369, %rs1, 0;
	@%p369 bra 	$L__BB3_158;
	sub.f32 	%f1216, %f1, %f2;
	max.f32 	%f1250, %f1216, 0f00000000;
	bra.uni 	$L__BB3_224;
$L__BB3_158:
	sub.f32 	%f1217, %f2, %f1;
	max.f32 	%f1250, %f1217, 0f00000000;
	bra.uni 	$L__BB3_224;
$L__BB3_159:
	setp.geu.f32 	%p255, %f120, 0f358637BD;
	@%p255 bra 	$L__BB3_163;
	setp.eq.s16 	%p368, %rs1, 0;
	@%p368 bra 	$L__BB3_162;
	sub.f32 	%f1214, %f1, %f2;
	max.f32 	%f1250, %f1214, 0f00000000;
	bra.uni 	$L__BB3_224;
$L__BB3_162:
	sub.f32 	%f1215, %f2, %f1;
	max.f32 	%f1250, %f1215, 0f00000000;
	bra.uni 	$L__BB3_224;
$L__BB3_163:
	sqrt.rn.f32 	%f847, %f120;
	sub.f32 	%f848, %f4, %f39;
	mul.f32 	%f849, %f848, %f847;
	fma.rn.f32 	%f850, %f849, 0f3BBB989D, 0f3F000000;
	cvt.sat.f32.f32 	%f851, %f850;
	mov.f32 	%f852, 0f4B400001;
	mov.f32 	%f853, 0f437C0000;
	fma.rm.f32 	%f854, %f851, %f853, %f852;
	add.f32 	%f855, %f854, 0fCB40007F;
	neg.f32 	%f856, %f855;
	fma.rn.f32 	%f857, %f849, 0f3FB8AA3B, %f856;
	fma.rn.f32 	%f858, %f849, 0f32A57060, %f857;
	mov.b32 	%r354, %f854;
	shl.b32 	%r355, %r354, 23;
	mov.b32 	%f859, %r355;
	ex2.approx.ftz.f32 	%f860, %f858;
	mul.f32 	%f861, %f860, %f859;
	setp.le.f32 	%p256, %f861, 0f3F8020C5;
	selp.f32 	%f125, 0f3F8020C5, %f861, %p256;
	rcp.rn.f32 	%f126, %f125;
	abs.f32 	%f127, %f126;
	setp.lt.f32 	%p257, %f127, 0f00800000;
	mul.f32 	%f862, %f127, 0f4B800000;
	selp.f32 	%f863, %f862, %f127, %p257;
	selp.f32 	%f864, 0fC1C00000, 0f00000000, %p257;
	mov.b32 	%r356, %f863;
	add.s32 	%r357, %r356, -1060439283;
	and.b32  	%r358, %r357, -8388608;
	sub.s32 	%r359, %r356, %r358;
	mov.b32 	%f865, %r359;
	cvt.rn.f32.s32 	%f866, %r358;
	fma.rn.f32 	%f867, %f866, 0f34000000, %f864;
	add.f32 	%f868, %f865, 0fBF800000;
	add.f32 	%f869, %f865, 0f3F800000;
	rcp.approx.ftz.f32 	%f870, %f869;
	add.f32 	%f871, %f868, %f868;
	mul.f32 	%f872, %f871, %f870;
	mul.f32 	%f873, %f872, %f872;
	sub.f32 	%f874, %f868, %f872;
	add.f32 	%f875, %f874, %f874;
	neg.f32 	%f876, %f872;
	fma.rn.f32 	%f877, %f876, %f868, %f875;
	mul.rn.f32 	%f878, %f870, %f877;
	fma.rn.f32 	%f879, %f873, 0f3A2C32E4, 0f3B52E7DB;
	fma.rn.f32 	%f880, %f879, %f873, 0f3C93BB73;
	fma.rn.f32 	%f881, %f880, %f873, 0f3DF6384F;
	mul.rn.f32 	%f882, %f881, %f873;
	fma.rn.f32 	%f883, %f872, 0f3FB8AA3B, %f867;
	sub.f32 	%f884, %f867, %f883;
	fma.rn.f32 	%f885, %f872, 0f3FB8AA3B, %f884;
	fma.rn.f32 	%f886, %f878, 0f3FB8AA3B, %f885;
	fma.rn.f32 	%f887, %f872, 0f32A55E34, %f886;
	mul.f32 	%f888, %f882, 0f40400000;
	fma.rn.f32 	%f889, %f888, %f878, %f887;
	fma.rn.f32 	%f890, %f882, %f872, %f889;
	add.rn.f32 	%f128, %f883, %f890;
	neg.f32 	%f891, %f883;
	add.rn.f32 	%f892, %f128, %f891;
	neg.f32 	%f893, %f892;
	add.rn.f32 	%f129, %f890, %f893;
	setp.eq.f32 	%p258, %f126, 0f3F800000;
	setp.eq.s32 	%p259, %r105, 0;
	or.pred  	%p260, %p259, %p258;
	mov.f32 	%f1236, 0f3F800000;
	@%p260 bra 	$L__BB3_168;
	setp.num.f32 	%p261, %f127, %f127;
	abs.f32 	%f894, %f119;
	setp.num.f32 	%p262, %f894, %f894;
	and.pred  	%p263, %p261, %p262;
	@%p263 bra 	$L__BB3_166;
	add.rn.f32 	%f1236, %f126, %f119;
	bra.uni 	$L__BB3_168;
$L__BB3_166:
	mul.rn.f32 	%f896, %f128, %f119;
	cvt.rni.f32.f32 	%f897, %f896;
	sub.f32 	%f898, %f896, %f897;
	neg.f32 	%f899, %f896;
	fma.rn.f32 	%f900, %f128, %f119, %f899;
	fma.rn.f32 	%f901, %f129, %f119, %f900;
	add.f32 	%f902, %f898, %f901;
	setp.gt.f32 	%p264, %f897, 0f00000000;
	selp.b32 	%r360, 0, -2097152000, %p264;
	setp.neu.f32 	%p265, %f126, 0f00000000;
	setp.neu.f32 	%p266, %f127, 0f7F800000;
	setp.lt.f32 	%p267, %f896, 0f00000000;
	selp.f32 	%f903, 0f00000000, 0f7F800000, %p267;
	abs.f32 	%f904, %f896;
	setp.gt.f32 	%p268, %f904, 0f43180000;
	cvt.rzi.s32.f32 	%r361, %f897;
	shl.b32 	%r362, %r361, 23;
	sub.s32 	%r363, %r362, %r360;
	mov.b32 	%f905, %r363;
	add.s32 	%r364, %r360, 2130706432;
	mov.b32 	%f906, %r364;
	fma.rn.f32 	%f907, %f902, 0f391FCB8E, 0f3AAF85ED;
	fma.rn.f32 	%f908, %f907, %f902, 0f3C1D9856;
	fma.rn.f32 	%f909, %f908, %f902, 0f3D6357BB;
	fma.rn.f32 	%f910, %f909, %f902, 0f3E75FDEC;
	fma.rn.f32 	%f911, %f910, %f902, 0f3F317218;
	fma.rn.f32 	%f912, %f911, %f902, 0f3F800000;
	mul.f32 	%f913, %f912, %f906;
	mul.f32 	%f914, %f913, %f905;
	selp.f32 	%f1236, %f903, %f914, %p268;
	and.pred  	%p269, %p265, %p266;
	@%p269 bra 	$L__BB3_168;
	mul.f32 	%f915, %f119, 0f3F000000;
	cvt.rzi.f32.f32 	%f916, %f915;
	add.f32 	%f917, %f916, %f916;
	sub.f32 	%f918, %f119, %f917;
	abs.f32 	%f919, %f918;
	setp.neu.f32 	%p270, %f919, 0f3F800000;
	add.f32 	%f920, %f126, %f126;
	mov.b32 	%r365, %f920;
	setp.lt.s32 	%p271, %r105, 0;
	xor.b32  	%r366, %r365, 2139095040;
	selp.b32 	%r367, %r366, %r365, %p271;
	and.b32  	%r368, %r367, 2147483647;
	selp.b32 	%r369, %r368, %r367, %p270;
	mov.b32 	%f1236, %r369;
$L__BB3_168:
	setp.lt.s32 	%p272, %r105, 0;
	@%p272 bra 	$L__BB3_175;
	abs.f32 	%f134, %f125;
	setp.lt.f32 	%p273, %f134, 0f00800000;
	mul.f32 	%f921, %f134, 0f4B800000;
	selp.f32 	%f922, %f921, %f134, %p273;
	selp.f32 	%f923, 0fC1C00000, 0f00000000, %p273;
	mov.b32 	%r371, %f922;
	add.s32 	%r372, %r371, -1060439283;
	and.b32  	%r373, %r372, -8388608;
	sub.s32 	%r374, %r371, %r373;
	mov.b32 	%f924, %r374;
	cvt.rn.f32.s32 	%f925, %r373;
	fma.rn.f32 	%f926, %f925, 0f34000000, %f923;
	add.f32 	%f927, %f924, 0fBF800000;
	add.f32 	%f928, %f924, 0f3F800000;
	rcp.approx.ftz.f32 	%f929, %f928;
	add.f32 	%f930, %f927, %f927;
	mul.f32 	%f931, %f930, %f929;
	mul.f32 	%f932, %f931, %f931;
	sub.f32 	%f933, %f927, %f931;
	add.f32 	%f934, %f933, %f933;
	neg.f32 	%f935, %f931;
	fma.rn.f32 	%f936, %f935, %f927, %f934;
	mul.rn.f32 	%f937, %f929, %f936;
	fma.rn.f32 	%f938, %f932, 0f3A2C32E4, 0f3B52E7DB;
	fma.rn.f32 	%f939, %f938, %f932, 0f3C93BB73;
	fma.rn.f32 	%f940, %f939, %f932, 0f3DF6384F;
	mul.rn.f32 	%f941, %f940, %f932;
	fma.rn.f32 	%f942, %f931, 0f3FB8AA3B, %f926;
	sub.f32 	%f943, %f926, %f942;
	fma.rn.f32 	%f944, %f931, 0f3FB8AA3B, %f943;
	fma.rn.f32 	%f945, %f937, 0f3FB8AA3B, %f944;
	fma.rn.f32 	%f946, %f931, 0f32A55E34, %f945;
	mul.f32 	%f947, %f941, 0f40400000;
	fma.rn.f32 	%f948, %f947, %f937, %f946;
	fma.rn.f32 	%f949, %f941, %f931, %f948;
	add.rn.f32 	%f135, %f942, %f949;
	neg.f32 	%f950, %f942;
	add.rn.f32 	%f951, %f135, %f950;
	neg.f32 	%f952, %f951;
	add.rn.f32 	%f136, %f949, %f952;
	add.f32 	%f953, %f125, %f125;
	mov.b32 	%r107, %f953;
	setp.eq.f32 	%p274, %f126, 0f00000000;
	setp.eq.f32 	%p275, %f127, 0f7F800000;
	or.pred  	%p5, %p274, %p275;
	add.f32 	%f954, %f126, %f126;
	mov.b32 	%r108, %f954;
	mul.f32 	%f1237, %f1, %f1236;
	mov.b32 	%r500, 0;
	not.pred 	%p298, %p5;
$L__BB3_170:
	setp.lt.s32 	%p276, %r484, 1;
	mov.f32 	%f1241, %f1237;
	@%p276 bra 	$L__BB3_185;
	mov.b32 	%r501, 0;
	mov.f32 	%f1241, %f1237;
$L__BB3_172:
	setp.eq.f32 	%p277, %f125, 0f3F800000;
	mul.wide.u32 	%rd163, %r501, 4;
	add.s64 	%rd164, %rd8, %rd163;
	ld.local.u32 	%r376, [%rd164];
	min.s32 	%r378, %r376, %r500;
	sub.s32 	%r113, %r378, %r376;
	add.s64 	%rd165, %rd7, %rd163;
	ld.local.f32 	%f143, [%rd165];
	sub.s32 	%r114, %r500, %r378;
	cvt.rn.f32.s32 	%f144, %r114;
	setp.eq.s32 	%p278, %r114, 0;
	or.pred  	%p279, %p277, %p278;
	mov.f32 	%f1239, 0f3F800000;
	@%p279 bra 	$L__BB3_179;
	setp.num.f32 	%p280, %f134, %f134;
	abs.f32 	%f956, %f144;
	setp.num.f32 	%p281, %f956, %f956;
	and.pred  	%p282, %p280, %p281;
	@%p282 bra 	$L__BB3_177;
	add.rn.f32 	%f1239, %f125, %f144;
	bra.uni 	$L__BB3_179;
$L__BB3_175:
	setp.lt.s32 	%p305, %r105, 1;
	@%p305 bra 	$L__BB3_223;
	ld.param.u32 	%r449, [_Z31compute_vega_kernel_threadlocalPKfS0_S0_S0_PKhiiS0_S0_iS0_S0_iPf_param_9];
	add.s32 	%r109, %r449, -1;
	abs.f32 	%f138, %f125;
	setp.lt.f32 	%p306, %f138, 0f00800000;
	mul.f32 	%f1016, %f138, 0f4B800000;
	selp.f32 	%f1017, %f1016, %f138, %p306;
	selp.f32 	%f1018, 0fC1C00000, 0f00000000, %p306;
	mov.b32 	%r398, %f1017;
	add.s32 	%r399, %r398, -1060439283;
	and.b32  	%r400, %r399, -8388608;
	sub.s32 	%r401, %r398, %r400;
	mov.b32 	%f1019, %r401;
	cvt.rn.f32.s32 	%f1020, %r400;
	fma.rn.f32 	%f1021, %f1020, 0f34000000, %f1018;
	add.f32 	%f1022, %f1019, 0fBF800000;
	add.f32 	%f1023, %f1019, 0f3F800000;
	rcp.approx.ftz.f32 	%f1024, %f1023;
	add.f32 	%f1025, %f1022, %f1022;
	mul.f32 	%f1026, %f1025, %f1024;
	mul.f32 	%f1027, %f1026, %f1026;
	sub.f32 	%f1028, %f1022, %f1026;
	add.f32 	%f1029, %f1028, %f1028;
	neg.f32 	%f1030, %f1026;
	fma.rn.f32 	%f1031, %f1030, %f1022, %f1029;
	mul.rn.f32 	%f1032, %f1024, %f1031;
	fma.rn.f32 	%f1033, %f1027, 0f3A2C32E4, 0f3B52E7DB;
	fma.rn.f32 	%f1034, %f1033, %f1027, 0f3C93BB73;
	fma.rn.f32 	%f1035, %f1034, %f1027, 0f3DF6384F;
	mul.rn.f32 	%f1036, %f1035, %f1027;
	fma.rn.f32 	%f1037, %f1026, 0f3FB8AA3B, %f1021;
	sub.f32 	%f1038, %f1021, %f1037;
	fma.rn.f32 	%f1039, %f1026, 0f3FB8AA3B, %f1038;
	fma.rn.f32 	%f1040, %f1032, 0f3FB8AA3B, %f1039;
	fma.rn.f32 	%f1041, %f1026, 0f32A55E34, %f1040;
	mul.f32 	%f1042, %f1036, 0f40400000;
	fma.rn.f32 	%f1043, %f1042, %f1032, %f1041;
	fma.rn.f32 	%f1044, %f1036, %f1026, %f1043;
	add.rn.f32 	%f139, %f1037, %f1044;
	neg.f32 	%f1045, %f1037;
	add.rn.f32 	%f1046, %f139, %f1045;
	neg.f32 	%f1047, %f1046;
	add.rn.f32 	%f140, %f1044, %f1047;
	setp.eq.f32 	%p307, %f126, 0f00000000;
	setp.eq.f32 	%p308, %f127, 0f7F800000;
	or.pred  	%p6, %p307, %p308;
	add.f32 	%f1048, %f126, %f126;
	mov.b32 	%r110, %f1048;
	not.pred 	%p360, %p6;
	bra.uni 	$L__BB3_187;
$L__BB3_177:
	mul.rn.f32 	%f958, %f135, %f144;
	cvt.rni.f32.f32 	%f959, %f958;
	sub.f32 	%f960, %f958, %f959;
	neg.f32 	%f961, %f958;
	fma.rn.f32 	%f962, %f135, %f144, %f961;
	fma.rn.f32 	%f963, %f136, %f144, %f962;
	add.f32 	%f964, %f960, %f963;
	setp.gt.f32 	%p283, %f959, 0f00000000;
	selp.b32 	%r379, 0, -2097152000, %p283;
	setp.neu.f32 	%p284, %f134, 0f7F800000;
	setp.lt.f32 	%p285, %f958, 0f00000000;
	selp.f32 	%f965, 0f00000000, 0f7F800000, %p285;
	abs.f32 	%f966, %f958;
	setp.gt.f32 	%p286, %f966, 0f43180000;
	cvt.rzi.s32.f32 	%r380, %f959;
	shl.b32 	%r381, %r380, 23;
	sub.s32 	%r382, %r381, %r379;
	mov.b32 	%f967, %r382;
	add.s32 	%r383, %r379, 2130706432;
	mov.b32 	%f968, %r383;
	fma.rn.f32 	%f969, %f964, 0f391FCB8E, 0f3AAF85ED;
	fma.rn.f32 	%f970, %f969, %f964, 0f3C1D9856;
	fma.rn.f32 	%f971, %f970, %f964, 0f3D6357BB;
	fma.rn.f32 	%f972, %f971, %f964, 0f3E75FDEC;
	fma.rn.f32 	%f973, %f972, %f964, 0f3F317218;
	fma.rn.f32 	%f974, %f973, %f964, 0f3F800000;
	mul.f32 	%f975, %f974, %f968;
	mul.f32 	%f976, %f975, %f967;
	selp.f32 	%f1239, %f965, %f976, %p286;
	@%p284 bra 	$L__BB3_179;
	mul.f32 	%f977, %f144, 0f3F000000;
	cvt.rzi.f32.f32 	%f978, %f977;
	add.f32 	%f979, %f978, %f978;
	sub.f32 	%f980, %f144, %f979;
	abs.f32 	%f981, %f980;
	setp.neu.f32 	%p287, %f981, 0f3F800000;
	setp.lt.s32 	%p288, %r114, 0;
	xor.b32  	%r384, %r107, 2139095040;
	selp.b32 	%r385, %r384, %r107, %p288;
	and.b32  	%r386, %r385, 2147483647;
	selp.b32 	%r387, %r386, %r385, %p287;
	mov.b32 	%f1239, %r387;
$L__BB3_179:
	setp.eq.f32 	%p289, %f126, 0f3F800000;
	mul.f32 	%f149, %f143, %f1239;
	sub.s32 	%r388, %r502, %r500;
	add.s32 	%r115, %r113, %r388;
	cvt.rn.f32.s32 	%f150, %r115;
	setp.eq.s32 	%p290, %r115, 0;
	or.pred  	%p291, %p289, %p290;
	mov.f32 	%f1240, 0f3F800000;
	@%p291 bra 	$L__BB3_184;
	setp.num.f32 	%p292, %f127, %f127;
	abs.f32 	%f983, %f150;
	setp.num.f32 	%p293, %f983, %f983;
	and.pred  	%p294, %p292, %p293;
	@%p294 bra 	$L__BB3_182;
	add.rn.f32 	%f1240, %f126, %f150;
	bra.uni 	$L__BB3_184;
$L__BB3_182:
	mul.rn.f32 	%f985, %f128, %f150;
	cvt.rni.f32.f32 	%f986, %f985;
	sub.f32 	%f987, %f985, %f986;
	neg.f32 	%f988, %f985;
	fma.rn.f32 	%f989, %f128, %f150, %f988;
	fma.rn.f32 	%f990, %f129, %f150, %f989;
	add.f32 	%f991, %f987, %f990;
	setp.gt.f32 	%p295, %f986, 0f00000000;
	selp.b32 	%r389, 0, -2097152000, %p295;
	setp.lt.f32 	%p296, %f985, 0f00000000;
	selp.f32 	%f992, 0f00000000, 0f7F800000, %p296;
	abs.f32 	%f993, %f985;
	setp.gt.f32 	%p297, %f993, 0f43180000;
	cvt.rzi.s32.f32 	%r390, %f986;
	shl.b32 	%r391, %r390, 23;
	sub.s32 	%r392, %r391, %r389;
	mov.b32 	%f994, %r392;
	add.s32 	%r393, %r389, 2130706432;
	mov.b32 	%f995, %r393;
	fma.rn.f32 	%f996, %f991, 0f391FCB8E, 0f3AAF85ED;
	fma.rn.f32 	%f997, %f996, %f991, 0f3C1D9856;
	fma.rn.f32 	%f998, %f997, %f991, 0f3D6357BB;
	fma.rn.f32 	%f999, %f998, %f991, 0f3E75FDEC;
	fma.rn.f32 	%f1000, %f999, %f991, 0f3F317218;
	fma.rn.f32 	%f1001, %f1000, %f991, 0f3F800000;
	mul.f32 	%f1002, %f1001, %f995;
	mul.f32 	%f1003, %f1002, %f994;
	selp.f32 	%f1240, %f992, %f1003, %p297;
	@%p298 bra 	$L__BB3_184;
	mul.f32 	%f1004, %f150, 0f3F000000;
	cvt.rzi.f32.f32 	%f1005, %f1004;
	add.f32 	%f1006, %f1005, %f1005;
	sub.f32 	%f1007, %f150, %f1006;
	abs.f32 	%f1008, %f1007;
	setp.neu.f32 	%p299, %f1008, 0f3F800000;
	setp.lt.s32 	%p300, %r115, 0;
	xor.b32  	%r394, %r108, 2139095040;
	selp.b32 	%r395, %r394, %r108, %p300;
	and.b32  	%r396, %r395, 2147483647;
	selp.b32 	%r397, %r396, %r395, %p299;
	mov.b32 	%f1240, %r397;
$L__BB3_184:
	mul.f32 	%f1009, %f149, %f1240;
	sub.f32 	%f1010, %f1241, %f1009;
	setp.lt.f32 	%p301, %f1010, 0f322BCC77;
	selp.f32 	%f1241, 0f322BCC77, %f1010, %p301;
	add.s32 	%r501, %r501, 1;
	setp.ne.s32 	%p302, %r501, %r484;
	@%p302 bra 	$L__BB3_172;
$L__BB3_185:
	setp.eq.s16 	%p303, %rs1, 0;
	sub.f32 	%f1011, %f1241, %f2;
	sub.f32 	%f1012, %f2, %f1241;
	selp.f32 	%f1013, %f1012, %f1011, %p303;
	max.f32 	%f1014, %f1013, 0f00000000;
	mul.wide.u32 	%rd166, %r500, 4;
	add.s64 	%rd167, %rd5, %rd166;
	st.local.f32 	[%rd167], %f1014;
	mul.f32 	%f1015, %f125, %f125;
	mul.f32 	%f1237, %f1015, %f1237;
	add.s32 	%r117, %r500, 1;
	setp.eq.s32 	%p304, %r500, %r105;
	mov.u32 	%r500, %r117;
	@%p304 bra 	$L__BB3_175;
	bra.uni 	$L__BB3_170;
$L__BB3_186:
	setp.lt.s32 	%p367, %r502, 2;
	mov.u32 	%r502, %r402;
	@%p367 bra 	$L__BB3_223;
$L__BB3_187:
	ld.param.u32 	%r450, [_Z31compute_vega_kernel_threadlocalPKfS0_S0_S0_PKhiiS0_S0_iS0_S0_iPf_param_9];
	setp.lt.s32 	%p309, %r450, 1;
	add.s32 	%r402, %r502, -1;
	cvt.rn.f32.u32 	%f1050, %r402;
	mul.f32 	%f158, %f120, %f1050;
	mov.f32 	%f1242, 0f00000000;
	@%p309 bra 	$L__BB3_196;
	ld.param.u64 	%rd190, [_Z31compute_vega_kernel_threadlocalPKfS0_S0_S0_PKhiiS0_S0_iS0_S0_iPf_param_7];
	cvta.to.global.u64 	%rd11, %rd190;
	ld.global.f32 	%f1051, [%rd4];
	setp.gtu.f32 	%p310, %f158, %f1051;
	@%p310 bra 	$L__BB3_190;
	ld.global.f32 	%f1242, [%rd11];
	bra.uni 	$L__BB3_196;
$L__BB3_190:
	mul.wide.u32 	%rd168, %r109, 4;
	add.s64 	%rd169, %rd4, %rd168;
	ld.global.f32 	%f1052, [%rd169];
	setp.ge.f32 	%p311, %f158, %f1052;
	@%p311 bra 	$L__BB3_228;
	mov.b32 	%r503, 0;
$L__BB3_192:
	setp.eq.s32 	%p312, %r503, %r109;
	@%p312 bra 	$L__BB3_195;
	add.s32 	%r121, %r503, 1;
	mul.wide.u32 	%rd172, %r503, 4;
	add.s64 	%rd12, %rd4, %rd172;
	ld.global.f32 	%f161, [%rd12+4];
	setp.gtu.f32 	%p313, %f158, %f161;
	mov.u32 	%r503, %r121;
	@%p313 bra 	$L__BB3_192;
	ld.global.f32 	%f1053, [%rd12];
	add.s64 	%rd174, %rd11, %rd172;
	ld.global.f32 	%f1054, [%rd174];
	ld.global.f32 	%f1055, [%rd174+4];
	mul.f32 	%f1056, %f161, %f1055;
	mul.f32 	%f1057, %f1053, %f1054;
	sub.f32 	%f1058, %f1056, %f1057;
	sub.f32 	%f1059, %f161, %f1053;
	div.rn.f32 	%f1242, %f1058, %f1059;
	bra.uni 	$L__BB3_196;
$L__BB3_195:
	add.s64 	%rd176, %rd11, %rd168;
	ld.global.f32 	%f1242, [%rd176];
$L__BB3_196:
	neg.f32 	%f1060, %f1242;
	mul.f32 	%f1061, %f120, %f1060;
	fma.rn.f32 	%f1062, %f1061, 0f3BBB989D, 0f3F000000;
	cvt.sat.f32.f32 	%f1063, %f1062;
	mov.f32 	%f1064, 0f4B400001;
	mov.f32 	%f1065, 0f437C0000;
	fma.rm.f32 	%f1066, %f1063, %f1065, %f1064;
	add.f32 	%f1067, %f1066, 0fCB40007F;
	neg.f32 	%f1068, %f1067;
	fma.rn.f32 	%f1069, %f1061, 0f3FB8AA3B, %f1068;
	fma.rn.f32 	%f1070, %f1061, 0f32A57060, %f1069;
	mov.b32 	%r405, %f1066;
	shl.b32 	%r406, %r405, 23;
	mov.b32 	%f1071, %r406;
	ex2.approx.ftz.f32 	%f1072, %f1070;
	mul.f32 	%f165, %f1072, %f1071;
	mul.f32 	%f1073, %f120, %f1242;
	fma.rn.f32 	%f1074, %f1073, 0f3BBB989D, 0f3F000000;
	cvt.sat.f32.f32 	%f1075, %f1074;
	fma.rm.f32 	%f1076, %f1075, %f1065, %f1064;
	add.f32 	%f1077, %f1076, 0fCB40007F;
	neg.f32 	%f1078, %f1077;
	fma.rn.f32 	%f1079, %f1073, 0f3FB8AA3B, %f1078;
	fma.rn.f32 	%f1080, %f1073, 0f32A57060, %f1079;
	mov.b32 	%r407, %f1076;
	shl.b32 	%r408, %r407, 23;
	mov.b32 	%f1081, %r408;
	ex2.approx.ftz.f32 	%f1082, %f1080;
	mul.f32 	%f1083, %f1082, %f1081;
	sub.f32 	%f1084, %f1083, %f126;
	sub.f32 	%f1085, %f125, %f126;
	div.rn.f32 	%f1086, %f1084, %f1085;
	min.f32 	%f1087, %f1086, 0f3F800000;
	max.f32 	%f166, %f1087, 0f00000000;
	mov.b32 	%r504, 0;
$L__BB3_197:
	setp.eq.f32 	%p314, %f125, 0f3F800000;
	cvt.rn.f32.u32 	%f167, %r504;
	setp.eq.s32 	%p315, %r504, 0;
	or.pred  	%p316, %p314, %p315;
	mov.f32 	%f1243, 0f3F800000;
	@%p316 bra 	$L__BB3_202;
	setp.num.f32 	%p317, %f138, %f138;
	abs.f32 	%f1089, %f167;
	setp.num.f32 	%p318, %f1089, %f1089;
	and.pred  	%p319, %p317, %p318;
	@%p319 bra 	$L__BB3_200;
	add.rn.f32 	%f1243, %f125, %f167;
	bra.uni 	$L__BB3_202;
$L__BB3_200:
	mul.rn.f32 	%f1091, %f139, %f167;
	cvt.rni.f32.f32 	%f1092, %f1091;
	sub.f32 	%f1093, %f1091, %f1092;
	neg.f32 	%f1094, %f1091;
	fma.rn.f32 	%f1095, %f139, %f167, %f1094;
	fma.rn.f32 	%f1096, %f140, %f167, %f1095;
	add.f32 	%f1097, %f1093, %f1096;
	setp.gt.f32 	%p320, %f1092, 0f00000000;
	selp.b32 	%r409, 0, -2097152000, %p320;
	setp.neu.f32 	%p321, %f138, 0f7F800000;
	setp.lt.f32 	%p322, %f1091, 0f00000000;
	selp.f32 	%f1098, 0f00000000, 0f7F800000, %p322;
	abs.f32 	%f1099, %f1091;
	setp.gt.f32 	%p323, %f1099, 0f43180000;
	cvt.rzi.s32.f32 	%r410, %f1092;
	shl.b32 	%r411, %r410, 23;
	sub.s32 	%r412, %r411, %r409;
	mov.b32 	%f1100, %r412;
	add.s32 	%r413, %r409, 2130706432;
	mov.b32 	%f1101, %r413;
	fma.rn.f32 	%f1102, %f1097, 0f391FCB8E, 0f3AAF85ED;
	fma.rn.f32 	%f1103, %f1102, %f1097, 0f3C1D9856;
	fma.rn.f32 	%f1104, %f1103, %f1097, 0f3D6357BB;
	fma.rn.f32 	%f1105, %f1104, %f1097, 0f3E75FDEC;
	fma.rn.f32 	%f1106, %f1105, %f1097, 0f3F317218;
	fma.rn.f32 	%f1107, %f1106, %f1097, 0f3F800000;
	mul.f32 	%f1108, %f1107, %f1101;
	mul.f32 	%f1109, %f1108, %f1100;
	selp.f32 	%f1243, %f1098, %f1109, %p323;
	@%p321 bra 	$L__BB3_202;
	mul.f32 	%f1110, %f167, 0f3F000000;
	cvt.rzi.f32.f32 	%f1111, %f1110;
	add.f32 	%f1112, %f1111, %f1111;
	sub.f32 	%f1113, %f167, %f1112;
	abs.f32 	%f1114, %f1113;
	setp.neu.f32 	%p324, %f1114, 0f3F800000;
	add.f32 	%f1115, %f125, %f125;
	mov.b32 	%r414, %f1115;
	and.b32  	%r415, %r414, 2147483647;
	mov.b32 	%f1116, %r415;
	selp.f32 	%f1243, %f1116, %f1115, %p324;
$L__BB3_202:
	setp.eq.f32 	%p325, %f126, 0f3F800000;
	not.b32 	%r416, %r504;
	add.s32 	%r123, %r416, %r502;
	cvt.rn.f32.s32 	%f172, %r123;
	setp.eq.s32 	%p326, %r123, 0;
	or.pred  	%p327, %p325, %p326;
	mov.f32 	%f1244, 0f3F800000;
	@%p327 bra 	$L__BB3_207;
	setp.num.f32 	%p328, %f127, %f127;
	abs.f32 	%f1118, %f172;
	setp.num.f32 	%p329, %f1118, %f1118;
	and.pred  	%p330, %p328, %p329;
	@%p330 bra 	$L__BB3_205;
	add.rn.f32 	%f1244, %f126, %f172;
	bra.uni 	$L__BB3_207;
$L__BB3_205:
	mul.rn.f32 	%f1120, %f128, %f172;
	cvt.rni.f32.f32 	%f1121, %f1120;
	sub.f32 	%f1122, %f1120, %f1121;
	neg.f32 	%f1123, %f1120;
	fma.rn.f32 	%f1124, %f128, %f172, %f1123;
	fma.rn.f32 	%f1125, %f129, %f172, %f1124;
	add.f32 	%f1126, %f1122, %f1125;
	setp.gt.f32 	%p331, %f1121, 0f00000000;
	selp.b32 	%r417, 0, -2097152000, %p331;
	setp.lt.f32 	%p332, %f1120, 0f00000000;
	selp.f32 	%f1127, 0f00000000, 0f7F800000, %p332;
	abs.f32 	%f1128, %f1120;
	setp.gt.f32 	%p333, %f1128, 0f43180000;
	cvt.rzi.s32.f32 	%r418, %f1121;
	shl.b32 	%r419, %r418, 23;
	sub.s32 	%r420, %r419, %r417;
	mov.b32 	%f1129, %r420;
	add.s32 	%r421, %r417, 2130706432;
	mov.b32 	%f1130, %r421;
	fma.rn.f32 	%f1131, %f1126, 0f391FCB8E, 0f3AAF85ED;
	fma.rn.f32 	%f1132, %f1131, %f1126, 0f3C1D9856;
	fma.rn.f32 	%f1133, %f1132, %f1126, 0f3D6357BB;
	fma.rn.f32 	%f1134, %f1133, %f1126, 0f3E75FDEC;
	fma.rn.f32 	%f1135, %f1134, %f1126, 0f3F317218;
	fma.rn.f32 	%f1136, %f1135, %f1126, 0f3F800000;
	mul.f32 	%f1137, %f1136, %f1130;
	mul.f32 	%f1138, %f1137, %f1129;
	selp.f32 	%f1244, %f1127, %f1138, %p333;
	@%p360 bra 	$L__BB3_207;
	mul.f32 	%f1139, %f172, 0f3F000000;
	cvt.rzi.f32.f32 	%f1140, %f1139;
	add.f32 	%f1141, %f1140, %f1140;
	sub.f32 	%f1142, %f172, %f1141;
	abs.f32 	%f1143, %f1142;
	setp.neu.f32 	%p335, %f1143, 0f3F800000;
	setp.lt.s32 	%p336, %r123, 0;
	xor.b32  	%r422, %r110, 2139095040;
	selp.b32 	%r423, %r422, %r110, %p336;
	and.b32  	%r424, %r423, 2147483647;
	selp.b32 	%r425, %r424, %r423, %p335;
	mov.b32 	%f1244, %r425;
$L__BB3_207:
	setp.lt.s32 	%p337, %r484, 1;
	mul.f32 	%f1144, %f1, %f1243;
	mul.f32 	%f1248, %f1144, %f1244;
	@%p337 bra 	$L__BB3_222;
	neg.s32 	%r505, %r484;
	mov.u64 	%rd192, %rd8;
	mov.u64 	%rd193, %rd7;
$L__BB3_209:
	ld.local.u32 	%r126, [%rd192];
	setp.ge.s32 	%p338, %r126, %r502;
	@%p338 bra 	$L__BB3_221;
	setp.eq.f32 	%p339, %f125, 0f3F800000;
	min.s32 	%r426, %r126, %r504;
	sub.s32 	%r127, %r426, %r126;
	ld.local.f32 	%f179, [%rd193];
	sub.s32 	%r128, %r504, %r426;
	cvt.rn.f32.s32 	%f180, %r128;
	setp.eq.s32 	%p340, %r128, 0;
	or.pred  	%p341, %p339, %p340;
	mov.f32 	%f1246, 0f3F800000;
	@%p341 bra 	$L__BB3_215;
	setp.num.f32 	%p342, %f138, %f138;
	abs.f32 	%f1146, %f180;
	setp.num.f32 	%p343, %f1146, %f1146;
	and.pred  	%p344, %p342, %p343;
	@%p344 bra 	$L__BB3_213;
	add.rn.f32 	%f1246, %f125, %f180;
	bra.uni 	$L__BB3_215;
$L__BB3_213:
	mul.rn.f32 	%f1148, %f139, %f180;
	cvt.rni.f32.f32 	%f1149, %f1148;
	sub.f32 	%f1150, %f1148, %f1149;
	neg.f32 	%f1151, %f1148;
	fma.rn.f32 	%f1152, %f139, %f180, %f1151;
	fma.rn.f32 	%f1153, %f140, %f180, %f1152;
	add.f32 	%f1154, %f1150, %f1153;
	setp.gt.f32 	%p345, %f1149, 0f00000000;
	selp.b32 	%r427, 0, -2097152000, %p345;
	setp.neu.f32 	%p346, %f138, 0f7F800000;
	setp.lt.f32 	%p347, %f1148, 0f00000000;
	selp.f32 	%f1155, 0f00000000, 0f7F800000, %p347;
	abs.f32 	%f1156, %f1148;
	setp.gt.f32 	%p348, %f1156, 0f43180000;
	cvt.rzi.s32.f32 	%r428, %f1149;
	shl.b32 	%r429, %r428, 23;
	sub.s32 	%r430, %r429, %r427;
	mov.b32 	%f1157, %r430;
	add.s32 	%r431, %r427, 2130706432;
	mov.b32 	%f1158, %r431;
	fma.rn.f32 	%f1159, %f1154, 0f391FCB8E, 0f3AAF85ED;
	fma.rn.f32 	%f1160, %f1159, %f1154, 0f3C1D9856;
	fma.rn.f32 	%f1161, %f1160, %f1154, 0f3D6357BB;
	fma.rn.f32 	%f1162, %f1161, %f1154, 0f3E75FDEC;
	fma.rn.f32 	%f1163, %f1162, %f1154, 0f3F317218;
	fma.rn.f32 	%f1164, %f1163, %f1154, 0f3F800000;
	mul.f32 	%f1165, %f1164, %f1158;
	mul.f32 	%f1166, %f1165, %f1157;
	selp.f32 	%f1246, %f1155, %f1166, %p348;
	@%p346 bra 	$L__BB3_215;
	mul.f32 	%f1167, %f180, 0f3F000000;
	cvt.rzi.f32.f32 	%f1168, %f1167;
	add.f32 	%f1169, %f1168, %f1168;
	sub.f32 	%f1170, %f180, %f1169;
	abs.f32 	%f1171, %f1170;
	setp.neu.f32 	%p349, %f1171, 0f3F800000;
	setp.lt.s32 	%p350, %r128, 0;
	add.f32 	%f1172, %f125, %f125;
	mov.b32 	%r432, %f1172;
	xor.b32  	%r433, %r432, 2139095040;
	selp.b32 	%r434, %r433, %r432, %p350;
	and.b32  	%r435, %r434, 2147483647;
	selp.b32 	%r436, %r435, %r434, %p349;
	mov.b32 	%f1246, %r436;
$L__BB3_215:
	setp.eq.f32 	%p351, %f126, 0f3F800000;
	mul.f32 	%f185, %f179, %f1246;
	add.s32 	%r129, %r127, %r123;
	cvt.rn.f32.s32 	%f186, %r129;
	setp.eq.s32 	%p352, %r129, 0;
	or.pred  	%p353, %p351, %p352;
	mov.f32 	%f1247, 0f3F800000;
	@%p353 bra 	$L__BB3_220;
	setp.num.f32 	%p354, %f127, %f127;
	abs.f32 	%f1174, %f186;
	setp.num.f32 	%p355, %f1174, %f1174;
	and.pred  	%p356, %p354, %p355;
	@%p356 bra 	$L__BB3_218;
	add.rn.f32 	%f1247, %f126, %f186;
	bra.uni 	$L__BB3_220;
$L__BB3_218:
	mul.rn.f32 	%f1176, %f128, %f186;
	cvt.rni.f32.f32 	%f1177, %f1176;
	sub.f32 	%f1178, %f1176, %f1177;
	neg.f32 	%f1179, %f1176;
	fma.rn.f32 	%f1180, %f128, %f186, %f1179;
	fma.rn.f32 	%f1181, %f129, %f186, %f1180;
	add.f32 	%f1182, %f1178, %f1181;
	setp.gt.f32 	%p357, %f1177, 0f00000000;
	selp.b32 	%r437, 0, -2097152000, %p357;
	setp.lt.f32 	%p358, %f1176, 0f00000000;
	selp.f32 	%f1183, 0f00000000, 0f7F800000, %p358;
	abs.f32 	%f1184, %f1176;
	setp.gt.f32 	%p359, %f1184, 0f43180000;
	cvt.rzi.s32.f32 	%r438, %f1177;
	shl.b32 	%r439, %r438, 23;
	sub.s32 	%r440, %r439, %r437;
	mov.b32 	%f1185, %r440;
	add.s32 	%r441, %r437, 2130706432;
	mov.b32 	%f1186, %r441;
	fma.rn.f32 	%f1187, %f1182, 0f391FCB8E, 0f3AAF85ED;
	fma.rn.f32 	%f1188, %f1187, %f1182, 0f3C1D9856;
	fma.rn.f32 	%f1189, %f1188, %f1182, 0f3D6357BB;
	fma.rn.f32 	%f1190, %f1189, %f1182, 0f3E75FDEC;
	fma.rn.f32 	%f1191, %f1190, %f1182, 0f3F317218;
	fma.rn.f32 	%f1192, %f1191, %f1182, 0f3F800000;
	mul.f32 	%f1193, %f1192, %f1186;
	mul.f32 	%f1194, %f1193, %f1185;
	selp.f32 	%f1247, %f1183, %f1194, %p359;
	@%p360 bra 	$L__BB3_220;
	mul.f32 	%f1195, %f186, 0f3F000000;
	cvt.rzi.f32.f32 	%f1196, %f1195;
	add.f32 	%f1197, %f1196, %f1196;
	sub.f32 	%f1198, %f186, %f1197;
	abs.f32 	%f1199, %f1198;
	setp.neu.f32 	%p361, %f1199, 0f3F800000;
	setp.lt.s32 	%p362, %r129, 0;
	xor.b32  	%r442, %r110, 2139095040;
	selp.b32 	%r443, %r442, %r110, %p362;
	and.b32  	%r444, %r443, 2147483647;
	selp.b32 	%r445, %r444, %r443, %p361;
	mov.b32 	%f1247, %r445;
$L__BB3_220:
	mul.f32 	%f1200, %f185, %f1247;
	sub.f32 	%f1201, %f1248, %f1200;
	setp.lt.f32 	%p363, %f1201, 0f322BCC77;
	selp.f32 	%f1248, 0f322BCC77, %f1201, %p363;
$L__BB3_221:
	add.s32 	%r505, %r505, 1;
	setp.ne.s32 	%p364, %r505, 0;
	add.s64 	%rd193, %rd193, 4;
	add.s64 	%rd192, %rd192, 4;
	@%p364 bra 	$L__BB3_209;
$L__BB3_222:
	setp.eq.s16 	%p365, %rs1, 0;
	add.s32 	%r131, %r504, 1;
	mul.wide.u32 	%rd177, %r504, 4;
	add.s64 	%rd178, %rd5, %rd177;
	ld.local.f32 	%f1202, [%rd178+4];
	ld.local.f32 	%f1203, [%rd178];
	mov.f32 	%f1204, 0f3F800000;
	sub.f32 	%f1205, %f1204, %f166;
	mul.f32 	%f1206, %f1205, %f1203;
	fma.rn.f32 	%f1207, %f166, %f1202, %f1206;
	mul.f32 	%f1208, %f165, %f1207;
	sub.f32 	%f1209, %f1248, %f2;
	sub.f32 	%f1210, %f2, %f1248;
	selp.f32 	%f1211, %f1210, %f1209, %p365;
	max.f32 	%f1212, %f1211, 0f00000000;
	max.f32 	%f1213, %f1208, %f1212;
	st.local.f32 	[%rd178], %f1213;
	setp.eq.s32 	%p366, %r131, %r502;
	mov.u32 	%r504, %r131;
	@%p366 bra 	$L__BB3_186;
	bra.uni 	$L__BB3_197;
$L__BB3_223:
	ld.local.f32 	%f1250, [%rd5];
$L__BB3_224:
	ld.param.u64 	%rd191, [_Z31compute_vega_kernel_threadlocalPKfS0_S0_S0_PKhiiS0_S0_iS0_S0_iPf_param_13];
	sub.f32 	%f1218, %f1235, %f1250;
	add.f32 	%f1219, %f39, %f39;
	div.rn.f32 	%f1220, %f1218, %f1219;
	cvta.to.global.u64 	%rd179, %rd191;
	mul.wide.s32 	%rd180, %r1, 4;
	add.s64 	%rd181, %rd179, %rd180;
	st.global.f32 	[%rd181], %f1220;
$L__BB3_225:
	ret;
$L__BB3_226:
	add.s64 	%rd183, %rd3, %rd37;
	mov.b32 	%r446, 2143289344;
	st.global.u32 	[%rd183], %r446;
	bra.uni 	$L__BB3_225;
$L__BB3_227:
	add.s64 	%rd151, %rd9, %rd148;
	ld.global.f32 	%f1227, [%rd151];
	bra.uni 	$L__BB3_125;
$L__BB3_228:
	add.s64 	%rd171, %rd11, %rd168;
	ld.global.f32 	%f1242, [%rd171];
	bra.uni 	$L__BB3_196;

}


// ===== COMPILED SASS (sm_100) =====

	.target	sm_100

	.elftype	@"ET_EXEC"


//--------------------- .note.nv.tkinfo           --------------------------
	.section	.note.nv.tkinfo,"",@"SHT_NOTE"
	.sectionflags	@"SHF_NOTE_NV_TKINFO"
	.tkinfo
        /*0018*/ 	.word	0x00000002
        /*0030*/ 	.string	""
        /*0030*/ 	.string	"ptxas"
        /*0030*/ 	.string	"Cuda compilation tools, release 13.0, V13.0.88"
        /*0030*/ 	.string	"Build cuda_13.0.r13.0/compiler.36424714_0"
        /*0030*/ 	.string	"-arch sm_100 -m 64 "



//--------------------- .note.nv.cuinfo           --------------------------
	.section	.note.nv.cuinfo,"",@"SHT_NOTE"
	.sectionflags	@"SHF_NOTE_NV_CUINFO"
        /*0018*/ 	.short	0x0002
        /*001a*/ 	.short	0x0064
        /*001c*/ 	.short	0x0082
	.zero		2


//--------------------- .nv.info                  --------------------------
	.section	.nv.info,"",@"SHT_CUDA_INFO"
	.align	4


	//----- nvinfo : EIATTR_REGCOUNT
	.align		4
        /*0000*/ 	.byte	0x04, 0x2f
        /*0002*/ 	.short	(.L_1 - .L_0)
	.align		4
.L_0:
        /*0004*/ 	.word	index@(_Z29compute_iv_kernel_threadlocalPKfS0_S0_S0_PKhS0_S0_iiS0_S0_iPffifff)
        /*0008*/ 	.word	0x00000037


	//----- nvinfo : EIATTR_FRAME_SIZE
	.align		4
.L_1:
        /*000c*/ 	.byte	0x04, 0x11
        /*000e*/ 	.short	(.L_3 - .L_2)
	.align		4
.L_2:
        /*0010*/ 	.word	index@($__internal_11_$__cuda_sm3x_div_rn_noftz_f32_slowpath)
        /*0014*/ 	.word	0x00000910


	//----- nvinfo : EIATTR_FRAME_SIZE
	.align		4
.L_3:
        /*0018*/ 	.byte	0x04, 0x11
        /*001a*/ 	.short	(.L_5 - .L_4)
	.align		4
.L_4:
        /*001c*/ 	.word	index@($__internal_10_$__cuda_sm20_sqrt_rn_f32_slowpath)
        /*0020*/ 	.word	0x00000910


	//----- nvinfo : EIATTR_FRAME_SIZE
	.align		4
.L_5:
        /*0024*/ 	.byte	0x04, 0x11
        /*0026*/ 	.short	(.L_7 - .L_6)
	.align		4
.L_6:
        /*0028*/ 	.word	index@($__internal_9_$__cuda_sm20_rcp_rn_f32_slowpath)
        /*002c*/ 	.word	0x00000910


	//----- nvinfo : EIATTR_FRAME_SIZE
	.align		4
.L_7:
        /*0030*/ 	.byte	0x04, 0x11
        /*0032*/ 	.short	(.L_9 - .L_8)
	.align		4
.L_8:
        /*0034*/ 	.word	index@(_Z29compute_iv_kernel_threadlocalPKfS0_S0_S0_PKhS0_S0_iiS0_S0_iPffifff)
        /*0038*/ 	.word	0x00000910


	//----- nvinfo : EIATTR_REGCOUNT
	.align		4
.L_9:
        /*003c*/ 	.byte	0x04, 0x2f
        /*003e*/ 	.short	(.L_11 - .L_10)
	.align		4
.L_10:
        /*0040*/ 	.word	index@(_Z32compute_price_kernel_threadlocalPKfS0_S0_S0_PKiiiS0_S0_iS0_S0_iPf)
        /*0044*/ 	.word	0x00000028


	//----- nvinfo : EIATTR_FRAME_SIZE
	.align		4
.L_11:
        /*0048*/ 	.byte	0x04, 0x11
        /*004a*/ 	.short	(.L_13 - .L_12)
	.align		4
.L_12:
        /*004c*/ 	.word	index@($__internal_8_$__cuda_sm3x_div_rn_noftz_f32_slowpath)
        /*0050*/ 	.word	0x00000910


	//----- nvinfo : EIATTR_FRAME_SIZE
	.align		4
.L_13:
        /*0054*/ 	.byte	0x04, 0x11
        /*0056*/ 	.short	(.L_15 - .L_14)
	.align		4
.L_14:
        /*0058*/ 	.word	index@($__internal_7_$__cuda_sm20_sqrt_rn_f32_slowpath)
        /*005c*/ 	.word	0x00000910


	//----- nvinfo : EIATTR_FRAME_SIZE
	.align		4
.L_15:
        /*0060*/ 	.byte	0x04, 0x11
        /*0062*/ 	.short	(.L_17 - .L_16)
	.align		4
.L_16:
        /*0064*/ 	.word	index@($__internal_6_$__cuda_sm20_rcp_rn_f32_slowpath)
        /*0068*/ 	.word	0x00000910


	//----- nvinfo : EIATTR_FRAME_SIZE
	.align		4
.L_17:
        /*006c*/ 	.byte	0x04, 0x11
        /*006e*/ 	.short	(.L_19 - .L_18)
	.align		4
.L_18:
        /*0070*/ 	.word	index@(_Z32compute_price_kernel_threadlocalPKfS0_S0_S0_PKiiiS0_S0_iS0_S0_iPf)
        /*0074*/ 	.word	0x00000910


	//----- nvinfo : EIATTR_REGCOUNT
	.align		4
.L_19:
        /*0078*/ 	.byte	0x04, 0x2f
        /*007a*/ 	.short	(.L_21 - .L_20)
	.align		4
.L_20:
        /*007c*/ 	.word	index@(_Z32compute_delta_kernel_threadlocalPKfS0_S0_S0_PKiiiS0_S0_iS0_S0_iPf)
        /*0080*/ 	.word	0x00000028


	//----- nvinfo : EIATTR_FRAME_SIZE
	.align		4
.L_21:
        /*0084*/ 	.byte	0x04, 0x11
        /*0086*/ 	.short	(.L_23 - .L_22)
	.align		4
.L_22:
        /*0088*/ 	.word	index@($__internal_5_$__cuda_sm3x_div_rn_noftz_f32_slowpath)
        /*008c*/ 	.word	0x00000910


	//----- nvinfo : EIATTR_FRAME_SIZE
	.align		4
.L_23:
        /*0090*/ 	.byte	0x04, 0x11
        /*0092*/ 	.short	(.L_25 - .L_24)
	.align		4
.L_24:
        /*0094*/ 	.word	index@($__internal_4_$__cuda_sm20_sqrt_rn_f32_slowpath)
        /*0098*/ 	.word	0x00000910


	//----- nvinfo : EIATTR_FRAME_SIZE
	.align		4
.L_25:
        /*009c*/ 	.byte	0x04, 0x11
        /*009e*/ 	.short	(.L_27 - .L_26)
	.align		4
.L_26:
        /*00a0*/ 	.word	index@($__internal_3_$__cuda_sm20_rcp_rn_f32_slowpath)
        /*00a4*/ 	.word	0x00000910


	//----- nvinfo : EIATTR_FRAME_SIZE
	.align		4
.L_27:
        /*00a8*/ 	.byte	0x04, 0x11
        /*00aa*/ 	.short	(.L_29 - .L_28)
	.align		4
.L_28:
        /*00ac*/ 	.word	index@(_Z32compute_delta_kernel_threadlocalPKfS0_S0_S0_PKiiiS0_S0_iS0_S0_iPf)
        /*00b0*/ 	.word	0x00000910


	//----- nvinfo : EIATTR_REGCOUNT
	.align		4
.L_29:
        /*00b4*/ 	.byte	0x04, 0x2f
        /*00b6*/ 	.short	(.L_31 - .L_30)
	.align		4
.L_30:
        /*00b8*/ 	.word	index@(_Z31compute_vega_kernel_threadlocalPKfS0_S0_S0_PKhiiS0_S0_iS0_S0_iPf)
        /*00bc*/ 	.word	0x00000028


	//----- nvinfo : EIATTR_FRAME_SIZE
	.align		4
.L_31:
        /*00c0*/ 	.byte	0x04, 0x11
        /*00c2*/ 	.short	(.L_33 - .L_32)
	.align		4
.L_32:
        /*00c4*/ 	.word	index@($__internal_2_$__cuda_sm3x_div_rn_noftz_f32_slowpath)
        /*00c8*/ 	.word	0x00000910


	//----- nvinfo : EIATTR_FRAME_SIZE
	.align		4
.L_33:
        /*00cc*/ 	.byte	0x04, 0x11
        /*00ce*/ 	.short	(.L_35 - .L_34)
	.align		4
.L_34:
        /*00d0*/ 	.word	index@($__internal_1_$__cuda_sm20_sqrt_rn_f32_slowpath)
        /*00d4*/ 	.word	0x00000910


	//----- nvinfo : EIATTR_FRAME_SIZE
	.align		4
.L_35:
        /*00d8*/ 	.byte	0x04, 0x11
        /*00da*/ 	.short	(.L_37 - .L_36)
	.align		4
.L_36:
        /*00dc*/ 	.word	index@($__internal_0_$__cuda_sm20_rcp_rn_f32_slowpath)
        /*00e0*/ 	.word	0x00000910


	//----- nvinfo : EIATTR_FRAME_SIZE
	.align		4
.L_37:
        /*00e4*/ 	.byte	0x04, 0x11
        /*00e6*/ 	.short	(.L_39 - .L_38)
	.align		4
.L_38:
        /*00e8*/ 	.word	index@(_Z31compute_vega_kernel_threadlocalPKfS0_S0_S0_PKhiiS0_S0_iS0_S0_iPf)
        /*00ec*/ 	.word	0x00000910


	//----- nvinfo : EIATTR_MIN_STACK_SIZE
	.align		4
.L_39:
        /*00f0*/ 	.byte	0x04, 0x12
        /*00f2*/ 	.short	(.L_41 - .L_40)
	.align		4
.L_40:
        /*00f4*/ 	.word	index@(_Z31compute_vega_kernel_threadlocalPKfS0_S0_S0_PKhiiS0_S0_iS0_S0_iPf)
        /*00f8*/ 	.word	0x00000910


	//----- nvinfo : EIATTR_MIN_STACK_SIZE
	.align		4
.L_41:
        /*00fc*/ 	.byte	0x04, 0x12
        /*00fe*/ 	.short	(.L_43 - .L_42)
	.align		4
.L_42:
        /*0100*/ 	.word	index@(_Z32compute_delta_kernel_threadlocalPKfS0_S0_S0_PKiiiS0_S0_iS0_S0_iPf)
        /*0104*/ 	.word	0x00000910


	//----- nvinfo : EIATTR_MIN_STACK_SIZE
	.align		4
.L_43:
        /*0108*/ 	.byte	0x04, 0x12
        /*010a*/ 	.short	(.L_45 - .L_44)
	.align		4
.L_44:
        /*010c*/ 	.word	index@(_Z32compute_price_kernel_threadlocalPKfS0_S0_S0_PKiiiS0_S0_iS0_S0_iPf)
        /*0110*/ 	.word	0x00000910


	//----- nvinfo : EIATTR_MIN_STACK_SIZE
	.align		4
.L_45:
        /*0114*/ 	.byte	0x04, 0x12
        /*0116*/ 	.short	(.L_47 - .L_46)
	.align		4
.L_46:
        /*0118*/ 	.word	index@(_Z29compute_iv_kernel_threadlocalPKfS0_S0_S0_PKhS0_S0_iiS0_S0_iPffifff)
        /*011c*/ 	.word	0x00000910
.L_47:


//--------------------- .nv.compat                --------------------------
	.section	.nv.compat,"",@"SHT_CUDA_COMPAT_INFO"
	.align	4
        /*0000*/ 	.byte	0x02, 0x09, 0x00, 0x00, 0x02, 0x02, 0x01, 0x00, 0x02, 0x05, 0x05, 0x00, 0x03, 0x07, 0x01, 0x01
        /*0010*/ 	.byte	0x02, 0x03, 0x00, 0x00, 0x02, 0x06, 0x01, 0x00, 0x04, 0x0b, 0x08, 0x00, 0x01, 0x00, 0x00, 0x00
        /*0020*/ 	.byte	0x00, 0x00, 0x00, 0x00


//--------------------- .nv.info._Z31compute_vega_kernel_threadlocalPKfS0_S0_S0_PKhiiS0_S0_iS0_S0_iPf --------------------------
	.section	.nv.info._Z31compute_vega_kernel_threadlocalPKfS0_S0_S0_PKhiiS0_S0_iS0_S0_iPf,"",@"SHT_CUDA_INFO"
	.sectionflags	@""
	.align	4


	//----- nvinfo : EIATTR_CUDA_API_VERSION
	.align		4
        /*0000*/ 	.byte	0x04, 0x37
        /*0002*/ 	.short	(.L_49 - .L_48)
.L_48:
        /*0004*/ 	.word	0x00000082


	//----- nvinfo : EIATTR_KPARAM_INFO
	.align		4
.L_49:
        /*0008*/ 	.byte	0x04, 0x17
        /*000a*/ 	.short	(.L_51 - .L_50)
.L_50:
        /*000c*/ 	.word	0x00000000
        /*0010*/ 	.short	0x000d
        /*0012*/ 	.short	0x0060
        /*0014*/ 	.byte	0x00, 0xf5, 0x21, 0x00


	//----- nvinfo : EIATTR_KPARAM_INFO
	.align		4
.L_51:
        /*0018*/ 	.byte	0x04, 0x17
        /*001a*/ 	.short	(.L_53 - .L_52)
.L_52:
        /*001c*/ 	.word	0x00000000
        /*0020*/ 	.short	0x000c
        /*0022*/ 	.short	0x0058
        /*0024*/ 	.byte	0x00, 0xf0, 0x11, 0x00


	//----- nvinfo : EIATTR_KPARAM_INFO
	.align		4
.L_53:
        /*0028*/ 	.byte	0x04, 0x17
        /*002a*/ 	.short	(.L_55 - .L_54)
.L_54:
        /*002c*/ 	.word	0x00000000
        /*0030*/ 	.short	0x000b
        /*0032*/ 	.short	0x0050
        /*0034*/ 	.byte	0x00, 0xf5, 0x21, 0x00


	//----- nvinfo : EIATTR_KPARAM_INFO
	.align		4
.L_55:
        /*0038*/ 	.byte	0x04, 0x17
        /*003a*/ 	.short	(.L_57 - .L_56)
.L_56:
        /*003c*/ 	.word	0x00000000
        /*0040*/ 	.short	0x000a
        /*0042*/ 	.short	0x0048
        /*0044*/ 	.byte	0x00, 0xf5, 0x21, 0x00


	//----- nvinfo : EIATTR_KPARAM_INFO
	.align		4
.L_57:
        /*0048*/ 	.byte	0x04, 0x17
        /*004a*/ 	.short	(.L_59 - .L_58)
.L_58:
        /*004c*/ 	.word	0x00000000
        /*0050*/ 	.short	0x0009
        /*0052*/ 	.short	0x0040
        /*0054*/ 	.byte	0x00, 0xf0, 0x11, 0x00


	//----- nvinfo : EIATTR_KPARAM_INFO
	.align		4
.L_59:
        /*0058*/ 	.byte	0x04, 0x17
        /*005a*/ 	.short	(.L_61 - .L_60)
.L_60:
        /*005c*/ 	.word	0x00000000
        /*0060*/ 	.short	0x0008
        /*0062*/ 	.short	0x0038
        /*0064*/ 	.byte	0x00, 0xf5, 0x21, 0x00


	//----- nvinfo : EIATTR_KPARAM_INFO
	.align		4
.L_61:
        /*0068*/ 	.byte	0x04, 0x17
        /*006a*/ 	.short	(.L_63 - .L_62)
.L_62:
        /*006c*/ 	.word	0x00000000
        /*0070*/ 	.short	0x0007
        /*0072*/ 	.short	0x0030
        /*0074*/ 	.byte	0x00, 0xf5, 0x21, 0x00


	//----- nvinfo : EIATTR_KPARAM_INFO
	.align		4
.L_63:
        /*0078*/ 	.byte	0x04, 0x17
        /*007a*/ 	.short	(.L_65 - .L_64)
.L_64:
        /*007c*/ 	.word	0x00000000
        /*0080*/ 	.short	0x0006
        /*0082*/ 	.short	0x002c
        /*0084*/ 	.byte	0x00, 0xf0, 0x11, 0x00


	//----- nvinfo : EIATTR_KPARAM_INFO
	.align		4
.L_65:
        /*0088*/ 	.byte	0x04, 0x17
        /*008a*/ 	.short	(.L_67 - .L_66)
.L_66:
        /*008c*/ 	.word	0x00000000
        /*0090*/ 	.short	0x0005
        /*0092*/ 	.short	0x0028
        /*0094*/ 	.byte	0x00, 0xf0, 0x11, 0x00


	//----- nvinfo : EIATTR_KPARAM_INFO
	.align		4
.L_67:
        /*0098*/ 	.byte	0x04, 0x17
        /*009a*/ 	.short	(.L_69 - .L_68)
.L_68:
        /*009c*/ 	.word	0x00000000
        /*00a0*/ 	.short	0x0004
        /*00a2*/ 	.short	0x0020
        /*00a4*/ 	.byte	0x00, 0xf5, 0x21, 0x00


	//----- nvinfo : EIATTR_KPARAM_INFO
	.align		4
.L_69:
        /*00a8*/ 	.byte	0x04, 0x17
        /*00aa*/ 	.short	(.L_71 - .L_70)
.L_70:
        /*00ac*/ 	.word	0x00000000
        /*00b0*/ 	.short	0x0003
        /*00b2*/ 	.short	0x0018
        /*00b4*/ 	.byte	0x00, 0xf5, 0x21, 0x00


	//----- nvinfo : EIATTR_KPARAM_INFO
	.align		4
.L_71:
        /*00b8*/ 	.byte	0x04, 0x17
        /*00ba*/ 	.short	(.L_73 - .L_72)
.L_72:
        /*00bc*/ 	.word	0x00000000
        /*00c0*/ 	.short	0x0002
        /*00c2*/ 	.short	0x0010
        /*00c4*/ 	.byte	0x00, 0xf5, 0x21, 0x00


	//----- nvinfo : EIATTR_KPARAM_INFO
	.align		4
.L_73:
        /*00c8*/ 	.byte	0x04, 0x17
        /*00ca*/ 	.short	(.L_75 - .L_74)
.L_74:
        /*00cc*/ 	.word	0x00000000
        /*00d0*/ 	.short	0x0001
        /*00d2*/ 	.short	0x0008
        /*00d4*/ 	.byte	0x00, 0xf5, 0x21, 0x00


	//----- nvinfo : EIATTR_KPARAM_INFO
	.align		4
.L_75:
        /*00d8*/ 	.byte	0x04, 0x17
        /*00da*/ 	.short	(.L_77 - .L_76)
.L_76:
        /*00dc*/ 	.word	0x00000000
        /*00e0*/ 	.short	0x0000
        /*00e2*/ 	.short	0x0000
        /*00e4*/ 	.byte	0x00, 0xf5, 0x21, 0x00


	//----- nvinfo : EIATTR_SPARSE_MMA_MASK
	.align		4
.L_77:
        /*00e8*/ 	.byte	0x03, 0x50
        /*00ea*/ 	.short	0x0000


	//----- nvinfo : EIATTR_MAXREG_COUNT
	.align		4
        /*00ec*/ 	.byte	0x03, 0x1b
        /*00ee*/ 	.short	0x00ff


	//----- nvinfo : EIATTR_MERCURY_ISA_VERSION
	.align		4
        /*00f0*/ 	.byte	0x03, 0x5f
        /*00f2*/ 	.short	0x0101


	//----- nvinfo : EIATTR_VRC_CTA_INIT_COUNT
	.align		4
        /*00f4*/ 	.byte	0x02, 0x4a
	.zero		1
	.zero		1


	//----- nvinfo : EIATTR_EXIT_INSTR_OFFSETS
	.align		4
        /*00f8*/ 	.byte	0x04, 0x1c
        /*00fa*/ 	.short	(.L_79 - .L_78)


	//   ....[0]....
.L_78:
        /*00fc*/ 	.word	0x00000080


	//   ....[1]....
        /*0100*/ 	.word	0x0000a630


	//   ....[2]....
        /*0104*/ 	.word	0x0000a680


	//----- nvinfo : EIATTR_CRS_STACK_SIZE
	.align		4
.L_79:
        /*0108*/ 	.byte	0x04, 0x1e
        /*010a*/ 	.short	(.L_81 - .L_80)
.L_80:
        /*010c*/ 	.word	0x00000000


	//----- nvinfo : EIATTR_CBANK_PARAM_SIZE
	.align		4
.L_81:
        /*0110*/ 	.byte	0x03, 0x19
        /*0112*/ 	.short	0x0068


	//----- nvinfo : EIATTR_PARAM_CBANK
	.align		4
        /*0114*/ 	.byte	0x04, 0x0a
        /*0116*/ 	.short	(.L_83 - .L_82)
	.align		4
.L_82:
        /*0118*/ 	.word	index@(.nv.constant0._Z31compute_vega_kernel_threadlocalPKfS0_S0_S0_PKhiiS0_S0_iS0_S0_iPf)
        /*011c*/ 	.short	0x0380
        /*011e*/ 	.short	0x0068


	//----- nvinfo : EIATTR_SW_WAR
	.align		4
.L_83:
        /*0120*/ 	.byte	0x04, 0x36
        /*0122*/ 	.short	(.L_85 - .L_84)
.L_84:
        /*0124*/ 	.word	0x00000008
.L_85:


//--------------------- .nv.info._Z32compute_delta_kernel_threadlocalPKfS0_S0_S0_PKiiiS0_S0_iS0_S0_iPf --------------------------
	.section	.nv.info._Z32compute_delta_kernel_threadlocalPKfS0_S0_S0_PKiiiS0_S0_iS0_S0_iPf,"",@"SHT_CUDA_INFO"
	.sectionflags	@""
	.align	4


	//----- nvinfo : EIATTR_CUDA_API_VERSION
	.align		4
        /*0000*/ 	.byte	0x04, 0x37
        /*0002*/ 	.short	(.L_87 - .L_86)
.L_86:
        /*0004*/ 	.word	0x00000082


	//----- nvinfo : EIATTR_KPARAM_INFO
	.align		4
.L_87:
        /*0008*/ 	.byte	0x04, 0x17
        /*000a*/ 	.short	(.L_89 - .L_88)
.L_88:
        /*000c*/ 	.word	0x00000000
        /*0010*/ 	.short	0x000d
        /*0012*/ 	.short	0x0060
        /*0014*/ 	.byte	0x00, 0xf5, 0x21, 0x00


	//----- nvinfo : EIATTR_KPARAM_INFO
	.align		4
.L_89:
        /*0018*/ 	.byte	0x04, 0x17
        /*001a*/ 	.short	(.L_91 - .L_90)
.L_90:
        /*001c*/ 	.word	0x00000000
        /*0020*/ 	.short	0x000c
        /*0022*/ 	.short	0x0058
        /*0024*/ 	.byte	0x00, 0xf0, 0x11, 0x00


	//----- nvinfo : EIATTR_KPARAM_INFO
	.align		4
.L_91:
        /*0028*/ 	.byte	0x04, 0x17
        /*002a*/ 	.short	(.L_93 - .L_92)
.L_92:
        /*002c*/ 	.word	0x00000000
        /*0030*/ 	.short	0x000b
        /*0032*/ 	.short	0x0050
        /*0034*/ 	.byte	0x00, 0xf5, 0x21, 0x00


	//----- nvinfo : EIATTR_KPARAM_INFO
	.align		4
.L_93:
        /*0038*/ 	.byte	0x04, 0x17
        /*003a*/ 	.short	(.L_95 - .L_94)
.L_94:
        /*003c*/ 	.word	0x00000000
        /*0040*/ 	.short	0x000a
        /*0042*/ 	.short	0x0048
        /*0044*/ 	.byte	0x00, 0xf5, 0x21, 0x00


	//----- nvinfo : EIATTR_KPARAM_INFO
	.align		4
.L_95:
        /*0048*/ 	.byte	0x04, 0x17
        /*004a*/ 	.short	(.L_97 - .L_96)
.L_96:
        /*004c*/ 	.word	0x00000000
        /*0050*/ 	.short	0x0009
        /*0052*/ 	.short	0x0040
        /*0054*/ 	.byte	0x00, 0xf0, 0x11, 0x00


	//----- nvinfo : EIATTR_KPARAM_INFO
	.align		4
.L_97:
        /*0058*/ 	.byte	0x04, 0x17
        /*005a*/ 	.short	(.L_99 - .L_98)
.L_98:
        /*005c*/ 	.word	0x00000000
        /*0060*/ 	.short	0x0008
        /*0062*/ 	.short	0x0038
        /*0064*/ 	.byte	0x00, 0xf5, 0x21, 0x00


	//----- nvinfo : EIATTR_KPARAM_INFO
	.align		4
.L_99:
        /*0068*/ 	.byte	0x04, 0x17
        /*006a*/ 	.short	(.L_101 - .L_100)
.L_100:
        /*006c*/ 	.word	0x00000000
        /*0070*/ 	.short	0x0007
        /*0072*/ 	.short	0x0030
        /*0074*/ 	.byte	0x00, 0xf5, 0x21, 0x00


	//----- nvinfo : EIATTR_KPARAM_INFO
	.align		4
.L_101:
        /*0078*/ 	.byte	0x04, 0x17
        /*007a*/ 	.short	(.L_103 - .L_102)
.L_102:
        /*007c*/ 	.word	0x00000000
        /*0080*/ 	.short	0x0006
        /*0082*/ 	.short	0x002c
        /*0084*/ 	.byte	0x00, 0xf0, 0x11, 0x00


	//----- nvinfo : EIATTR_KPARAM_INFO
	.align		4
.L_103:
        /*0088*/ 	.byte	0x04, 0x17
        /*008a*/ 	.short	(.L_105 - .L_104)
.L_104:
        /*008c*/ 	.word	0x00000000
        /*0090*/ 	.short	0x0005
        /*0092*/ 	.short	0x0028
        /*0094*/ 	.byte	0x00, 0xf0, 0x11, 0x00


	//----- nvinfo : EIATTR_KPARAM_INFO
	.align		4
.L_105:
        /*0098*/ 	.byte	0x04, 0x17
        /*009a*/ 	.short	(.L_107 - .L_106)
.L_106:
        /*009c*/ 	.word	0x00000000
        /*00a0*/ 	.short	0x0004
        /*00a2*/ 	.short	0x0020
        /*00a4*/ 	.byte	0x00, 0xf5, 0x21, 0x00


	//----- nvinfo : EIATTR_KPARAM_INFO
	.align		4
.L_107:
        /*00a8*/ 	.byte	0x04, 0x17
        /*00aa*/ 	.short	(.L_109 - .L_108)
.L_108:
        /*00ac*/ 	.word	0x00000000
        /*00b0*/ 	.short	0x0003
        /*00b2*/ 	.short	0x0018
        /*00b4*/ 	.byte	0x00, 0xf5, 0x21, 0x00


	//----- nvinfo : EIATTR_KPARAM_INFO
	.align		4
.L_109:
        /*00b8*/ 	.byte	0x04, 0x17
        /*00ba*/ 	.short	(.L_111 - .L_110)
.L_110:
        /*00bc*/ 	.word	0x00000000
        /*00c0*/ 	.short	0x0002
        /*00c2*/ 	.short	0x0010
        /*00c4*/ 	.byte	0x00, 0xf5, 0x21, 0x00


	//----- nvinfo : EIATTR_KPARAM_INFO
	.align		4
.L_111:
        /*00c8*/ 	.byte	0x04, 0x17
        /*00ca*/ 	.short	(.L_113 - .L_112)
.L_112:
        /*00cc*/ 	.word	0x00000000
        /*00d0*/ 	.short	0x0001
        /*00d2*/ 	.short	0x0008
        /*00d4*/ 	.byte	0x00, 0xf5, 0x21, 0x00


	//----- nvinfo : EIATTR_KPARAM_INFO
	.align		4
.L_113:
        /*00d8*/ 	.byte	0x04, 0x17
        /*00da*/ 	.short	(.L_115 - .L_114)
.L_114:
        /*00dc*/ 	.word	0x00000000
        /*00e0*/ 	.short	0x0000
        /*00e2*/ 	.short	0x0000
        /*00e4*/ 	.byte	0x00, 0xf5, 0x21, 0x00


	//----- nvinfo : EIATTR_SPARSE_MMA_MASK
	.align		4
.L_115:
        /*00e8*/ 	.byte	0x03, 0x50
        /*00ea*/ 	.short	0x0000


	//----- nvinfo : EIATTR_MAXREG_COUNT
	.align		4
        /*00ec*/ 	.byte	0x03, 0x1b
        /*00ee*/ 	.short	0x00ff


	//----- nvinfo : EIATTR_MERCURY_ISA_VERSION
	.align		4
        /*00f0*/ 	.byte	0x03, 0x5f
        /*00f2*/ 	.short	0x0101


	//----- nvinfo : EIATTR_VRC_CTA_INIT_COUNT
	.align		4
        /*00f4*/ 	.byte	0x02, 0x4a
	.zero		1
	.zero		1


	//----- nvinfo : EIATTR_EXIT_INSTR_OFFSETS
	.align		4
        /*00f8*/ 	.byte	0x04, 0x1c
        /*00fa*/ 	.short	(.L_117 - .L_116)


	//   ....[0]....
.L_116:
        /*00fc*/ 	.word	0x00000080


	//   ....[1]....
        /*0100*/ 	.word	0x0000a5e0


	//   ....[2]....
        /*0104*/ 	.word	0x0000a630


	//----- nvinfo : EIATTR_CRS_STACK_SIZE
	.align		4
.L_117:
        /*0108*/ 	.byte	0x04, 0x1e
        /*010a*/ 	.short	(.L_119 - .L_118)
.L_118:
        /*010c*/ 	.word	0x00000000


	//----- nvinfo : EIATTR_CBANK_PARAM_SIZE
	.align		4
.L_119:
        /*0110*/ 	.byte	0x03, 0x19
        /*0112*/ 	.short	0x0068


	//----- nvinfo : EIATTR_PARAM_CBANK
	.align		4
        /*0114*/ 	.byte	0x04, 0x0a
        /*0116*/ 	.short	(.L_121 - .L_120)
	.align		4
.L_120:
        /*0118*/ 	.word	index@(.nv.constant0._Z32compute_delta_kernel_threadlocalPKfS0_S0_S0_PKiiiS0_S0_iS0_S0_iPf)
        /*011c*/ 	.short	0x0380
        /*011e*/ 	.short	0x0068


	//----- nvinfo : EIATTR_SW_WAR
	.align		4
.L_121:
        /*0120*/ 	.byte	0x04, 0x36
        /*0122*/ 	.short	(.L_123 - .L_122)
.L_122:
        /*0124*/ 	.word	0x00000008
.L_123:


//--------------------- .nv.info._Z32compute_price_kernel_threadlocalPKfS0_S0_S0_PKiiiS0_S0_iS0_S0_iPf --------------------------
	.section	.nv.info._Z32compute_price_kernel_threadlocalPKfS0_S0_S0_PKiiiS0_S0_iS0_S0_iPf,"",@"SHT_CUDA_INFO"
	.sectionflags	@""
	.align	4


	//----- nvinfo : EIATTR_CUDA_API_VERSION
	.align		4
        /*0000*/ 	.byte	0x04, 0x37
        /*0002*/ 	.short	(.L_125 - .L_124)
.L_124:
        /*0004*/ 	.word	0x00000082


	//----- nvinfo : EIATTR_KPARAM_INFO
	.align		4
.L_125:
        /*0008*/ 	.byte	0x04, 0x17
        /*000a*/ 	.short	(.L_127 - .L_126)
.L_126:
        /*000c*/ 	.word	0x00000000
        /*0010*/ 	.short	0x000d
        /*0012*/ 	.short	0x0060
        /*0014*/ 	.byte	0x00, 0xf5, 0x21, 0x00


	//----- nvinfo : EIATTR_KPARAM_INFO
	.align		4
.L_127:
        /*0018*/ 	.byte	0x04, 0x17
        /*001a*/ 	.short	(.L_129 - .L_128)
.L_128:
        /*001c*/ 	.word	0x00000000
        /*0020*/ 	.short	0x000c
        /*0022*/ 	.short	0x0058
        /*0024*/ 	.byte	0x00, 0xf0, 0x11, 0x00


	//----- nvinfo : EIATTR_KPARAM_INFO
	.align		4
.L_129:
        /*0028*/ 	.byte	0x04, 0x17
        /*002a*/ 	.short	(.L_131 - .L_130)
.L_130:
        /*002c*/ 	.word	0x00000000
        /*0030*/ 	.short	0x000b
        /*0032*/ 	.short	0x0050
        /*0034*/ 	.byte	0x00, 0xf5, 0x21, 0x00


	//----- nvinfo : EIATTR_KPARAM_INFO
	.align		4
.L_131:
        /*0038*/ 	.byte	0x04, 0x17
        /*003a*/ 	.short	(.L_133 - .L_132)
.L_132:
        /*003c*/ 	.word	0x00000000
        /*0040*/ 	.short	0x000a
        /*0042*/ 	.short	0x0048
        /*0044*/ 	.byte	0x00, 0xf5, 0x21, 0x00


	//----- nvinfo : EIATTR_KPARAM_INFO
	.align		4
.L_133:
        /*0048*/ 	.byte	0x04, 0x17
        /*004a*/ 	.short	(.L_135 - .L_134)
.L_134:
        /*004c*/ 	.word	0x00000000
        /*0050*/ 	.short	0x0009
        /*0052*/ 	.short	0x0040
        /*0054*/ 	.byte	0x00, 0xf0, 0x11, 0x00


	//----- nvinfo : EIATTR_KPARAM_INFO
	.align		4
.L_135:
        /*0058*/ 	.byte	0x04, 0x17
        /*005a*/ 	.short	(.L_137 - .L_136)
.L_136:
        /*005c*/ 	.word	0x00000000
        /*0060*/ 	.short	0x0008
        /*0062*/ 	.short	0x0038
        /*0064*/ 	.byte	0x00, 0xf5, 0x21, 0x00


	//----- nvinfo : EIATTR_KPARAM_INFO
	.align		4
.L_137:
        /*0068*/ 	.byte	0x04, 0x17
        /*006a*/ 	.short	(.L_139 - .L_138)
.L_138:
        /*006c*/ 	.word	0x00000000
        /*0070*/ 	.short	0x0007
        /*0072*/ 	.short	0x0030
        /*0074*/ 	.byte	0x00, 0xf5, 0x21, 0x00


	//----- nvinfo : EIATTR_KPARAM_INFO
	.align		4
.L_139:
        /*0078*/ 	.byte	0x04, 0x17
        /*007a*/ 	.short	(.L_141 - .L_140)
.L_140:
        /*007c*/ 	.word	0x00000000
        /*0080*/ 	.short	0x0006
        /*0082*/ 	.short	0x002c
        /*0084*/ 	.byte	0x00, 0xf0, 0x11, 0x00


	//----- nvinfo : EIATTR_KPARAM_INFO
	.align		4
.L_141:
        /*0088*/ 	.byte	0x04, 0x17
        /*008a*/ 	.short	(.L_143 - .L_142)
.L_142:
        /*008c*/ 	.word	0x00000000
        /*0090*/ 	.short	0x0005
        /*0092*/ 	.short	0x0028
        /*0094*/ 	.byte	0x00, 0xf0, 0x11, 0x00


	//----- nvinfo : EIATTR_KPARAM_INFO
	.align		4
.L_143:
        /*0098*/ 	.byte	0x04, 0x17
        /*009a*/ 	.short	(.L_145 - .L_144)
.L_144:
        /*009c*/ 	.word	0x00000000
        /*00a0*/ 	.short	0x0004
        /*00a2*/ 	.short	0x0020
        /*00a4*/ 	.byte	0x00, 0xf5, 0x21, 0x00


	//----- nvinfo : EIATTR_KPARAM_INFO
	.align		4
.L_145:
        /*00a8*/ 	.byte	0x04, 0x17
        /*00aa*/ 	.short	(.L_147 - .L_146)
.L_146:
        /*00ac*/ 	.word	0x00000000
        /*00b0*/ 	.short	0x0003
        /*00b2*/ 	.short	0x0018
        /*00b4*/ 	.byte	0x00, 0xf5, 0x21, 0x00


	//----- nvinfo : EIATTR_KPARAM_INFO
	.align		4
.L_147:
        /*00b8*/ 	.byte	0x04, 0x17
        /*00ba*/ 	.short	(.L_149 - .L_148)
.L_148:
        /*00bc*/ 	.word	0x00000000
        /*00c0*/ 	.short	0x0002
        /*00c2*/ 	.short	0x0010
        /*00c4*/ 	.byte	0x00, 0xf5, 0x21, 0x00


	//----- nvinfo : EIATTR_KPARAM_INFO
	.align		4
.L_149:
        /*00c8*/ 	.byte	0x04, 0x17
        /*00ca*/ 	.short	(.L_151 - .L_150)
.L_150:
        /*00cc*/ 	.word	0x00000000
        /*00d0*/ 	.short	0x0001
        /*00d2*/ 	.short	0x0008
        /*00d4*/ 	.byte	0x00, 0xf5, 0x21, 0x00


	//----- nvinfo : EIATTR_KPARAM_INFO
	.align		4
.L_151:
        /*00d8*/ 	.byte	0x04, 0x17
        /*00da*/ 	.short	(.L_153 - .L_152)
.L_152:
        /*00dc*/ 	.word	0x00000000
        /*00e0*/ 	.short	0x0000
        /*00e2*/ 	.short	0x0000
        /*00e4*/ 	.byte	0x00, 0xf5, 0x21, 0x00


	//----- nvinfo : EIATTR_SPARSE_MMA_MASK
	.align		4
.L_153:
        /*00e8*/ 	.byte	0x03, 0x50
        /*00ea*/ 	.short	0x0000


	//----- nvinfo : EIATTR_MAXREG_COUNT
	.align		4
        /*00ec*/ 	.byte	0x03, 0x1b
        /*00ee*/ 	.short	0x00ff


	//----- nvinfo : EIATTR_MERCURY_ISA_VERSION
	.align		4
        /*00f0*/ 	.byte	0x03, 0x5f
        /*00f2*/ 	.short	0x0101


	//----- nvinfo : EIATTR_VRC_CTA_INIT_COUNT
	.align		4
        /*00f4*/ 	.byte	0x02, 0x4a
	.zero		1
	.zero		1


	//----- nvinfo : EIATTR_EXIT_INSTR_OFFSETS
	.align		4
        /*00f8*/ 	.byte	0x04, 0x1c
        /*00fa*/ 	.short	(.L_155 - .L_154)


	//   ....[0]....
.L_154:
        /*00fc*/ 	.word	0x00000080


	//   ....[1]....
        /*0100*/ 	.word	0x00007940


	//   ....[2]....
        /*0104*/ 	.word	0x00007990


	//----- nvinfo : EIATTR_CRS_STACK_SIZE
	.align		4
.L_155:
        /*0108*/ 	.byte	0x04, 0x1e
        /*010a*/ 	.short	(.L_157 - .L_156)
.L_156:
        /*010c*/ 	.word	0x00000000


	//----- nvinfo : EIATTR_CBANK_PARAM_SIZE
	.align		4
.L_157:
        /*0110*/ 	.byte	0x03, 0x19
        /*0112*/ 	.short	0x0068


	//----- nvinfo : EIATTR_PARAM_CBANK
	.align		4
        /*0114*/ 	.byte	0x04, 0x0a
        /*0116*/ 	.short	(.L_159 - .L_158)
	.align		4
.L_158:
        /*0118*/ 	.word	index@(.nv.constant0._Z32compute_price_kernel_threadlocalPKfS0_S0_S0_PKiiiS0_S0_iS0_S0_iPf)
        /*011c*/ 	.short	0x0380
        /*011e*/ 	.short	0x0068


	//----- nvinfo : EIATTR_SW_WAR
	.align		4
.L_159:
        /*0120*/ 	.byte	0x04, 0x36
        /*0122*/ 	.short	(.L_161 - .L_160)
.L_160:
        /*0124*/ 	.word	0x00000008
.L_161:


//--------------------- .nv.info._Z29compute_iv_kernel_threadlocalPKfS0_S0_S0_PKhS0_S0_iiS0_S0_iPffifff --------------------------
	.section	.nv.info._Z29compute_iv_kernel_threadlocalPKfS0_S0_S0_PKhS0_S0_iiS0_S0_iPffifff,"",@"SHT_CUDA_INFO"
	.sectionflags	@""
	.align	4


	//----- nvinfo : EIATTR_CUDA_API_VERSION
	.align		4
        /*0000*/ 	.byte	0x04, 0x37
        /*0002*/ 	.short	(.L_163 - .L_162)
.L_162:
        /*0004*/ 	.word	0x00000082


	//----- nvinfo : EIATTR_KPARAM_INFO
	.align		4
.L_163:
        /*0008*/ 	.byte	0x04, 0x17
        /*000a*/ 	.short	(.L_165 - .L_164)
.L_164:
        /*000c*/ 	.word	0x00000000
        /*0010*/ 	.short	0x0011
        /*0012*/ 	.short	0x0070
        /*0014*/ 	.byte	0x00, 0xf0, 0x11, 0x00


	//----- nvinfo : EIATTR_KPARAM_INFO
	.align		4
.L_165:
        /*0018*/ 	.byte	0x04, 0x17
        /*001a*/ 	.short	(.L_167 - .L_166)
.L_166:
        /*001c*/ 	.word	0x00000000
        /*0020*/ 	.short	0x0010
        /*0022*/ 	.short	0x006c
        /*0024*/ 	.byte	0x00, 0xf0, 0x11, 0x00


	//----- nvinfo : EIATTR_KPARAM_INFO
	.align		4
.L_167:
        /*0028*/ 	.byte	0x04, 0x17
        /*002a*/ 	.short	(.L_169 - .L_168)
.L_168:
        /*002c*/ 	.word	0x00000000
        /*0030*/ 	.short	0x000f
        /*0032*/ 	.short	0x0068
        /*0034*/ 	.byte	0x00, 0xf0, 0x11, 0x00


	//----- nvinfo : EIATTR_KPARAM_INFO
	.align		4
.L_169:
        /*0038*/ 	.byte	0x04, 0x17
        /*003a*/ 	.short	(.L_171 - .L_170)
.L_170:
        /*003c*/ 	.word	0x00000000
        /*0040*/ 	.short	0x000e
        /*0042*/ 	.short	0x0064
        /*0044*/ 	.byte	0x00, 0xf0, 0x11, 0x00


	//----- nvinfo : EIATTR_KPARAM_INFO
	.align		4
.L_171:
        /*0048*/ 	.byte	0x04, 0x17
        /*004a*/ 	.short	(.L_173 - .L_172)
.L_172:
        /*004c*/ 	.word	0x00000000
        /*0050*/ 	.short	0x000d
        /*0052*/ 	.short	0x0060
        /*0054*/ 	.byte	0x00, 0xf0, 0x11, 0x00


	//----- nvinfo : EIATTR_KPARAM_INFO
	.align		4
.L_173:
        /*0058*/ 	.byte	0x04, 0x17
        /*005a*/ 	.short	(.L_175 - .L_174)
.L_174:
        /*005c*/ 	.word	0x00000000
        /*0060*/ 	.short	0x000c
        /*0062*/ 	.short	0x0058
        /*0064*/ 	.byte	0x00, 0xf5, 0x21, 0x00


	//----- nvinfo : EIATTR_KPARAM_INFO
	.align		4
.L_175:
        /*0068*/ 	.byte	0x04, 0x17
        /*006a*/ 	.short	(.L_177 - .L_176)
.L_176:
        /*006c*/ 	.word	0x00000000
        /*0070*/ 	.short	0x000b
        /*0072*/ 	.short	0x0050
        /*0074*/ 	.byte	0x00, 0xf0, 0x11, 0x00


	//----- nvinfo : EIATTR_KPARAM_INFO
	.align		4
.L_177:
        /*0078*/ 	.byte	0x04, 0x17
        /*007a*/ 	.short	(.L_179 - .L_178)
.L_178:
        /*007c*/ 	.word	0x00000000
        /*0080*/ 	.short	0x000a
        /*0082*/ 	.short	0x0048
        /*0084*/ 	.byte	0x00, 0xf5, 0x21, 0x00


	//----- nvinfo : EIATTR_KPARAM_INFO
	.align		4
.L_179:
        /*0088*/ 	.byte	0x04, 0x17
        /*008a*/ 	.short	(.L_181 - .L_180)
.L_180:
        /*008c*/ 	.word	0x00000000
        /*0090*/ 	.short	0x0009
        /*0092*/ 	.short	0x0040
        /*0094*/ 	.byte	0x00, 0xf5, 0x21, 0x00


	//----- nvinfo : EIATTR_KPARAM_INFO
	.align		4
.L_181:
        /*0098*/ 	.byte	0x04, 0x17
        /*009a*/ 	.short	(.L_183 - .L_182)
.L_182:
        /*009c*/ 	.word	0x00000000
        /*00a0*/ 	.short	0x0008
        /*00a2*/ 	.short	0x003c
        /*00a4*/ 	.byte	0x00, 0xf0, 0x11, 0x00


	//----- nvinfo : EIATTR_KPARAM_INFO
	.align		4
.L_183:
        /*00a8*/ 	.byte	0x04, 0x17
        /*00aa*/ 	.short	(.L_185 - .L_184)
.L_184:
        /*00ac*/ 	.word	0x00000000
        /*00b0*/ 	.short	0x0007
        /*00b2*/ 	.short	0x0038
        /*00b4*/ 	.byte	0x00, 0xf0, 0x11, 0x00


	//----- nvinfo : EIATTR_KPARAM_INFO
	.align		4
.L_185:
        /*00b8*/ 	.byte	0x04, 0x17
        /*00ba*/ 	.short	(.L_187 - .L_186)
.L_186:
        /*00bc*/ 	.word	0x00000000
        /*00c0*/ 	.short	0x0006
        /*00c2*/ 	.short	0x0030
        /*00c4*/ 	.byte	0x00, 0xf5, 0x21, 0x00


	//----- nvinfo : EIATTR_KPARAM_INFO
	.align		4
.L_187:
        /*00c8*/ 	.byte	0x04, 0x17
        /*00ca*/ 	.short	(.L_189 - .L_188)
.L_188:
        /*00cc*/ 	.word	0x00000000
        /*00d0*/ 	.short	0x0005
        /*00d2*/ 	.short	0x0028
        /*00d4*/ 	.byte	0x00, 0xf5, 0x21, 0x00


	//----- nvinfo : EIATTR_KPARAM_INFO
	.align		4
.L_189:
        /*00d8*/ 	.byte	0x04, 0x17
        /*00da*/ 	.short	(.L_191 - .L_190)
.L_190:
        /*00dc*/ 	.word	0x00000000
        /*00e0*/ 	.short	0x0004
        /*00e2*/ 	.short	0x0020
        /*00e4*/ 	.byte	0x00, 0xf5, 0x21, 0x00


	//----- nvinfo : EIATTR_KPARAM_INFO
	.align		4
.L_191:
        /*00e8*/ 	.byte	0x04, 0x17
        /*00ea*/ 	.short	(.L_193 - .L_192)
.L_192:
        /*00ec*/ 	.word	0x00000000
        /*00f0*/ 	.short	0x0003
        /*00f2*/ 	.short	0x0018
        /*00f4*/ 	.byte	0x00, 0xf5, 0x21, 0x00


	//----- nvinfo : EIATTR_KPARAM_INFO
	.align		4
.L_193:
        /*00f8*/ 	.byte	0x04, 0x17
        /*00fa*/ 	.short	(.L_195 - .L_194)
.L_194:
        /*00fc*/ 	.word	0x00000000
        /*0100*/ 	.short	0x0002
        /*0102*/ 	.short	0x0010
        /*0104*/ 	.byte	0x00, 0xf5, 0x21, 0x00


	//----- nvinfo : EIATTR_KPARAM_INFO
	.align		4
.L_195:
        /*0108*/ 	.byte	0x04, 0x17
        /*010a*/ 	.short	(.L_197 - .L_196)
.L_196:
        /*010c*/ 	.word	0x00000000
        /*0110*/ 	.short	0x0001
        /*0112*/ 	.short	0x0008
        /*0114*/ 	.byte	0x00, 0xf5, 0x21, 0x00


	//----- nvinfo : EIATTR_KPARAM_INFO
	.align		4
.L_197:
        /*0118*/ 	.byte	0x04, 0x17
        /*011a*/ 	.short	(.L_199 - .L_198)
.L_198:
        /*011c*/ 	.word	0x00000000
        /*0120*/ 	.short	0x0000
        /*0122*/ 	.short	0x0000
        /*0124*/ 	.byte	0x00, 0xf5, 0x21, 0x00


	//----- nvinfo : EIATTR_SPARSE_MMA_MASK
	.align		4
.L_199:
        /*0128*/ 	.byte	0x03, 0x50
        /*012a*/ 	.short	0x0000


	//----- nvinfo : EIATTR_MAXREG_COUNT
	.align		4
        /*012c*/ 	.byte	0x03, 0x1b
        /*012e*/ 	.short	0x00ff


	//----- nvinfo : EIATTR_MERCURY_ISA_VERSION
	.align		4
        /*0130*/ 	.byte	0x03, 0x5f
        /*0132*/ 	.short	0x0101


	//----- nvinfo : EIATTR_VRC_CTA_INIT_COUNT
	.align		4
        /*0134*/ 	.byte	0x02, 0x4a
	.zero		1
	.zero		1


	//----- nvinfo : EIATTR_EXIT_INSTR_OFFSETS
	.align		4
        /*0138*/ 	.byte	0x04, 0x1c
        /*013a*/ 	.short	(.L_201 - .L_200)


	//   ....[0]....
.L_200:
        /*013c*/ 	.word	0x00000080


	//   ....[1]....
        /*0140*/ 	.word	0x00000270


	//   ....[2]....
        /*0144*/ 	.word	0x0000ce30


	//   ....[3]....
        /*0148*/ 	.word	0x0000ce70


	//----- nvinfo : EIATTR_CRS_STACK_SIZE
	.align		4
.L_201:
        /*014c*/ 	.byte	0x04, 0x1e
        /*014e*/ 	.short	(.L_203 - .L_202)
.L_202:
        /*0150*/ 	.word	0x00000000


	//----- nvinfo : EIATTR_CBANK_PARAM_SIZE
	.align		4
.L_203:
        /*0154*/ 	.byte	0x03, 0x19
        /*0156*/ 	.short	0x0074


	//----- nvinfo : EIATTR_PARAM_CBANK
	.align		4
        /*0158*/ 	.byte	0x04, 0x0a
        /*015a*/ 	.short	(.L_205 - .L_204)
	.align		4
.L_204:
        /*015c*/ 	.word	index@(.nv.constant0._Z29compute_iv_kernel_threadlocalPKfS0_S0_S0_PKhS0_S0_iiS0_S0_iPffifff)
        /*0160*/ 	.short	0x0380
        /*0162*/ 	.short	0x0074


	//----- nvinfo : EIATTR_SW_WAR
	.align		4
.L_205:
        /*0164*/ 	.byte	0x04, 0x36
        /*0166*/ 	.short	(.L_207 - .L_206)
.L_206:
        /*0168*/ 	.word	0x00000008
.L_207:


//--------------------- .nv.callgraph             --------------------------
	.section	.nv.callgraph,"",@"SHT_CUDA_CALLGRAPH"
	.align	4
	.sectionentsize	8
	.align		4
        /*0000*/ 	.word	0x00000000
	.align		4
        /*0004*/ 	.word	0xffffffff
	.align		4
        /*0008*/ 	.word	0x00000000
	.align		4
        /*000c*/ 	.word	0xfffffffe
	.align		4
        /*0010*/ 	.word	0x00000000
	.align		4
        /*0014*/ 	.word	0xfffffffd
	.align		4
        /*0018*/ 	.word	0x00000000
	.align		4
        /*001c*/ 	.word	0xfffffffc


//--------------------- .text._Z31compute_vega_kernel_threadlocalPKfS0_S0_S0_PKhiiS0_S0_iS0_S0_iPf --------------------------
	.section	.text._Z31compute_vega_kernel_threadlocalPKfS0_S0_S0_PKhiiS0_S0_iS0_S0_iPf,"ax",@progbits
	.align	128
        .global         _Z31compute_vega_kernel_threadlocalPKfS0_S0_S0_PKhiiS0_S0_iS0_S0_iPf
        .type           _Z31compute_vega_kernel_threadlocalPKfS0_S0_S0_PKhiiS0_S0_iS0_S0_iPf,@function
        .size           _Z31compute_vega_kernel_threadlocalPKfS0_S0_S0_PKhiiS0_S0_iS0_S0_iPf,(.L_x_1035 - _Z31compute_vega_kernel_threadlocalPKfS0_S0_S0_PKhiiS0_S0_iS0_S0_iPf)
        .other          _Z31compute_vega_kernel_threadlocalPKfS0_S0_S0_PKhiiS0_S0_iS0_S0_iPf,@"STO_CUDA_ENTRY STV_DEFAULT"
_Z31compute_vega_kernel_threadlocalPKfS0_S0_S0_PKhiiS0_S0_iS0_S0_iPf:
.text._Z31compute_vega_kernel_threadlocalPKfS0_S0_S0_PKhiiS0_S0_iS0_S0_iPf:
[----:B------:R-:W0:Y:S01]  /*0000*/  LDC R1, c[0x0][0x37c] ;  /* 0x0000df00ff017b82 */ /* 0x000e220000000800 */
[----:B------:R-:W1:Y:S07]  /*0010*/  S2R R0, SR_TID.X ;  /* 0x0000000000007919 */ /* 0x000e6e0000002100 */
[----:B------:R-:W1:Y:S01]  /*0020*/  S2UR UR4, SR_CTAID.X ;  /* 0x00000000000479c3 */ /* 0x000e620000002500 */
[----:B------:R-:W2:Y:S01]  /*0030*/  LDCU UR5, c[0x0][0x3ac] ;  /* 0x00007580ff0577ac */ /* 0x000ea20008000800 */
[----:B0-----:R-:W-:-:S06]  /*0040*/  IADD3 R1, PT, PT, R1, -0x910, RZ ;  /* 0xfffff6f001017810 */ /* 0x001fcc0007ffe0ff */
[----:B------:R-:W1:Y:S02]  /*0050*/  LDC R5, c[0x0][0x360] ;  /* 0x0000d800ff057b82 */ /* 0x000e640000000800 */
[----:B-1----:R-:W-:-:S05]  /*0060*/  IMAD R5, R5, UR4, R0 ;  /* 0x0000000405057c24 */ /* 0x002fca000f8e0200 */
[----:B--2---:R-:W-:-:S13]  /*0070*/  ISETP.GE.AND P0, PT, R5, UR5, PT ;  /* 0x0000000505007c0c */ /* 0x004fda000bf06270 */
[----:B------:R-:W-:Y:S05]  /*0080*/  @P0 EXIT ;  /* 0x000000000000094d */ /* 0x000fea0003800000 */
[----:B------:R-:W0:Y:S01]  /*0090*/  LDC.64 R10, c[0x0][0x388] ;  /* 0x0000e200ff0a7b82 */ /* 0x000e220000000a00 */
[----:B------:R-:W1:Y:S01]  /*00a0*/  LDCU.64 UR6, c[0x0][0x358] ;  /* 0x00006b00ff0677ac */ /* 0x000e620008000a00 */
[----:B------:R-:W2:Y:S06]  /*00b0*/  LDCU.64 UR4, c[0x0][0x3a0] ;  /* 0x00007400ff0477ac */ /* 0x000eac0008000a00 */
[----:B------:R-:W3:Y:S01]  /*00c0*/  LDC.64 R2, c[0x0][0x380] ;  /* 0x0000e000ff027b82 */ /* 0x000ee20000000a00 */
[----:B------:R-:W4:Y:S07]  /*00d0*/  LDCU UR8, c[0x0][0x3a8] ;  /* 0x00007500ff0877ac */ /* 0x000f2e0008000800 */
[----:B------:R-:W5:Y:S08]  /*00e0*/  LDC.64 R12, c[0x0][0x390] ;  /* 0x0000e400ff0c7b82 */ /* 0x000f700000000a00 */
[----:B------:R-:W2:Y:S01]  /*00f0*/  LDC.64 R8, c[0x0][0x398] ;  /* 0x0000e600ff087b82 */ /* 0x000ea20000000a00 */
[----:B0-----:R-:W-:-:S05]  /*0100*/  IMAD.WIDE R10, R5, 0x4, R10 ;  /* 0x00000004050a7825 */ /* 0x001fca00078e020a */
[----:B-1----:R-:W4:Y:S01]  /*0110*/  LDG.E R6, desc[UR6][R10.64] ;  /* 0x000000060a067981 */ /* 0x002f22000c1e1900 */
[----:B---3--:R-:W-:-:S05]  /*0120*/  IMAD.WIDE R2, R5, 0x4, R2 ;  /* 0x0000000405027825 */ /* 0x008fca00078e0202 */
[----:B------:R-:W3:Y:S01]  /*0130*/  LDG.E R7, desc[UR6][R2.64] ;  /* 0x0000000602077981 */ /* 0x000ee2000c1e1900 */
[----:B-----5:R-:W-:-:S05]  /*0140*/  IMAD.WIDE R12, R5, 0x4, R12 ;  /* 0x00000004050c7825 */ /* 0x020fca00078e020c */
[----:B------:R0:W5:Y:S01]  /*0150*/  LDG.E R0, desc[UR6][R12.64] ;  /* 0x000000060c007981 */ /* 0x000162000c1e1900 */
[----:B--2---:R-:W-:-:S06]  /*0160*/  IMAD.WIDE R8, R5, 0x4, R8 ;  /* 0x0000000405087825 */ /* 0x004fcc00078e0208 */
[----:B------:R-:W2:Y:S01]  /*0170*/  LDG.E R8, desc[UR6][R8.64] ;  /* 0x0000000608087981 */ /* 0x000ea2000c1e1900 */
[----:B0-----:R-:W-:-:S04]  /*0180*/  IADD3 R12, P1, PT, R5, UR4, RZ ;  /* 0x00000004050c7c10 */ /* 0x001fc8000ff3e0ff */
[----:B------:R-:W-:Y:S02]  /*0190*/  LEA.HI.X.SX32 R13, R5, UR5, 0x1, P1 ;  /* 0x00000005050d7c11 */ /* 0x000fe400088f0eff */
[----:B----4-:R-:W-:-:S04]  /*01a0*/  FSETP.NE.AND P0, PT, |R6|, +INF , PT ;  /* 0x7f8000000600780b */ /* 0x010fc80003f05200 */
[----:B---3--:R-:W-:-:S04]  /*01b0*/  FSETP.EQU.OR P0, PT, |R7|, +INF , !P0 ;  /* 0x7f8000000700780b */ /* 0x008fc8000470a600 */
[----:B-----5:R-:W-:-:S04]  /*01c0*/  FSETP.EQU.OR P0, PT, |R0|, +INF , P0 ;  /* 0x7f8000000000780b */ /* 0x020fc8000070a600 */
[----:B--2---:R-:W-:-:S04]  /*01d0*/  FSETP.EQU.OR P0, PT, |R8|, +INF , P0 ;  /* 0x7f8000000800780b */ /* 0x004fc8000070a600 */
[----:B------:R-:W-:-:S04]  /*01e0*/  FSETP.LE.OR P0, PT, R0, RZ, P0 ;  /* 0x000000ff0000720b */ /* 0x000fc80000703400 */
[----:B------:R-:W-:-:S04]  /*01f0*/  FSETP.LE.OR P0, PT, R7, RZ, P0 ;  /* 0x000000ff0700720b */ /* 0x000fc80000703400 */
[----:B------:R-:W-:-:S04]  /*0200*/  FSETP.LE.OR P0, PT, R6, RZ, P0 ;  /* 0x000000ff0600720b */ /* 0x000fc80000703400 */
[----:B------:R-:W-:-:S13]  /*0210*/  FSETP.LE.OR P0, PT, R8, RZ, P0 ;  /* 0x000000ff0800720b */ /* 0x000fda0000703400 */
[----:B------:R-:W-:Y:S05]  /*0220*/  @P0 BRA `(.L_x_0) ;  /* 0x000000a400040947 */ /* 0x000fea0003800000 */
[----:B------:R0:W5:Y:S01]  /*0230*/  LDG.E.U8 R9, desc[UR6][R12.64] ;  /* 0x000000060c097981 */ /* 0x000162000c1e1100 */
[----:B------:R-:W1:Y:S01]  /*0240*/  LDC R3, c[0x0][0x3d8] ;  /* 0x0000f600ff037b82 */ /* 0x000e620000000800 */
[----:B------:R-:W-:Y:S01]  /*0250*/  HFMA2 R2, -RZ, RZ, 0, 0 ;  /* 0x00000000ff027431 */ /* 0x000fe200000001ff */
[C---:B------:R-:W-:Y:S01]  /*0260*/  IADD3 R10, PT, PT, R1.reuse, 0x890, RZ ;  /* 0x00000890010a7810 */ /* 0x040fe20007ffe0ff */
[----:B------:R-:W-:Y:S01]  /*0270*/  VIADD R11, R1, 0x810 ;  /* 0x00000810010b7836 */ /* 0x000fe20000000000 */
[----:B-1----:R-:W-:-:S13]  /*0280*/  ISETP.GE.AND P0, PT, R3, 0x1, PT ;  /* 0x000000010300780c */ /* 0x002fda0003f06270 */
[----:B0-----:R-:W-:Y:S05]  /*0290*/  @!P0 BRA `(.L_x_1) ;  /* 0x0000004800c08947 */ /* 0x001fea0003800000 */
[----:B------:R-:W0:Y:S01]  /*02a0*/  LDCU UR4, c[0x0][0x3a8] ;  /* 0x00007500ff0477ac */ /* 0x000e220008000800 */
[C---:B------:R-:W-:Y:S02]  /*02b0*/  ISETP.GE.U32.AND P0, PT, R3.reuse, 0x4, PT ;  /* 0x000000040300780c */ /* 0x040fe40003f06070 */
[----:B------:R-:W-:Y:S02]  /*02c0*/  MOV R2, 0xffffffff ;  /* 0xffffffff00027802 */ /* 0x000fe40000000f00 */
[----:B------:R-:W-:Y:S02]  /*02d0*/  MOV R13, RZ ;  /* 0x000000ff000d7202 */ /* 0x000fe40000000f00 */
[----:B------:R-:W-:-:S04]  /*02e0*/  VIADDMNMX.U32 R2, R3, R2, 0x1f, PT ;  /* 0x0000001f03027446 */ /* 0x000fc80003800002 */
[----:B------:R-:W-:Y:S01]  /*02f0*/  IADD3 R15, PT, PT, R2, 0x1, RZ ;  /* 0x00000001020f7810 */ /* 0x000fe20007ffe0ff */
[----:B------:R-:W-:-:S03]  /*0300*/  IMAD.MOV.U32 R2, RZ, RZ, RZ ;  /* 0x000000ffff027224 */ /* 0x000fc600078e00ff */
[----:B------:R-:W-:Y:S02]  /*0310*/  LOP3.LUT R15, R15, 0x3, RZ, 0xc0, !PT ;  /* 0x000000030f0f7812 */ /* 0x000fe400078ec0ff */
[----:B0-----:R-:W-:Y:S01]  /*0320*/  I2FP.F32.S32 R14, UR4 ;  /* 0x00000004000e7c45 */ /* 0x001fe20008201400 */
[----:B------:R-:W-:Y:S06]  /*0330*/  @!P0 BRA `(.L_x_2) ;  /* 0x0000004400ec8947 */ /* 0x000fec0003800000 */
[----:B------:R-:W0:Y:S02]  /*0340*/  LDC.64 R12, c[0x0][0x3d0] ;  /* 0x0000f400ff0c7b82 */ /* 0x000e240000000a00 */
[----:B0-----:R-:W2:Y:S01]  /*0350*/  LDG.E R3, desc[UR6][R12.64] ;  /* 0x000000060c037981 */ /* 0x001ea2000c1e1900 */
[----:B------:R-:W-:Y:S01]  /*0360*/  BSSY.RECONVERGENT B2, `(.L_x_3) ;  /* 0x0000020000027945 */ /* 0x000fe20003800200 */
[----:B------:R-:W-:Y:S01]  /*0370*/  HFMA2 R2, -RZ, RZ, 0, 0 ;  /* 0x00000000ff027431 */ /* 0x000fe200000001ff */
[----:B--2---:R-:W-:-:S04]  /*0380*/  FSETP.GEU.AND P0, PT, R3, R0, PT ;  /* 0x000000000300720b */ /* 0x004fc80003f0e000 */
[----:B------:R-:W-:-:S13]  /*0390*/  FSETP.GT.AND P0, PT, R3, RZ, !P0 ;  /* 0x000000ff0300720b */ /* 0x000fda0004704000 */
[----:B------:R-:W-:Y:S05]  /*03a0*/  @!P0 BRA `(.L_x_4) ;  /* 0x00000000006c8947 */ /* 0x000fea0003800000 */
[----:B------:R-:W0:Y:S01]  /*03b0*/  MUFU.RCP R13, R0 ;  /* 0x00000000000d7308 */ /* 0x000e220000001000 */
[----:B------:R-:W-:Y:S07]  /*03c0*/  BSSY.RECONVERGENT B3, `(.L_x_5) ;  /* 0x000000c000037945 */ /* 0x000fee0003800200 */
[----:B------:R-:W1:Y:S01]  /*03d0*/  FCHK P0, R3, R0 ;  /* 0x0000000003007302 */ /* 0x000e620000000000 */
[----:B0-----:R-:W-:-:S04]  /*03e0*/  FFMA R2, -R0, R13, 1 ;  /* 0x3f80000000027423 */ /* 0x001fc8000000010d */
[----:B------:R-:W-:-:S04]  /*03f0*/  FFMA R2, R13, R2, R13 ;  /* 0x000000020d027223 */ /* 0x000fc8000000000d */
[----:B------:R-:W-:-:S04]  /*0400*/  FFMA R13, R3, R2, RZ ;  /* 0x00000002030d7223 */ /* 0x000fc800000000ff */
[----:B------:R-:W-:-:S04]  /*0410*/  FFMA R4, -R0, R13, R3 ;  /* 0x0000000d00047223 */ /* 0x000fc80000000103 */
[----:B------:R-:W-:Y:S01]  /*0420*/  FFMA R17, R2, R4, R13 ;  /* 0x0000000402117223 */ /* 0x000fe2000000000d */
[----:B-1----:R-:W-:Y:S06]  /*0430*/  @!P0 BRA `(.L_x_6) ;  /* 0x0000000000108947 */ /* 0x002fec0003800000 */
[----:B------:R-:W-:Y:S02]  /*0440*/  MOV R30, R0 ;  /* 0x00000000001e7202 */ /* 0x000fe40000000f00 */
[----:B------:R-:W-:-:S07]  /*0450*/  MOV R4, 0x470 ;  /* 0x0000047000047802 */ /* 0x000fce0000000f00 */
[----:B-----5:R-:W-:Y:S05]  /*0460*/  CALL.REL.NOINC `($__internal_2_$__cuda_sm3x_div_rn_noftz_f32_slowpath) ;  /* 0x000000a400b07944 */ /* 0x020fea0003c00000 */
[----:B------:R-:W-:-:S07]  /*0470*/  MOV R17, R3 ;  /* 0x0000000300117202 */ /* 0x000fce0000000f00 */
.L_x_6:
[----:B------:R-:W-:Y:S05]  /*0480*/  BSYNC.RECONVERGENT B3 ;  /* 0x0000000000037941 */ /* 0x000fea0003800200 */
.L_x_5:
[----:B------:R-:W0:Y:S01]  /*0490*/  LDC.64 R12, c[0x0][0x3c8] ;  /* 0x0000f200ff0c7b82 */ /* 0x000e220000000a00 */
[----:B------:R-:W-:Y:S01]  /*04a0*/  FMUL R17, R14, R17 ;  /* 0x000000110e117220 */ /* 0x000fe20000400000 */
[----:B------:R-:W-:Y:S01]  /*04b0*/  IMAD.MOV.U32 R2, RZ, RZ, 0x3f000000 ;  /* 0x3f000000ff027424 */ /* 0x000fe200078e00ff */
[----:B------:R-:W1:Y:S01]  /*04c0*/  LDCU UR4, c[0x0][0x3a8] ;  /* 0x00007500ff0477ac */ /* 0x000e620008000800 */
[----:B0-----:R-:W2:Y:S03]  /*04d0*/  LDG.E R12, desc[UR6][R12.64] ;  /* 0x000000060c0c7981 */ /* 0x001ea6000c1e1900 */
[----:B------:R-:W-:-:S05]  /*04e0*/  LOP3.LUT R2, R2, 0x80000000, R17, 0xb8, !PT ;  /* 0x8000000002027812 */ /* 0x000fca00078eb811 */
[----:B------:R-:W-:Y:S01]  /*04f0*/  FADD.RZ R17, R17, R2 ;  /* 0x0000000211117221 */ /* 0x000fe2000000c000 */
[----:B------:R-:W-:-:S05]  /*0500*/  HFMA2 R2, -RZ, RZ, 0, 5.9604644775390625e-08 ;  /* 0x00000001ff027431 */ /* 0x000fca00000001ff */
[----:B------:R-:W1:Y:S02]  /*0510*/  F2I.TRUNC.NTZ R17, R17 ;  /* 0x0000001100117305 */ /* 0x000e64000020f100 */
[----:B-1----:R-:W-:-:S04]  /*0520*/  VIMNMX R4, PT, PT, R17, UR4, PT ;  /* 0x0000000411047c48 */ /* 0x002fc8000bfe0100 */
[----:B------:R-:W-:-:S05]  /*0530*/  VIMNMX R4, PT, PT, R4, 0x1, !PT ;  /* 0x0000000104047848 */ /* 0x000fca0007fe0100 */
[----:B------:R0:W-:Y:S04]  /*0540*/  STL [R1+0x890], R4 ;  /* 0x0008900401007387 */ /* 0x0001e80000100800 */
[----:B--2---:R0:W-:Y:S02]  /*0550*/  STL [R1+0x810], R12 ;  /* 0x0008100c01007387 */ /* 0x0041e40000100800 */
.L_x_4:
[----:B------:R-:W-:Y:S05]  /*0560*/  BSYNC.RECONVERGENT B2 ;  /* 0x0000000000027941 */ /* 0x000fea0003800200 */
.L_x_3:
[----:B0-----:R-:W0:Y:S02]  /*0570*/  LDC.64 R12, c[0x0][0x3d0] ;  /* 0x0000f400ff0c7b82 */ /* 0x001e240000000a00 */
[----:B0-----:R-:W2:Y:S01]  /*0580*/  LDG.E R13, desc[UR6][R12.64+0x4] ;  /* 0x000004060c0d7981 */ /* 0x001ea2000c1e1900 */
[----:B------:R-:W-:Y:S01]  /*0590*/  BSSY.RECONVERGENT B2, `(.L_x_7) ;  /* 0x0000020000027945 */ /* 0x000fe20003800200 */
[----:B--2---:R-:W-:-:S04]  /*05a0*/  FSETP.GEU.AND P0, PT, R13, R0, PT ;  /* 0x000000000d00720b */ /* 0x004fc80003f0e000 */
[----:B------:R-:W-:-:S13]  /*05b0*/  FSETP.LEU.OR P0, PT, R13, RZ, P0 ;  /* 0x000000ff0d00720b */ /* 0x000fda000070b400 */
[----:B------:R-:W-:Y:S05]  /*05c0*/  @P0 BRA `(.L_x_8) ;  /* 0x0000000000700947 */ /* 0x000fea0003800000 */
        /* <DEDUP_REMOVED lines=10> */
[----:B------:R-:W-:Y:S02]  /*0670*/  MOV R30, R0 ;  /* 0x00000000001e7202 */ /* 0x000fe40000000f00 */
[----:B------:R-:W-:-:S07]  /*0680*/  MOV R4, 0x6a0 ;  /* 0x000006a000047802 */ /* 0x000fce0000000f00 */
[----:B-----5:R-:W-:Y:S05]  /*0690*/  CALL.REL.NOINC `($__internal_2_$__cuda_sm3x_div_rn_noftz_f32_slowpath) ;  /* 0x000000a400247944 */ /* 0x020fea0003c00000 */
.L_x_10:
[----:B------:R-:W-:Y:S05]  /*06a0*/  BSYNC.RECONVERGENT B3 ;  /* 0x0000000000037941 */ /* 0x000fea0003800200 */
.L_x_9:
[----:B------:R-:W0:Y:S01]  /*06b0*/  LDC.64 R12, c[0x0][0x3c8] ;  /* 0x0000f200ff0c7b82 */ /* 0x000e220000000a00 */
[----:B------:R-:W-:Y:S01]  /*06c0*/  FMUL R3, R14, R3 ;  /* 0x000000030e037220 */ /* 0x000fe20000400000 */
[----:B------:R-:W-:Y:S01]  /*06d0*/  IMAD.MOV.U32 R4, RZ, RZ, 0x3f000000 ;  /* 0x3f000000ff047424 */ /* 0x000fe200078e00ff */
[----:B------:R-:W1:Y:S01]  /*06e0*/  LDCU UR4, c[0x0][0x3a8] ;  /* 0x00007500ff0477ac */ /* 0x000e620008000800 */
[----:B0-----:R-:W2:Y:S03]  /*06f0*/  LDG.E R12, desc[UR6][R12.64+0x4] ;  /* 0x000004060c0c7981 */ /* 0x001ea6000c1e1900 */
[----:B------:R-:W-:Y:S02]  /*0700*/  LOP3.LUT R4, R4, 0x80000000, R3, 0xb8, !PT ;  /* 0x8000000004047812 */ /* 0x000fe400078eb803 */
[C---:B------:R-:W-:Y:S02]  /*0710*/  LEA R16, R2.reuse, R1, 0x2 ;  /* 0x0000000102107211 */ /* 0x040fe400078e10ff */
[----:B------:R-:W-:Y:S01]  /*0720*/  IADD3 R2, PT, PT, R2, 0x1, RZ ;  /* 0x0000000102027810 */ /* 0x000fe20007ffe0ff */
[----:B------:R-:W-:-:S06]  /*0730*/  FADD.RZ R4, R3, R4 ;  /* 0x0000000403047221 */ /* 0x000fcc000000c000 */
[----:B------:R-:W1:Y:S02]  /*0740*/  F2I.TRUNC.NTZ R4, R4 ;  /* 0x0000000400047305 */ /* 0x000e64000020f100 */
[----:B-1----:R-:W-:-:S04]  /*0750*/  VIMNMX R3, PT, PT, R4, UR4, PT ;  /* 0x0000000404037c48 */ /* 0x002fc8000bfe0100 */
[----:B------:R-:W-:-:S05]  /*0760*/  VIMNMX R3, PT, PT, R3, 0x1, !PT ;  /* 0x0000000103037848 */ /* 0x000fca0007fe0100 */
[----:B------:R0:W-:Y:S04]  /*0770*/  STL [R16+0x890], R3 ;  /* 0x0008900310007387 */ /* 0x0001e80000100800 */
[----:B--2---:R0:W-:Y:S02]  /*0780*/  STL [R16+0x810], R12 ;  /* 0x0008100c10007387 */ /* 0x0041e40000100800 */
.L_x_8:
[----:B------:R-:W-:Y:S05]  /*0790*/  BSYNC.RECONVERGENT B2 ;  /* 0x0000000000027941 */ /* 0x000fea0003800200 */
.L_x_7:
        /* <DEDUP_REMOVED lines=15> */
[----:B------:R-:W-:Y:S01]  /*0890*/  MOV R3, R13 ;  /* 0x0000000d00037202 */ /* 0x000fe20000000f00 */
[----:B------:R-:W-:Y:S01]  /*08a0*/  IMAD.MOV.U32 R30, RZ, RZ, R0 ;  /* 0x000000ffff1e7224 */ /* 0x000fe200078e0000 */
[----:B------:R-:W-:-:S07]  /*08b0*/  MOV R4, 0x8d0 ;  /* 0x000008d000047802 */ /* 0x000fce0000000f00 */
[----:B-----5:R-:W-:Y:S05]  /*08c0*/  CALL.REL.NOINC `($__internal_2_$__cuda_sm3x_div_rn_noftz_f32_slowpath) ;  /* 0x000000a000987944 */ /* 0x020fea0003c00000 */
.L_x_14:
[----:B------:R-:W-:Y:S05]  /*08d0*/  BSYNC.RECONVERGENT B3 ;  /* 0x0000000000037941 */ /* 0x000fea0003800200 */
.L_x_13:
[----:B------:R-:W0:Y:S01]  /*08e0*/  LDC.64 R12, c[0x0][0x3c8] ;  /* 0x0000f200ff0c7b82 */ /* 0x000e220000000a00 */
[----:B------:R-:W-:Y:S02]  /*08f0*/  HFMA2 R4, -RZ, RZ, 1.75, 0 ;  /* 0x3f000000ff047431 */ /* 0x000fe400000001ff */
[----:B------:R-:W-:Y:S01]  /*0900*/  FMUL R3, R14, R3 ;  /* 0x000000030e037220 */ /* 0x000fe20000400000 */
[----:B------:R-:W1:Y:S01]  /*0910*/  LDCU UR4, c[0x0][0x3a8] ;  /* 0x00007500ff0477ac */ /* 0x000e620008000800 */
[----:B0-----:R-:W2:Y:S03]  /*0920*/  LDG.E R12, desc[UR6][R12.64+0x8] ;  /* 0x000008060c0c7981 */ /* 0x001ea6000c1e1900 */
[----:B------:R-:W-:Y:S02]  /*0930*/  LOP3.LUT R4, R4, 0x80000000, R3, 0xb8, !PT ;  /* 0x8000000004047812 */ /* 0x000fe400078eb803 */
[----:B------:R-:W-:-:S02]  /*0940*/  LEA R16, R2, R1, 0x2 ;  /* 0x0000000102107211 */ /* 0x000fc400078e10ff */
[----:B------:R-:W-:Y:S01]  /*0950*/  IADD3 R2, PT, PT, R2, 0x1, RZ ;  /* 0x0000000102027810 */ /* 0x000fe20007ffe0ff */
[----:B------:R-:W-:-:S06]  /*0960*/  FADD.RZ R4, R3, R4 ;  /* 0x0000000403047221 */ /* 0x000fcc000000c000 */
[----:B------:R-:W1:Y:S02]  /*0970*/  F2I.TRUNC.NTZ R4, R4 ;  /* 0x0000000400047305 */ /* 0x000e64000020f100 */
[----:B-1----:R-:W-:-:S04]  /*0980*/  VIMNMX R3, PT, PT, R4, UR4, PT ;  /* 0x0000000404037c48 */ /* 0x002fc8000bfe0100 */
[----:B------:R-:W-:-:S05]  /*0990*/  VIMNMX R3, PT, PT, R3, 0x1, !PT ;  /* 0x0000000103037848 */ /* 0x000fca0007fe0100 */
[----:B------:R0:W-:Y:S04]  /*09a0*/  STL [R16+0x890], R3 ;  /* 0x0008900310007387 */ /* 0x0001e80000100800 */
[----:B--2---:R0:W-:Y:S02]  /*09b0*/  STL [R16+0x810], R12 ;  /* 0x0008100c10007387 */ /* 0x0041e40000100800 */
.L_x_12:
[----:B------:R-:W-:Y:S05]  /*09c0*/  BSYNC.RECONVERGENT B2 ;  /* 0x0000000000027941 */ /* 0x000fea0003800200 */
.L_x_11:
[----:B0-----:R-:W0:Y:S08]  /*09d0*/  LDC.64 R16, c[0x0][0x3d0] ;  /* 0x0000f400ff107b82 */ /* 0x001e300000000a00 */
[----:B------:R-:W1:Y:S01]  /*09e0*/  LDC R3, c[0x0][0x3d8] ;  /* 0x0000f600ff037b82 */ /* 0x000e620000000800 */
[----:B0-----:R-:W2:Y:S01]  /*09f0*/  LDG.E R17, desc[UR6][R16.64+0xc] ;  /* 0x00000c0610117981 */ /* 0x001ea2000c1e1900 */
[----:B------:R-:W-:Y:S01]  /*0a00*/  IMAD.MOV.U32 R4, RZ, RZ, -0x1 ;  /* 0xffffffffff047424 */ /* 0x000fe200078e00ff */
[----:B------:R-:W-:Y:S04]  /*0a10*/  BSSY.RECONVERGENT B2, `(.L_x_15) ;  /* 0x0000023000027945 */ /* 0x000fe80003800200 */
[----:B-1----:R-:W-:-:S04]  /*0a20*/  VIADDMNMX.U32 R3, R3, R4, 0x1f, PT ;  /* 0x0000001f03037446 */ /* 0x002fc80003800004 */
[----:B------:R-:W-:-:S04]  /*0a30*/  IADD3 R3, PT, PT, R3, 0x1, RZ ;  /* 0x0000000103037810 */ /* 0x000fc80007ffe0ff */
[----:B------:R-:W-:Y:S02]  /*0a40*/  LOP3.LUT R12, R3, 0x3c, RZ, 0xc0, !PT ;  /* 0x0000003c030c7812 */ /* 0x000fe400078ec0ff */
        /* <DEDUP_REMOVED lines=16> */
.L_x_18:
[----:B------:R-:W-:Y:S05]  /*0b50*/  BSYNC.RECONVERGENT B3 ;  /* 0x0000000000037941 */ /* 0x000fea0003800200 */
.L_x_17:
        /* <DEDUP_REMOVED lines=14> */
.L_x_16:
[----:B------:R-:W-:Y:S05]  /*0c40*/  BSYNC.RECONVERGENT B2 ;  /* 0x0000000000027941 */ /* 0x000fea0003800200 */
.L_x_15:
[----:B------:R-:W-:Y:S01]  /*0c50*/  ISETP.NE.AND P0, PT, R12, 0x4, PT ;  /* 0x000000040c00780c */ /* 0x000fe20003f05270 */
[----:B------:R-:W-:Y:S01]  /*0c60*/  BSSY.RECONVERGENT B2, `(.L_x_2) ;  /* 0x00003e8000027945 */ /* 0x000fe20003800200 */
[----:B0-----:R-:W-:-:S11]  /*0c70*/  HFMA2 R13, -RZ, RZ, 0, 2.384185791015625e-07 ;  /* 0x00000004ff0d7431 */ /* 0x001fd600000001ff */
[----:B------:R-:W-:Y:S05]  /*0c80*/  @!P0 BRA `(.L_x_19) ;  /* 0x0000003c00948947 */ /* 0x000fea0003800000 */
[----:B------:R-:W0:Y:S02]  /*0c90*/  LDC.64 R16, c[0x0][0x3d0] ;  /* 0x0000f400ff107b82 */ /* 0x000e240000000a00 */
        /* <DEDUP_REMOVED lines=14> */
[----:B------:R-:W-:Y:S01]  /*0d80*/  IMAD.MOV.U32 R3, RZ, RZ, R17 ;  /* 0x000000ffff037224 */ /* 0x000fe200078e0011 */
[----:B------:R-:W-:Y:S02]  /*0d90*/  MOV R30, R0 ;  /* 0x00000000001e7202 */ /* 0x000fe40000000f00 */
[----:B------:R-:W-:-:S07]  /*0da0*/  MOV R4, 0xdc0 ;  /* 0x00000dc000047802 */ /* 0x000fce0000000f00 */
[----:B-----5:R-:W-:Y:S05]  /*0db0*/  CALL.REL.NOINC `($__internal_2_$__cuda_sm3x_div_rn_noftz_f32_slowpath) ;  /* 0x0000009c005c7944 */ /* 0x020fea0003c00000 */
.L_x_23:
[----:B------:R-:W-:Y:S05]  /*0dc0*/  BSYNC.RECONVERGENT B4 ;  /* 0x0000000000047941 */ /* 0x000fea0003800200 */
.L_x_22:
[----:B------:R-:W0:Y:S01]  /*0dd0*/  LDC.64 R16, c[0x0][0x3c8] ;  /* 0x0000f200ff107b82 */ /* 0x000e220000000a00 */
[----:B------:R-:W-:Y:S02]  /*0de0*/  HFMA2 R4, -RZ, RZ, 1.75, 0 ;  /* 0x3f000000ff047431 */ /* 0x000fe400000001ff */
[----:B------:R-:W-:Y:S01]  /*0df0*/  FMUL R3, R14, R3 ;  /* 0x000000030e037220 */ /* 0x000fe20000400000 */
[----:B------:R-:W1:Y:S01]  /*0e00*/  LDCU UR4, c[0x0][0x3a8] ;  /* 0x00007500ff0477ac */ /* 0x000e620008000800 */
[----:B0-----:R-:W2:Y:S03]  /*0e10*/  LDG.E R16, desc[UR6][R16.64+0x10] ;  /* 0x0000100610107981 */ /* 0x001ea6000c1e1900 */
[----:B------:R-:W-:Y:S02]  /*0e20*/  LOP3.LUT R4, R4, 0x80000000, R3, 0xb8, !PT ;  /* 0x8000000004047812 */ /* 0x000fe400078eb803 */
[C---:B------:R-:W-:Y:S01]  /*0e30*/  LEA R13, R2.reuse, R1, 0x2 ;  /* 0x00000001020d7211 */ /* 0x040fe200078e10ff */
[----:B------:R-:W-:-:S02]  /*0e40*/  VIADD R2, R2, 0x1 ;  /* 0x0000000102027836 */ /* 0x000fc40000000000 */
[----:B------:R-:W-:-:S06]  /*0e50*/  FADD.RZ R4, R3, R4 ;  /* 0x0000000403047221 */ /* 0x000fcc000000c000 */
[----:B------:R-:W1:Y:S02]  /*0e60*/  F2I.TRUNC.NTZ R4, R4 ;  /* 0x0000000400047305 */ /* 0x000e64000020f100 */
[----:B-1----:R-:W-:-:S04]  /*0e70*/  VIMNMX R3, PT, PT, R4, UR4, PT ;  /* 0x0000000404037c48 */ /* 0x002fc8000bfe0100 */
[----:B------:R-:W-:-:S05]  /*0e80*/  VIMNMX R3, PT, PT, R3, 0x1, !PT ;  /* 0x0000000103037848 */ /* 0x000fca0007fe0100 */
[----:B------:R0:W-:Y:S04]  /*0e90*/  STL [R13+0x890], R3 ;  /* 0x000890030d007387 */ /* 0x0001e80000100800 */
[----:B--2---:R0:W-:Y:S02]  /*0ea0*/  STL [R13+0x810], R16 ;  /* 0x000810100d007387 */ /* 0x0041e40000100800 */
.L_x_21:
[----:B------:R-:W-:Y:S05]  /*0eb0*/  BSYNC.RECONVERGENT B3 ;  /* 0x0000000000037941 */ /* 0x000fea0003800200 */
.L_x_20:
        /* <DEDUP_REMOVED lines=19> */
.L_x_27:
[----:B------:R-:W-:Y:S05]  /*0ff0*/  BSYNC.RECONVERGENT B4 ;  /* 0x0000000000047941 */ /* 0x000fea0003800200 */
.L_x_26:
[----:B------:R-:W0:Y:S01]  /*1000*/  LDC.64 R16, c[0x0][0x3c8] ;  /* 0x0000f200ff107b82 */ /* 0x000e220000000a00 */
[----:B------:R-:W-:Y:S02]  /*1010*/  HFMA2 R4, -RZ, RZ, 1.75, 0 ;  /* 0x3f000000ff047431 */ /* 0x000fe400000001ff */
[----:B------:R-:W-:Y:S01]  /*1020*/  FMUL R3, R14, R3 ;  /* 0x000000030e037220 */ /* 0x000fe20000400000 */
[----:B------:R-:W1:Y:S01]  /*1030*/  LDCU UR4, c[0x0][0x3a8] ;  /* 0x00007500ff0477ac */ /* 0x000e620008000800 */
[----:B0-----:R-:W2:Y:S03]  /*1040*/  LDG.E R16, desc[UR6][R16.64+0x14] ;  /* 0x0000140610107981 */ /* 0x001ea6000c1e1900 */
[----:B------:R-:W-:Y:S01]  /*1050*/  LOP3.LUT R4, R4, 0x80000000, R3, 0xb8, !PT ;  /* 0x8000000004047812 */ /* 0x000fe200078eb803 */
[C---:B------:R-:W-:Y:S01]  /*1060*/  IMAD R13, R2.reuse, 0x4, R1 ;  /* 0x00000004020d7824 */ /* 0x040fe200078e0201 */
[----:B------:R-:W-:-:S03]  /*1070*/  IADD3 R2, PT, PT, R2, 0x1, RZ ;  /* 0x0000000102027810 */ /* 0x000fc60007ffe0ff */
[----:B------:R-:W-:-:S06]  /*1080*/  FADD.RZ R4, R3, R4 ;  /* 0x0000000403047221 */ /* 0x000fcc000000c000 */
[----:B------:R-:W1:Y:S02]  /*1090*/  F2I.TRUNC.NTZ R4, R4 ;  /* 0x0000000400047305 */ /* 0x000e64000020f100 */
[----:B-1----:R-:W-:-:S04]  /*10a0*/  VIMNMX R3, PT, PT, R4, UR4, PT ;  /* 0x0000000404037c48 */ /* 0x002fc8000bfe0100 */
[----:B------:R-:W-:-:S05]  /*10b0*/  VIMNMX R3, PT, PT, R3, 0x1, !PT ;  /* 0x0000000103037848 */ /* 0x000fca0007fe0100 */
[----:B------:R0:W-:Y:S04]  /*10c0*/  STL [R13+0x890], R3 ;  /* 0x000890030d007387 */ /* 0x0001e80000100800 */
[----:B--2---:R0:W-:Y:S02]  /*10d0*/  STL [R13+0x810], R16 ;  /* 0x000810100d007387 */ /* 0x0041e40000100800 */
.L_x_25:
[----:B------:R-:W-:Y:S05]  /*10e0*/  BSYNC.RECONVERGENT B3 ;  /* 0x0000000000037941 */ /* 0x000fea0003800200 */
.L_x_24:
        /* <DEDUP_REMOVED lines=19> */
.L_x_31:
[----:B------:R-:W-:Y:S05]  /*1220*/  BSYNC.RECONVERGENT B4 ;  /* 0x0000000000047941 */ /* 0x000fea0003800200 */
.L_x_30:
        /* <DEDUP_REMOVED lines=14> */
.L_x_29:
[----:B------:R-:W-:Y:S05]  /*1310*/  BSYNC.RECONVERGENT B3 ;  /* 0x0000000000037941 */ /* 0x000fea0003800200 */
.L_x_28:
        /* <DEDUP_REMOVED lines=19> */
.L_x_35:
[----:B------:R-:W-:Y:S05]  /*1450*/  BSYNC.RECONVERGENT B4 ;  /* 0x0000000000047941 */ /* 0x000fea0003800200 */
.L_x_34:
        /* <DEDUP_REMOVED lines=14> */
.L_x_33:
[----:B------:R-:W-:Y:S05]  /*1540*/  BSYNC.RECONVERGENT B3 ;  /* 0x0000000000037941 */ /* 0x000fea0003800200 */
.L_x_32:
[----:B------:R-:W-:Y:S01]  /*1550*/  ISETP.NE.AND P0, PT, R12, 0x8, PT ;  /* 0x000000080c00780c */ /* 0x000fe20003f05270 */
[----:B0-----:R-:W-:-:S12]  /*1560*/  IMAD.MOV.U32 R13, RZ, RZ, 0x8 ;  /* 0x00000008ff0d7424 */ /* 0x001fd800078e00ff */
        /* <DEDUP_REMOVED lines=20> */
.L_x_39:
[----:B------:R-:W-:Y:S05]  /*16b0*/  BSYNC.RECONVERGENT B4 ;  /* 0x0000000000047941 */ /* 0x000fea0003800200 */
.L_x_38:
        /* <DEDUP_REMOVED lines=14> */
.L_x_37:
[----:B------:R-:W-:Y:S05]  /*17a0*/  BSYNC.RECONVERGENT B3 ;  /* 0x0000000000037941 */ /* 0x000fea0003800200 */
.L_x_36:
        /* <DEDUP_REMOVED lines=19> */
.L_x_43:
[----:B------:R-:W-:Y:S05]  /*18e0*/  BSYNC.RECONVERGENT B4 ;  /* 0x0000000000047941 */ /* 0x000fea0003800200 */
.L_x_42:
        /* <DEDUP_REMOVED lines=14> */
.L_x_41:
[----:B------:R-:W-:Y:S05]  /*19d0*/  BSYNC.RECONVERGENT B3 ;  /* 0x0000000000037941 */ /* 0x000fea0003800200 */
.L_x_40:
        /* <DEDUP_REMOVED lines=19> */
.L_x_47:
[----:B------:R-:W-:Y:S05]  /*1b10*/  BSYNC.RECONVERGENT B4 ;  /* 0x0000000000047941 */ /* 0x000fea0003800200 */
.L_x_46:
        /* <DEDUP_REMOVED lines=14> */
.L_x_45:
[----:B------:R-:W-:Y:S05]  /*1c00*/  BSYNC.RECONVERGENT B3 ;  /* 0x0000000000037941 */ /* 0x000fea0003800200 */
.L_x_44:
        /* <DEDUP_REMOVED lines=19> */
.L_x_51:
[----:B------:R-:W-:Y:S05]  /*1d40*/  BSYNC.RECONVERGENT B4 ;  /* 0x0000000000047941 */ /* 0x000fea0003800200 */
.L_x_50:
        /* <DEDUP_REMOVED lines=14> */
.L_x_49:
[----:B------:R-:W-:Y:S05]  /*1e30*/  BSYNC.RECONVERGENT B3 ;  /* 0x0000000000037941 */ /* 0x000fea0003800200 */
.L_x_48:
[----:B------:R-:W-:Y:S02]  /*1e40*/  ISETP.NE.AND P0, PT, R12, 0xc, PT ;  /* 0x0000000c0c00780c */ /* 0x000fe40003f05270 */
[----:B0-----:R-:W-:-:S11]  /*1e50*/  MOV R13, 0xc ;  /* 0x0000000c000d7802 */ /* 0x001fd60000000f00 */
        /* <DEDUP_REMOVED lines=20> */
.L_x_55:
[----:B------:R-:W-:Y:S05]  /*1fa0*/  BSYNC.RECONVERGENT B4 ;  /* 0x0000000000047941 */ /* 0x000fea0003800200 */
.L_x_54:
        /* <DEDUP_REMOVED lines=14> */
.L_x_53:
[----:B------:R-:W-:Y:S05]  /*2090*/  BSYNC.RECONVERGENT B3 ;  /* 0x0000000000037941 */ /* 0x000fea0003800200 */
.L_x_52:
        /* <DEDUP_REMOVED lines=19> */
.L_x_59:
[----:B------:R-:W-:Y:S05]  /*21d0*/  BSYNC.RECONVERGENT B4 ;  /* 0x0000000000047941 */ /* 0x000fea0003800200 */
.L_x_58:
        /* <DEDUP_REMOVED lines=14> */
.L_x_57:
[----:B------:R-:W-:Y:S05]  /*22c0*/  BSYNC.RECONVERGENT B3 ;  /* 0x0000000000037941 */ /* 0x000fea0003800200 */
.L_x_56:
        /* <DEDUP_REMOVED lines=19> */
.L_x_63:
[----:B------:R-:W-:Y:S05]  /*2400*/  BSYNC.RECONVERGENT B4 ;  /* 0x0000000000047941 */ /* 0x000fea0003800200 */
.L_x_62:
        /* <DEDUP_REMOVED lines=14> */
.L_x_61:
[----:B------:R-:W-:Y:S05]  /*24f0*/  BSYNC.RECONVERGENT B3 ;  /* 0x0000000000037941 */ /* 0x000fea0003800200 */
.L_x_60:
        /* <DEDUP_REMOVED lines=19> */
.L_x_67:
[----:B------:R-:W-:Y:S05]  /*2630*/  BSYNC.RECONVERGENT B4 ;  /* 0x0000000000047941 */ /* 0x000fea0003800200 */
.L_x_66:
        /* <DEDUP_REMOVED lines=14> */
.L_x_65:
[----:B------:R-:W-:Y:S05]  /*2720*/  BSYNC.RECONVERGENT B3 ;  /* 0x0000000000037941 */ /* 0x000fea0003800200 */
.L_x_64:
        /* <DEDUP_REMOVED lines=22> */
.L_x_71:
[----:B------:R-:W-:Y:S05]  /*2890*/  BSYNC.RECONVERGENT B4 ;  /* 0x0000000000047941 */ /* 0x000fea0003800200 */
.L_x_70:
        /* <DEDUP_REMOVED lines=14> */
.L_x_69:
[----:B------:R-:W-:Y:S05]  /*2980*/  BSYNC.RECONVERGENT B3 ;  /* 0x0000000000037941 */ /* 0x000fea0003800200 */
.L_x_68:
        /* <DEDUP_REMOVED lines=19> */
.L_x_75:
[----:B------:R-:W-:Y:S05]  /*2ac0*/  BSYNC.RECONVERGENT B4 ;  /* 0x0000000000047941 */ /* 0x000fea0003800200 */
.L_x_74:
        /* <DEDUP_REMOVED lines=14> */
.L_x_73:
[----:B------:R-:W-:Y:S05]  /*2bb0*/  BSYNC.RECONVERGENT B3 ;  /* 0x0000000000037941 */ /* 0x000fea0003800200 */
.L_x_72:
        /* <DEDUP_REMOVED lines=19> */
.L_x_79:
[----:B------:R-:W-:Y:S05]  /*2cf0*/  BSYNC.RECONVERGENT B4 ;  /* 0x0000000000047941 */ /* 0x000fea0003800200 */
.L_x_78:
        /* <DEDUP_REMOVED lines=14> */
.L_x_77:
[----:B------:R-:W-:Y:S05]  /*2de0*/  BSYNC.RECONVERGENT B3 ;  /* 0x0000000000037941 */ /* 0x000fea0003800200 */
.L_x_76:
        /* <DEDUP_REMOVED lines=19> */
.L_x_83:
[----:B------:R-:W-:Y:S05]  /*2f20*/  BSYNC.RECONVERGENT B4 ;  /* 0x0000000000047941 */ /* 0x000fea0003800200 */
.L_x_82:
        /* <DEDUP_REMOVED lines=14> */
.L_x_81:
[----:B------:R-:W-:Y:S05]  /*3010*/  BSYNC.RECONVERGENT B3 ;  /* 0x0000000000037941 */ /* 0x000fea0003800200 */
.L_x_80:
[----:B------:R-:W-:Y:S01]  /*3020*/  ISETP.NE.AND P0, PT, R12, 0x14, PT ;  /* 0x000000140c00780c */ /* 0x000fe20003f05270 */
[----:B0-----:R-:W-:-:S12]  /*3030*/  HFMA2 R13, -RZ, RZ, 0, 1.1920928955078125e-06 ;  /* 0x00000014ff0d7431 */ /* 0x001fd800000001ff */
        /* <DEDUP_REMOVED lines=20> */
.L_x_87:
[----:B------:R-:W-:Y:S05]  /*3180*/  BSYNC.RECONVERGENT B4 ;  /* 0x0000000000047941 */ /* 0x000fea0003800200 */
.L_x_86:
        /* <DEDUP_REMOVED lines=14> */
.L_x_85:
[----:B------:R-:W-:Y:S05]  /*3270*/  BSYNC.RECONVERGENT B3 ;  /* 0x0000000000037941 */ /* 0x000fea0003800200 */
.L_x_84:
        /* <DEDUP_REMOVED lines=19> */
.L_x_91:
[----:B------:R-:W-:Y:S05]  /*33b0*/  BSYNC.RECONVERGENT B4 ;  /* 0x0000000000047941 */ /* 0x000fea0003800200 */
.L_x_90:
        /* <DEDUP_REMOVED lines=14> */
.L_x_89:
[----:B------:R-:W-:Y:S05]  /*34a0*/  BSYNC.RECONVERGENT B3 ;  /* 0x0000000000037941 */ /* 0x000fea0003800200 */
.L_x_88:
        /* <DEDUP_REMOVED lines=19> */
.L_x_95:
[----:B------:R-:W-:Y:S05]  /*35e0*/  BSYNC.RECONVERGENT B4 ;  /* 0x0000000000047941 */ /* 0x000fea0003800200 */
.L_x_94:
        /* <DEDUP_REMOVED lines=14> */
.L_x_93:
[----:B------:R-:W-:Y:S05]  /*36d0*/  BSYNC.RECONVERGENT B3 ;  /* 0x0000000000037941 */ /* 0x000fea0003800200 */
.L_x_92:
        /* <DEDUP_REMOVED lines=19> */
.L_x_99:
[----:B------:R-:W-:Y:S05]  /*3810*/  BSYNC.RECONVERGENT B4 ;  /* 0x0000000000047941 */ /* 0x000fea0003800200 */
.L_x_98:
        /* <DEDUP_REMOVED lines=14> */
.L_x_97:
[----:B------:R-:W-:Y:S05]  /*3900*/  BSYNC.RECONVERGENT B3 ;  /* 0x0000000000037941 */ /* 0x000fea0003800200 */
.L_x_96:
        /* <DEDUP_REMOVED lines=22> */
.L_x_103:
[----:B------:R-:W-:Y:S05]  /*3a70*/  BSYNC.RECONVERGENT B4 ;  /* 0x0000000000047941 */ /* 0x000fea0003800200 */
.L_x_102:
        /* <DEDUP_REMOVED lines=14> */
.L_x_101:
[----:B------:R-:W-:Y:S05]  /*3b60*/  BSYNC.RECONVERGENT B3 ;  /* 0x0000000000037941 */ /* 0x000fea0003800200 */
.L_x_100:
        /* <DEDUP_REMOVED lines=19> */
.L_x_107:
[----:B------:R-:W-:Y:S05]  /*3ca0*/  BSYNC.RECONVERGENT B4 ;  /* 0x0000000000047941 */ /* 0x000fea0003800200 */
.L_x_106:
        /* <DEDUP_REMOVED lines=14> */
.L_x_105:
[----:B------:R-:W-:Y:S05]  /*3d90*/  BSYNC.RECONVERGENT B3 ;  /* 0x0000000000037941 */ /* 0x000fea0003800200 */
.L_x_104:
        /* <DEDUP_REMOVED lines=19> */
.L_x_111:
[----:B------:R-:W-:Y:S05]  /*3ed0*/  BSYNC.RECONVERGENT B4 ;  /* 0x0000000000047941 */ /* 0x000fea0003800200 */
.L_x_110:
        /* <DEDUP_REMOVED lines=14> */
.L_x_109:
[----:B------:R-:W-:Y:S05]  /*3fc0*/  BSYNC.RECONVERGENT B3 ;  /* 0x0000000000037941 */ /* 0x000fea0003800200 */
.L_x_108:
        /* <DEDUP_REMOVED lines=19> */
.L_x_115:
[----:B------:R-:W-:Y:S05]  /*4100*/  BSYNC.RECONVERGENT B4 ;  /* 0x0000000000047941 */ /* 0x000fea0003800200 */
.L_x_114:
        /* <DEDUP_REMOVED lines=14> */
.L_x_113:
[----:B------:R-:W-:Y:S05]  /*41f0*/  BSYNC.RECONVERGENT B3 ;  /* 0x0000000000037941 */ /* 0x000fea0003800200 */
.L_x_112:
        /* <DEDUP_REMOVED lines=22> */
.L_x_119:
[----:B------:R-:W-:Y:S05]  /*4360*/  BSYNC.RECONVERGENT B4 ;  /* 0x0000000000047941 */ /* 0x000fea0003800200 */
.L_x_118:
        /* <DEDUP_REMOVED lines=14> */
.L_x_117:
[----:B------:R-:W-:Y:S05]  /*4450*/  BSYNC.RECONVERGENT B3 ;  /* 0x0000000000037941 */ /* 0x000fea0003800200 */
.L_x_116:
        /* <DEDUP_REMOVED lines=19> */
.L_x_123:
[----:B------:R-:W-:Y:S05]  /*4590*/  BSYNC.RECONVERGENT B4 ;  /* 0x0000000000047941 */ /* 0x000fea0003800200 */
.L_x_122:
        /* <DEDUP_REMOVED lines=14> */
.L_x_121:
[----:B------:R-:W-:Y:S05]  /*4680*/  BSYNC.RECONVERGENT B3 ;  /* 0x0000000000037941 */ /* 0x000fea0003800200 */
.L_x_120:
        /* <DEDUP_REMOVED lines=19> */
.L_x_127:
[----:B------:R-:W-:Y:S05]  /*47c0*/  BSYNC.RECONVERGENT B4 ;  /* 0x0000000000047941 */ /* 0x000fea0003800200 */
.L_x_126:
        /* <DEDUP_REMOVED lines=14> */
.L_x_125:
[----:B------:R-:W-:Y:S05]  /*48b0*/  BSYNC.RECONVERGENT B3 ;  /* 0x0000000000037941 */ /* 0x000fea0003800200 */
.L_x_124:
[----:B0-----:R-:W0:Y:S02]  /*48c0*/  LDC.64 R16, c[0x0][0x3d0] ;  /* 0x0000f400ff107b82 */ /* 0x001e240000000a00 */
[----:B0-----:R-:W2:Y:S01]  /*48d0*/  LDG.E R17, desc[UR6][R16.64+0x7c] ;  /* 0x00007c0610117981 */ /* 0x001ea2000c1e1900 */
[----:B------:R-:W-:Y:S01]  /*48e0*/  HFMA2 R13, -RZ, RZ, 0, 1.9073486328125e-06 ;  /* 0x00000020ff0d7431 */ /* 0x000fe200000001ff */
        /* <DEDUP_REMOVED lines=16> */
.L_x_129:
[----:B------:R-:W-:Y:S05]  /*49f0*/  BSYNC.RECONVERGENT B3 ;  /* 0x0000000000037941 */ /* 0x000fea0003800200 */
.L_x_128:
        /* <DEDUP_REMOVED lines=14> */
.L_x_19:
[----:B------:R-:W-:Y:S05]  /*4ae0*/  BSYNC.RECONVERGENT B2 ;  /* 0x0000000000027941 */ /* 0x000fea0003800200 */
.L_x_2:
[----:B------:R-:W-:-:S13]  /*4af0*/  ISETP.NE.AND P0, PT, R15, RZ, PT ;  /* 0x000000ff0f00720c */ /* 0x000fda0003f05270 */
[----:B------:R-:W-:Y:S05]  /*4b00*/  @!P0 BRA `(.L_x_1) ;  /* 0x0000000000a48947 */ /* 0x000fea0003800000 */
[----:B------:R-:W1:Y:S01]  /*4b10*/  LDC.64 R18, c[0x0][0x3d0] ;  /* 0x0000f400ff127b82 */ /* 0x000e620000000a00 */
[----:B0-----:R-:W-:-:S07]  /*4b20*/  HFMA2 R12, -RZ, RZ, 0, 0 ;  /* 0x00000000ff0c7431 */ /* 0x001fce00000001ff */
[----:B------:R-:W0:Y:S02]  /*4b30*/  LDC.64 R16, c[0x0][0x3c8] ;  /* 0x0000f200ff107b82 */ /* 0x000e240000000a00 */
.L_x_134:
[----:B-1----:R-:W-:-:S05]  /*4b40*/  IMAD.WIDE.U32 R20, R13, 0x4, R18 ;  /* 0x000000040d147825 */ /* 0x002fca00078e0012 */
[----:B------:R-:W2:Y:S01]  /*4b50*/  LDG.E R23, desc[UR6][R20.64] ;  /* 0x0000000614177981 */ /* 0x000ea2000c1e1900 */
[----:B------:R-:W-:Y:S01]  /*4b60*/  VIADD R12, R12, 0x1 ;  /* 0x000000010c0c7836 */ /* 0x000fe20000000000 */
[----:B------:R-:W-:Y:S04]  /*4b70*/  BSSY.RECONVERGENT B2, `(.L_x_130) ;  /* 0x0000020000027945 */ /* 0x000fe80003800200 */
[----:B------:R-:W-:Y:S02]  /*4b80*/  ISETP.NE.AND P2, PT, R12, R15, PT ;  /* 0x0000000f0c00720c */ /* 0x000fe40003f45270 */
[----:B--2---:R-:W-:-:S04]  /*4b90*/  FSETP.GEU.AND P0, PT, R23, R0, PT ;  /* 0x000000001700720b */ /* 0x004fc80003f0e000 */
[----:B------:R-:W-:-:S13]  /*4ba0*/  FSETP.LEU.OR P0, PT, R23, RZ, P0 ;  /* 0x000000ff1700720b */ /* 0x000fda000070b400 */
[----:B------:R-:W-:Y:S05]  /*4bb0*/  @P0 BRA `(.L_x_131) ;  /* 0x00000000006c0947 */ /* 0x000fea0003800000 */
[----:B------:R-:W1:Y:S01]  /*4bc0*/  MUFU.RCP R3, R0 ;  /* 0x0000000000037308 */ /* 0x000e620000001000 */
[----:B------:R-:W-:Y:S07]  /*4bd0*/  BSSY.RECONVERGENT B3, `(.L_x_132) ;  /* 0x000000c000037945 */ /* 0x000fee0003800200 */
[----:B------:R-:W2:Y:S01]  /*4be0*/  FCHK P0, R23, R0 ;  /* 0x0000000017007302 */ /* 0x000ea20000000000 */
[----:B-1----:R-:W-:-:S04]  /*4bf0*/  FFMA R4, -R0, R3, 1 ;  /* 0x3f80000000047423 */ /* 0x002fc80000000103 */
[----:B------:R-:W-:-:S04]  /*4c00*/  FFMA R3, R3, R4, R3 ;  /* 0x0000000403037223 */ /* 0x000fc80000000003 */
[----:B------:R-:W-:-:S04]  /*4c10*/  FFMA R4, R3, R23, RZ ;  /* 0x0000001703047223 */ /* 0x000fc800000000ff */
[----:B------:R-:W-:-:S04]  /*4c20*/  FFMA R21, -R0, R4, R23 ;  /* 0x0000000400157223 */ /* 0x000fc80000000117 */
[----:B------:R-:W-:Y:S01]  /*4c30*/  FFMA R3, R3, R21, R4 ;  /* 0x0000001503037223 */ /* 0x000fe20000000004 */
[----:B--2---:R-:W-:Y:S06]  /*4c40*/  @!P0 BRA `(.L_x_133) ;  /* 0x0000000000108947 */ /* 0x004fec0003800000 */
[----:B------:R-:W-:Y:S02]  /*4c50*/  MOV R3, R23 ;  /* 0x0000001700037202 */ /* 0x000fe40000000f00 */
[----:B------:R-:W-:Y:S02]  /*4c60*/  MOV R30, R0 ;  /* 0x00000000001e7202 */ /* 0x000fe40000000f00 */
[----:B------:R-:W-:-:S07]  /*4c70*/  MOV R4, 0x4c90 ;  /* 0x00004c9000047802 */ /* 0x000fce0000000f00 */
[----:B0----5:R-:W-:Y:S05]  /*4c80*/  CALL.REL.NOINC `($__internal_2_$__cuda_sm3x_div_rn_noftz_f32_slowpath) ;  /* 0x0000005c00a87944 */ /* 0x021fea0003c00000 */
.L_x_133:
[----:B------:R-:W-:Y:S05]  /*4c90*/  BSYNC.RECONVERGENT B3 ;  /* 0x0000000000037941 */ /* 0x000fea0003800200 */
.L_x_132:
[----:B0-----:R-:W-:-:S06]  /*4ca0*/  IMAD.WIDE.U32 R20, R13, 0x4, R16 ;  /* 0x000000040d147825 */ /* 0x001fcc00078e0010 */
[----:B------:R-:W2:Y:S01]  /*4cb0*/  LDG.E R20, desc[UR6][R20.64] ;  /* 0x0000000614147981 */ /* 0x000ea2000c1e1900 */
[----:B------:R-:W-:Y:S02]  /*4cc0*/  HFMA2 R4, -RZ, RZ, 1.75, 0 ;  /* 0x3f000000ff047431 */ /* 0x000fe400000001ff */
[----:B------:R-:W-:Y:S01]  /*4cd0*/  FMUL R3, R14, R3 ;  /* 0x000000030e037220 */ /* 0x000fe20000400000 */
[C---:B------:R-:W-:Y:S01]  /*4ce0*/  IMAD R22, R2.reuse, 0x4, R1 ;  /* 0x0000000402167824 */ /* 0x040fe200078e0201 */
[----:B------:R-:W-:-:S03]  /*4cf0*/  IADD3 R2, PT, PT, R2, 0x1, RZ ;  /* 0x0000000102027810 */ /* 0x000fc60007ffe0ff */
[----:B------:R-:W-:-:S05]  /*4d00*/  LOP3.LUT R4, R4, 0x80000000, R3, 0xb8, !PT ;  /* 0x8000000004047812 */ /* 0x000fca00078eb803 */
[----:B------:R-:W-:-:S06]  /*4d10*/  FADD.RZ R4, R3, R4 ;  /* 0x0000000403047221 */ /* 0x000fcc000000c000 */
[----:B------:R-:W0:Y:S02]  /*4d20*/  F2I.TRUNC.NTZ R4, R4 ;  /* 0x0000000400047305 */ /* 0x000e24000020f100 */
[----:B0-----:R-:W-:-:S04]  /*4d30*/  VIMNMX R3, PT, PT, R4, UR8, PT ;  /* 0x0000000804037c48 */ /* 0x001fc8000bfe0100 */
[----:B------:R-:W-:-:S05]  /*4d40*/  VIMNMX R3, PT, PT, R3, 0x1, !PT ;  /* 0x0000000103037848 */ /* 0x000fca0007fe0100 */
[----:B------:R1:W-:Y:S04]  /*4d50*/  STL [R22+0x890], R3 ;  /* 0x0008900316007387 */ /* 0x0003e80000100800 */
[----:B--2---:R1:W-:Y:S02]  /*4d60*/  STL [R22+0x810], R20 ;  /* 0x0008101416007387 */ /* 0x0043e40000100800 */
.L_x_131:
[----:B------:R-:W-:Y:S05]  /*4d70*/  BSYNC.RECONVERGENT B2 ;  /* 0x0000000000027941 */ /* 0x000fea0003800200 */
.L_x_130:
[----:B------:R-:W-:Y:S01]  /*4d80*/  IADD3 R13, PT, PT, R13, 0x1, RZ ;  /* 0x000000010d0d7810 */ /* 0x000fe20007ffe0ff */
[----:B------:R-:W-:Y:S06]  /*4d90*/  @P2 BRA `(.L_x_134) ;  /* 0xfffffffc00682947 */ /* 0x000fec000383ffff */
.L_x_1:
[----:B------:R-:W2:Y:S01]  /*4da0*/  LDCU UR4, c[0x0][0x3a8] ;  /* 0x00007500ff0477ac */ /* 0x000ea20008000800 */
[----:B------:R-:W-:Y:S01]  /*4db0*/  FSETP.GEU.AND P0, PT, R0, 0.10000000149011611938, PT ;  /* 0x3dcccccd0000780b */ /* 0x000fe20003f0e000 */
[----:B------:R-:W-:Y:S01]  /*4dc0*/  BSSY.RECONVERGENT B2, `(.L_x_135) ;  /* 0x0000019000027945 */ /* 0x000fe20003800200 */
[----:B--2---:R-:W-:-:S04]  /*4dd0*/  UISETP.LT.AND UP0, UPT, UR4, 0x200, UPT ;  /* 0x000002000400788c */ /* 0x004fc8000bf01270 */
[----:B------:R-:W-:-:S06]  /*4de0*/  USEL UR4, UR4, 0x200, UP0 ;  /* 0x0000020004047887 */ /* 0x000fcc0008000000 */
[----:B0-----:R-:W-:Y:S01]  /*4df0*/  MOV R12, UR4 ;  /* 0x00000004000c7c02 */ /* 0x001fe20008000f00 */
[----:B------:R-:W-:-:S03]  /*4e00*/  IMAD.U32 R13, RZ, RZ, UR4 ;  /* 0x00000004ff0d7e24 */ /* 0x000fc6000f8e00ff */
[----:B-1----:R-:W-:-:S05]  /*4e10*/  @!P0 I2FP.F32.S32 R3, R12 ;  /* 0x0000000c00038245 */ /* 0x002fca0000201400 */
[----:B------:R-:W-:-:S04]  /*4e20*/  @!P0 FMUL R3, R0, R3 ;  /* 0x0000000300038220 */ /* 0x000fc80000400000 */
[----:B------:R-:W-:-:S06]  /*4e30*/  @!P0 FMUL R3, R3, 10 ;  /* 0x4120000003038820 */ /* 0x000fcc0000400000 */
[----:B------:R-:W0:Y:S02]  /*4e40*/  @!P0 F2I.TRUNC.NTZ R3, R3 ;  /* 0x0000000300038305 */ /* 0x000e24000020f100 */
[----:B0-----:R-:W-:-:S04]  /*4e50*/  @!P0 VIMNMX R4, PT, PT, R12, R3, PT ;  /* 0x000000030c048248 */ /* 0x001fc80003fe0100 */
[----:B------:R-:W-:-:S04]  /*4e60*/  @!P0 VIMNMX R13, PT, PT, R4, 0xa, !PT ;  /* 0x0000000a040d8848 */ /* 0x000fc80007fe0100 */
[----:B------:R-:W-:-:S04]  /*4e70*/  I2FP.F32.S32 R19, R13 ;  /* 0x0000000d00137245 */ /* 0x000fc80000201400 */
[----:B------:R-:W0:Y:S08]  /*4e80*/  MUFU.RCP R4, R19 ;  /* 0x0000001300047308 */ /* 0x000e300000001000 */
        /* <DEDUP_REMOVED lines=11> */
[----:B------:R-:W-:-:S07]  /*4f40*/  MOV R14, R3 ;  /* 0x00000003000e7202 */ /* 0x000fce0000000f00 */
.L_x_136:
[----:B------:R-:W-:Y:S05]  /*4f50*/  BSYNC.RECONVERGENT B2 ;  /* 0x0000000000027941 */ /* 0x000fea0003800200 */
.L_x_135:
[----:B------:R-:W-:Y:S01]  /*4f60*/  FSETP.GT.AND P0, PT, R14, 0.0099999997764825820923, PT ;  /* 0x3c23d70a0e00780b */ /* 0x000fe20003f04000 */
[----:B------:R-:W-:Y:S01]  /*4f70*/  FMUL R15, R8, 0.0099999997764825820923 ;  /* 0x3c23d70a080f7820 */ /* 0x000fe20000400000 */
[----:B------:R-:W-:Y:S01]  /*4f80*/  FSETP.GTU.AND P1, PT, R14, RZ, PT ;  /* 0x000000ff0e00720b */ /* 0x000fe20003f2c000 */
[----:B------:R-:W-:Y:S03]  /*4f90*/  BSSY.RECONVERGENT B2, `(.L_x_137) ;  /* 0x000029c000027945 */ /* 0x000fe60003800200 */
[----:B------:R-:W-:-:S09]  /*4fa0*/  FMNMX R15, R15, 9.9999997473787516356e-05, !PT ;  /* 0x38d1b7170f0f7809 */ /* 0x000fd20007800000 */
[----:B------:R-:W-:Y:S05]  /*4fb0*/  @!P0 BRA P1, `(.L_x_138) ;  /* 0x0000000000188947 */ /* 0x000fea0000800000 */
[----:B-----5:R-:W-:-:S13]  /*4fc0*/  ISETP.NE.AND P0, PT, R9, RZ, PT ;  /* 0x000000ff0900720c */ /* 0x020fda0003f05270 */
[C-C-:B------:R-:W-:Y:S01]  /*4fd0*/  @P0 FADD R16, R7.reuse, -R6.reuse ;  /* 0x8000000607100221 */ /* 0x140fe20000000000 */
[----:B------:R-:W-:-:S04]  /*4fe0*/  @!P0 FADD R3, -R7, R6 ;  /* 0x0000000607038221 */ /* 0x000fc80000000100 */
[----:B------:R-:W-:Y:S02]  /*4ff0*/  @P0 FMNMX R16, RZ, R16, !PT ;  /* 0x00000010ff100209 */ /* 0x000fe40007800000 */
[----:B------:R-:W-:Y:S01]  /*5000*/  @!P0 FMNMX R16, RZ, R3, !PT ;  /* 0x00000003ff108209 */ /* 0x000fe20007800000 */
[----:B------:R-:W-:Y:S06]  /*5010*/  BRA `(.L_x_139) ;  /* 0x00000028004c7947 */ /* 0x000fec0003800000 */
.L_x_138:
[----:B------:R-:W-:-:S13]  /*5020*/  FSETP.GEU.AND P0, PT, R14, 9.9999999747524270788e-07, PT ;  /* 0x358637bd0e00780b */ /* 0x000fda0003f0e000 */
[----:B------:R-:W-:Y:S05]  /*5030*/  @P0 BRA `(.L_x_140) ;  /* 0x0000000000180947 */ /* 0x000fea0003800000 */
[----:B-----5:R-:W-:-:S13]  /*5040*/  ISETP.NE.AND P0, PT, R9, RZ, PT ;  /* 0x000000ff0900720c */ /* 0x020fda0003f05270 */
[C-C-:B------:R-:W-:Y:S01]  /*5050*/  @P0 FADD R16, R7.reuse, -R6.reuse ;  /* 0x8000000607100221 */ /* 0x140fe20000000000 */
[----:B------:R-:W-:-:S04]  /*5060*/  @!P0 FADD R3, -R7, R6 ;  /* 0x0000000607038221 */ /* 0x000fc80000000100 */
[----:B------:R-:W-:Y:S02]  /*5070*/  @P0 FMNMX R16, RZ, R16, !PT ;  /* 0x00000010ff100209 */ /* 0x000fe40007800000 */
[----:B------:R-:W-:Y:S01]  /*5080*/  @!P0 FMNMX R16, RZ, R3, !PT ;  /* 0x00000003ff108209 */ /* 0x000fe20007800000 */
[----:B------:R-:W-:Y:S06]  /*5090*/  BRA `(.L_x_139) ;  /* 0x00000028002c7947 */ /* 0x000fec0003800000 */
.L_x_140:
[----:B------:R-:W-:Y:S01]  /*50a0*/  VIADD R3, R14, 0xf3000000 ;  /* 0xf30000000e037836 */ /* 0x000fe20000000000 */
[----:B------:R0:W1:Y:S01]  /*50b0*/  MUFU.RSQ R17, R14 ;  /* 0x0000000e00117308 */ /* 0x0000620000001400 */
[----:B------:R-:W-:Y:S03]  /*50c0*/  BSSY.RECONVERGENT B0, `(.L_x_141) ;  /* 0x000000c000007945 */ /* 0x000fe60003800200 */
[----:B------:R-:W-:-:S13]  /*50d0*/  ISETP.GT.U32.AND P0, PT, R3, 0x727fffff, PT ;  /* 0x727fffff0300780c */ /* 0x000fda0003f04070 */
[----:B01----:R-:W-:Y:S05]  /*50e0*/  @!P0 BRA `(.L_x_142) ;  /* 0x0000000000148947 */ /* 0x003fea0003800000 */
[----:B------:R-:W-:Y:S02]  /*50f0*/  MOV R3, R14 ;  /* 0x0000000e00037202 */ /* 0x000fe40000000f00 */
[----:B------:R-:W-:-:S07]  /*5100*/  MOV R23, 0x5120 ;  /* 0x0000512000177802 */ /* 0x000fce0000000f00 */
[----:B-----5:R-:W-:Y:S05]  /*5110*/  CALL.REL.NOINC `($__internal_1_$__cuda_sm20_sqrt_rn_f32_slowpath) ;  /* 0x00000058002c7944 */ /* 0x020fea0003c00000 */
[----:B------:R-:W-:Y:S01]  /*5120*/  MOV R3, R4 ;  /* 0x0000000400037202 */ /* 0x000fe20000000f00 */
[----:B------:R-:W-:Y:S06]  /*5130*/  BRA `(.L_x_143) ;  /* 0x0000000000107947 */ /* 0x000fec0003800000 */
.L_x_142:
[C---:B------:R-:W-:Y:S01]  /*5140*/  FMUL.FTZ R3, R17.reuse, R14 ;  /* 0x0000000e11037220 */ /* 0x040fe20000410000 */
[----:B------:R-:W-:-:S03]  /*5150*/  FMUL.FTZ R16, R17, 0.5 ;  /* 0x3f00000011107820 */ /* 0x000fc60000410000 */
[----:B------:R-:W-:-:S04]  /*5160*/  FFMA R4, -R3, R3, R14 ;  /* 0x0000000303047223 */ /* 0x000fc8000000010e */
[----:B------:R-:W-:-:S07]  /*5170*/  FFMA R3, R4, R16, R3 ;  /* 0x0000001004037223 */ /* 0x000fce0000000003 */
.L_x_143:
[----:B------:R-:W-:Y:S05]  /*5180*/  BSYNC.RECONVERGENT B0 ;  /* 0x0000000000007941 */ /* 0x000fea0003800200 */
.L_x_141:
[----:B------:R-:W-:Y:S02]  /*5190*/  HFMA2 R16, -RZ, RZ, 1.75, 0 ;  /* 0x3f000000ff107431 */ /* 0x000fe400000001ff */
[----:B------:R-:W-:Y:S01]  /*51a0*/  FADD R4, R8, R15 ;  /* 0x0000000f08047221 */ /* 0x000fe20000000000 */
[----:B------:R-:W-:Y:S01]  /*51b0*/  IMAD.MOV.U32 R17, RZ, RZ, 0x437c0000 ;  /* 0x437c0000ff117424 */ /* 0x000fe200078e00ff */
[----:B------:R-:W-:Y:S02]  /*51c0*/  BSSY.RECONVERGENT B0, `(.L_x_144) ;  /* 0x0000018000007945 */ /* 0x000fe40003800200 */
[----:B------:R-:W-:-:S04]  /*51d0*/  FMUL R3, R4, R3 ;  /* 0x0000000304037220 */ /* 0x000fc80000400000 */
[----:B------:R-:W-:-:S04]  /*51e0*/  FFMA.SAT R4, R3, 0.0057249800302088260651, R16 ;  /* 0x3bbb989d03047823 */ /* 0x000fc80000002010 */
[----:B------:R-:W-:-:S04]  /*51f0*/  FFMA.RM R4, R4, R17, 12582913 ;  /* 0x4b40000104047423 */ /* 0x000fc80000004011 */
[C---:B------:R-:W-:Y:S01]  /*5200*/  FADD R16, R4.reuse, -12583039 ;  /* 0xcb40007f04107421 */ /* 0x040fe20000000000 */
[----:B------:R-:W-:-:S03]  /*5210*/  SHF.L.U32 R4, R4, 0x17, RZ ;  /* 0x0000001704047819 */ /* 0x000fc600000006ff */
[----:B------:R-:W-:-:S04]  /*5220*/  FFMA R16, R3, 1.4426950216293334961, -R16 ;  /* 0x3fb8aa3b03107823 */ /* 0x000fc80000000810 */
[----:B------:R-:W-:-:S06]  /*5230*/  FFMA R3, R3, 1.925963033500011079e-08, R16 ;  /* 0x32a5706003037823 */ /* 0x000fcc0000000010 */
[----:B------:R-:W0:Y:S02]  /*5240*/  MUFU.EX2 R3, R3 ;  /* 0x0000000300037308 */ /* 0x000e240000000800 */
[----:B0-----:R-:W-:-:S05]  /*5250*/  FMUL R4, R4, R3 ;  /* 0x0000000304047220 */ /* 0x001fca0000400000 */
[----:B------:R-:W-:-:S04]  /*5260*/  FMNMX.NAN R16, R4, 1.0010000467300415039, !PT ;  /* 0x3f8020c504107809 */ /* 0x000fc80007820000 */
[----:B------:R-:W-:-:S04]  /*5270*/  IADD3 R4, PT, PT, R16, 0x1800000, RZ ;  /* 0x0180000010047810 */ /* 0x000fc80007ffe0ff */
[----:B------:R-:W-:-:S04]  /*5280*/  LOP3.LUT R4, R4, 0x7f800000, RZ, 0xc0, !PT ;  /* 0x7f80000004047812 */ /* 0x000fc800078ec0ff */
[----:B------:R-:W-:-:S13]  /*5290*/  ISETP.GT.U32.AND P0, PT, R4, 0x1ffffff, PT ;  /* 0x01ffffff0400780c */ /* 0x000fda0003f04070 */
[----:B------:R-:W-:Y:S05]  /*52a0*/  @P0 BRA `(.L_x_145) ;  /* 0x0000000000140947 */ /* 0x000fea0003800000 */
[----:B------:R-:W-:Y:S02]  /*52b0*/  MOV R17, R16 ;  /* 0x0000001000117202 */ /* 0x000fe40000000f00 */
[----:B------:R-:W-:-:S07]  /*52c0*/  MOV R20, 0x52e0 ;  /* 0x000052e000147802 */ /* 0x000fce0000000f00 */
[----:B-----5:R-:W-:Y:S05]  /*52d0*/  CALL.REL.NOINC `($__internal_0_$__cuda_sm20_rcp_rn_f32_slowpath) ;  /* 0x0000005000ec7944 */ /* 0x020fea0003c00000 */
[----:B------:R-:W-:Y:S01]  /*52e0*/  IMAD.MOV.U32 R17, RZ, RZ, R4 ;  /* 0x000000ffff117224 */ /* 0x000fe200078e0004 */
[----:B------:R-:W-:Y:S06]  /*52f0*/  BRA `(.L_x_146) ;  /* 0x0000000000107947 */ /* 0x000fec0003800000 */
.L_x_145:
[----:B------:R-:W0:Y:S02]  /*5300*/  MUFU.RCP R17, R16 ;  /* 0x0000001000117308 */ /* 0x000e240000001000 */
[----:B0-----:R-:W-:-:S04]  /*5310*/  FFMA R3, R16, R17, -1 ;  /* 0xbf80000010037423 */ /* 0x001fc80000000011 */
[----:B------:R-:W-:-:S04]  /*5320*/  FADD.FTZ R4, -R3, -RZ ;  /* 0x800000ff03047221 */ /* 0x000fc80000010100 */
[----:B------:R-:W-:-:S07]  /*5330*/  FFMA R17, R17, R4, R17 ;  /* 0x0000000411117223 */ /* 0x000fce0000000011 */
.L_x_146:
[----:B------:R-:W-:Y:S05]  /*5340*/  BSYNC.RECONVERGENT B0 ;  /* 0x0000000000007941 */ /* 0x000fea0003800200 */
.L_x_144:
[C---:B------:R-:W-:Y:S01]  /*5350*/  FMUL R4, |R17|.reuse, 16777216 ;  /* 0x4b80000011047820 */ /* 0x040fe20000400200 */
[C---:B------:R-:W-:Y:S01]  /*5360*/  FSETP.GEU.AND P0, PT, |R17|.reuse, 1.175494350822287508e-38, PT ;  /* 0x008000001100780b */ /* 0x040fe20003f0e200 */
[----:B------:R-:W-:Y:S03]  /*5370*/  BSSY.RECONVERGENT B0, `(.L_x_147) ;  /* 0x000004d000007945 */ /* 0x000fe60003800200 */
[----:B------:R-:W-:Y:S02]  /*5380*/  FSEL R4, R4, |R17|, !P0 ;  /* 0x4000001104047208 */ /* 0x000fe40004000000 */
[----:B------:R-:W-:Y:S02]  /*5390*/  FSEL R18, RZ, -24, P0 ;  /* 0xc1c00000ff127808 */ /* 0x000fe40000000000 */
[----:B------:R-:W-:Y:S02]  /*53a0*/  IADD3 R3, PT, PT, R4, -0x3f3504f3, RZ ;  /* 0xc0cafb0d04037810 */ /* 0x000fe40007ffe0ff */
[----:B------:R-:W-:-:S02]  /*53b0*/  FSETP.NEU.AND P0, PT, R17, 1, PT ;  /* 0x3f8000001100780b */ /* 0x000fc40003f0d000 */
[----:B------:R-:W-:Y:S02]  /*53c0*/  LOP3.LUT R3, R3, 0xff800000, RZ, 0xc0, !PT ;  /* 0xff80000003037812 */ /* 0x000fe400078ec0ff */
[----:B------:R-:W-:Y:S02]  /*53d0*/  ISETP.EQ.OR P0, PT, R13, RZ, !P0 ;  /* 0x000000ff0d00720c */ /* 0x000fe40004702670 */
[-C--:B------:R-:W-:Y:S02]  /*53e0*/  IADD3 R4, PT, PT, R4, -R3.reuse, RZ ;  /* 0x8000000304047210 */ /* 0x080fe40007ffe0ff */
[----:B------:R-:W-:Y:S02]  /*53f0*/  I2FP.F32.S32 R21, R3 ;  /* 0x0000000300157245 */ /* 0x000fe40000201400 */
[----:B------:R-:W-:Y:S01]  /*5400*/  MOV R3, 0x3a2c32e4 ;  /* 0x3a2c32e400037802 */ /* 0x000fe20000000f00 */
[C---:B------:R-:W-:Y:S01]  /*5410*/  FADD R20, R4.reuse, 1 ;  /* 0x3f80000004147421 */ /* 0x040fe20000000000 */
[----:B------:R-:W-:-:S04]  /*5420*/  FADD R25, R4, -1 ;  /* 0xbf80000004197421 */ /* 0x000fc80000000000 */
[----:B------:R-:W-:Y:S01]  /*5430*/  FADD R23, R25, R25 ;  /* 0x0000001919177221 */ /* 0x000fe20000000000 */
[----:B------:R-:W0:Y:S03]  /*5440*/  MUFU.RCP R20, R20 ;  /* 0x0000001400147308 */ /* 0x000e260000001000 */
[----:B0-----:R-:W-:Y:S01]  /*5450*/  FMUL R4, R20, R23 ;  /* 0x0000001714047220 */ /* 0x001fe20000400000 */
[----:B------:R-:W-:-:S03]  /*5460*/  FFMA R23, R21, 1.1920928955078125e-07, R18 ;  /* 0x3400000015177823 */ /* 0x000fc60000000012 */
[----:B------:R-:W-:Y:S01]  /*5470*/  FADD R22, R25, -R4 ;  /* 0x8000000419167221 */ /* 0x000fe20000000000 */
[CC--:B------:R-:W-:Y:S01]  /*5480*/  FMUL R18, R4.reuse, R4.reuse ;  /* 0x0000000404127220 */ /* 0x0c0fe20000400000 */
[----:B------:R-:W-:Y:S02]  /*5490*/  FFMA R21, R4, 1.4426950216293334961, R23 ;  /* 0x3fb8aa3b04157823 */ /* 0x000fe40000000017 */
[----:B------:R-:W-:Y:S01]  /*54a0*/  FADD R22, R22, R22 ;  /* 0x0000001616167221 */ /* 0x000fe20000000000 */
[C---:B------:R-:W-:Y:S01]  /*54b0*/  FFMA R27, R18.reuse, R3, 0.0032181653659790754318 ;  /* 0x3b52e7db121b7423 */ /* 0x040fe20000000003 */
[----:B------:R-:W-:Y:S02]  /*54c0*/  FADD R23, R23, -R21 ;  /* 0x8000001517177221 */ /* 0x000fe40000000000 */
[----:B------:R-:W-:Y:S01]  /*54d0*/  FFMA R25, R25, -R4, R22 ;  /* 0x8000000419197223 */ /* 0x000fe20000000016 */
[----:B------:R-:W-:Y:S01]  /*54e0*/  FFMA R27, R18, R27, 0.018033718690276145935 ;  /* 0x3c93bb73121b7423 */ /* 0x000fe2000000001b */
[----:B------:R-:W-:-:S02]  /*54f0*/  FFMA R22, R4, 1.4426950216293334961, R23 ;  /* 0x3fb8aa3b04167823 */ /* 0x000fc40000000017 */
[----:B------:R-:W-:Y:S01]  /*5500*/  FMUL R25, R20, R25 ;  /* 0x0000001914197220 */ /* 0x000fe20000400000 */
[----:B------:R-:W-:-:S03]  /*5510*/  FFMA R27, R18, R27, 0.12022458761930465698 ;  /* 0x3df6384f121b7423 */ /* 0x000fc6000000001b */
[----:B------:R-:W-:Y:S01]  /*5520*/  FFMA R23, R25, 1.4426950216293334961, R22 ;  /* 0x3fb8aa3b19177823 */ /* 0x000fe20000000016 */
[----:B------:R-:W-:-:S03]  /*5530*/  FMUL R27, R18, R27 ;  /* 0x0000001b121b7220 */ /* 0x000fc60000400000 */
[----:B------:R-:W-:Y:S01]  /*5540*/  FFMA R18, R4, 1.9251366722983220825e-08, R23 ;  /* 0x32a55e3404127823 */ /* 0x000fe20000000017 */
[----:B------:R-:W-:-:S04]  /*5550*/  FMUL R20, R27, 3 ;  /* 0x404000001b147820 */ /* 0x000fc80000400000 */
[----:B------:R-:W-:-:S04]  /*5560*/  FFMA R18, R25, R20, R18 ;  /* 0x0000001419127223 */ /* 0x000fc80000000012 */
[----:B------:R-:W-:Y:S01]  /*5570*/  FFMA R18, R4, R27, R18 ;  /* 0x0000001b04127223 */ /* 0x000fe20000000012 */
[----:B------:R-:W-:-:S03]  /*5580*/  IMAD.MOV.U32 R4, RZ, RZ, 0x3f800000 ;  /* 0x3f800000ff047424 */ /* 0x000fc600078e00ff */
[----:B------:R-:W-:-:S04]  /*5590*/  FADD R20, R21, R18 ;  /* 0x0000001215147221 */ /* 0x000fc80000000000 */
[----:B------:R-:W-:-:S04]  /*55a0*/  FADD R21, -R21, R20 ;  /* 0x0000001415157221 */ /* 0x000fc80000000100 */
[----:B------:R-:W-:Y:S01]  /*55b0*/  FADD R21, R18, -R21 ;  /* 0x8000001512157221 */ /* 0x000fe20000000000 */
[----:B------:R-:W-:Y:S06]  /*55c0*/  @P0 BRA `(.L_x_148) ;  /* 0x00000000009c0947 */ /* 0x000fec0003800000 */
[----:B------:R-:W-:-:S04]  /*55d0*/  FSETP.NAN.AND P0, PT, |R19|, |R19|, PT ;  /* 0x400000131300720b */ /* 0x000fc80003f08200 */
[----:B------:R-:W-:-:S13]  /*55e0*/  FSETP.NUM.AND P0, PT, |R17|, |R17|, !P0 ;  /* 0x400000111100720b */ /* 0x000fda0004707200 */
[----:B------:R-:W-:Y:S01]  /*55f0*/  @!P0 FADD R4, R19, R17 ;  /* 0x0000001113048221 */ /* 0x000fe20000000000 */
[----:B------:R-:W-:Y:S06]  /*5600*/  @!P0 BRA `(.L_x_148) ;  /* 0x00000000008c8947 */ /* 0x000fec0003800000 */
[-C--:B------:R-:W-:Y:S01]  /*5610*/  FMUL R4, R19, R20.reuse ;  /* 0x0000001413047220 */ /* 0x080fe20000400000 */
[----:B------:R-:W-:Y:S01]  /*5620*/  HFMA2 R27, -RZ, RZ, 0.64013671875, -15.109375 ;  /* 0x391fcb8eff1b7431 */ /* 0x000fe200000001ff */
[----:B------:R-:W-:Y:S02]  /*5630*/  FSETP.NEU.AND P3, PT, R17, RZ, PT ;  /* 0x000000ff1100720b */ /* 0x000fe40003f6d000 */
[----:B------:R-:W0:Y:S01]  /*5640*/  FRND R23, R4 ;  /* 0x0000000400177307 */ /* 0x000e220000201000 */
[C---:B------:R-:W-:Y:S01]  /*5650*/  FFMA R18, R19.reuse, R20, -R4 ;  /* 0x0000001413127223 */ /* 0x040fe20000000804 */
[C---:B------:R-:W-:Y:S02]  /*5660*/  FSETP.GT.AND P1, PT, |R4|.reuse, 152, PT ;  /* 0x431800000400780b */ /* 0x040fe40003f24200 */
[C---:B------:R-:W-:Y:S01]  /*5670*/  FSETP.GEU.AND P2, PT, R4.reuse, RZ, PT ;  /* 0x000000ff0400720b */ /* 0x040fe20003f4e000 */
[----:B------:R-:W-:Y:S01]  /*5680*/  FFMA R25, R19, R21, R18 ;  /* 0x0000001513197223 */ /* 0x000fe20000000012 */
[----:B0-----:R-:W-:Y:S01]  /*5690*/  FADD R18, R4, -R23 ;  /* 0x8000001704127221 */ /* 0x001fe20000000000 */
[----:B------:R-:W-:-:S03]  /*56a0*/  FSETP.GT.AND P0, PT, R23, RZ, PT ;  /* 0x000000ff1700720b */ /* 0x000fc60003f04000 */
[----:B------:R-:W-:Y:S01]  /*56b0*/  FADD R18, R18, R25 ;  /* 0x0000001912127221 */ /* 0x000fe20000000000 */
[----:B------:R-:W-:Y:S01]  /*56c0*/  SEL R22, RZ, 0x83000000, P0 ;  /* 0x83000000ff167807 */ /* 0x000fe20000000000 */
[----:B------:R0:W1:Y:S01]  /*56d0*/  F2I.NTZ R25, R4 ;  /* 0x0000000400197305 */ /* 0x0000620000203100 */
[----:B------:R-:W-:Y:S01]  /*56e0*/  FSETP.NEU.AND P0, PT, |R17|, +INF , PT ;  /* 0x7f8000001100780b */ /* 0x000fe20003f0d200 */
[----:B------:R-:W-:-:S04]  /*56f0*/  FFMA R27, R18, R27, 0.0013391353422775864601 ;  /* 0x3aaf85ed121b7423 */ /* 0x000fc8000000001b */
[----:B------:R-:W-:Y:S01]  /*5700*/  FFMA R27, R18, R27, 0.0096188392490148544312 ;  /* 0x3c1d9856121b7423 */ /* 0x000fe2000000001b */
[----:B0-----:R-:W-:-:S03]  /*5710*/  FSEL R4, RZ, +INF , !P2 ;  /* 0x7f800000ff047808 */ /* 0x001fc60005000000 */
[----:B------:R-:W-:-:S04]  /*5720*/  FFMA R27, R18, R27, 0.055503588169813156128 ;  /* 0x3d6357bb121b7423 */ /* 0x000fc8000000001b */
[----:B------:R-:W-:Y:S01]  /*5730*/  FFMA R27, R18, R27, 0.24022644758224487305 ;  /* 0x3e75fdec121b7423 */ /* 0x000fe2000000001b */
[----:B-1----:R-:W-:Y:S02]  /*5740*/  LEA R25, R25, -R22, 0x17 ;  /* 0x8000001619197211 */ /* 0x002fe400078eb8ff */
[----:B------:R-:W-:Y:S01]  /*5750*/  IADD3 R22, PT, PT, R22, 0x7f000000, RZ ;  /* 0x7f00000016167810 */ /* 0x000fe20007ffe0ff */
[----:B------:R-:W-:-:S04]  /*5760*/  FFMA R27, R18, R27, 0.69314718246459960938 ;  /* 0x3f317218121b7423 */ /* 0x000fc8000000001b */
[----:B------:R-:W-:-:S04]  /*5770*/  FFMA R27, R18, R27, 1 ;  /* 0x3f800000121b7423 */ /* 0x000fc8000000001b */
[----:B------:R-:W-:-:S04]  /*5780*/  FMUL R22, R22, R27 ;  /* 0x0000001b16167220 */ /* 0x000fc80000400000 */
[----:B------:R-:W-:Y:S01]  /*5790*/  @!P1 FMUL R4, R25, R22 ;  /* 0x0000001619049220 */ /* 0x000fe20000400000 */
[----:B------:R-:W-:Y:S06]  /*57a0*/  @P0 BRA P3, `(.L_x_148) ;  /* 0x0000000000240947 */ /* 0x000fec0001800000 */
[----:B------:R-:W-:Y:S01]  /*57b0*/  FMUL R18, R19, 0.5 ;  /* 0x3f00000013127820 */ /* 0x000fe20000400000 */
[----:B------:R-:W-:-:S05]  /*57c0*/  ISETP.GE.AND P1, PT, R13, RZ, PT ;  /* 0x000000ff0d00720c */ /* 0x000fca0003f26270 */
[----:B------:R-:W0:Y:S02]  /*57d0*/  FRND.TRUNC R18, R18 ;  /* 0x0000001200127307 */ /* 0x000e24000020d000 */
[----:B0-----:R-:W-:-:S04]  /*57e0*/  FADD R4, R18, R18 ;  /* 0x0000001212047221 */ /* 0x001fc80000000000 */
[----:B------:R-:W-:-:S05]  /*57f0*/  FADD R4, R19, -R4 ;  /* 0x8000000413047221 */ /* 0x000fca0000000000 */
[----:B------:R-:W-:Y:S01]  /*5800*/  FSETP.NEU.AND P0, PT, |R4|, 1, PT ;  /* 0x3f8000000400780b */ /* 0x000fe20003f0d200 */
[----:B------:R-:W-:-:S05]  /*5810*/  FADD R4, R17, R17 ;  /* 0x0000001111047221 */ /* 0x000fca0000000000 */
[----:B------:R-:W-:-:S07]  /*5820*/  @!P1 LOP3.LUT R4, R4, 0x7f800000, RZ, 0x3c, !PT ;  /* 0x7f80000004049812 */ /* 0x000fce00078e3cff */
[----:B------:R-:W-:-:S07]  /*5830*/  @P0 LOP3.LUT R4, R4, 0x7fffffff, RZ, 0xc0, !PT ;  /* 0x7fffffff04040812 */ /* 0x000fce00078ec0ff */
.L_x_148:
[----:B------:R-:W-:Y:S05]  /*5840*/  BSYNC.RECONVERGENT B0 ;  /* 0x0000000000007941 */ /* 0x000fea0003800200 */
.L_x_147:
[----:B------:R-:W-:Y:S01]  /*5850*/  ISETP.GE.AND P0, PT, R13, RZ, PT ;  /* 0x000000ff0d00720c */ /* 0x000fe20003f06270 */
[----:B------:R-:W-:-:S12]  /*5860*/  BSSY.RECONVERGENT B0, `(.L_x_149) ;  /* 0x00000a2000007945 */ /* 0x000fd80003800200 */
[----:B------:R-:W-:Y:S05]  /*5870*/  @!P0 BRA `(.L_x_150) ;  /* 0x0000000800808947 */ /* 0x000fea0003800000 */
[C---:B------:R-:W-:Y:S01]  /*5880*/  FMUL R19, |R16|.reuse, 16777216 ;  /* 0x4b80000010137820 */ /* 0x040fe20000400200 */
[----:B------:R-:W-:Y:S01]  /*5890*/  FSETP.GEU.AND P0, PT, |R16|, 1.175494350822287508e-38, PT ;  /* 0x008000001000780b */ /* 0x000fe20003f0e200 */
[----:B------:R-:W-:-:S03]  /*58a0*/  FMUL R4, R7, R4 ;  /* 0x0000000407047220 */ /* 0x000fc60000400000 */
[----:B------:R-:W-:-:S05]  /*58b0*/  FSEL R19, R19, |R16|, !P0 ;  /* 0x4000001013137208 */ /* 0x000fca0004000000 */
[----:B------:R-:W-:-:S05]  /*58c0*/  VIADD R18, R19, 0xc0cafb0d ;  /* 0xc0cafb0d13127836 */ /* 0x000fca0000000000 */
[----:B------:R-:W-:-:S04]  /*58d0*/  LOP3.LUT R18, R18, 0xff800000, RZ, 0xc0, !PT ;  /* 0xff80000012127812 */ /* 0x000fc800078ec0ff */
[-C--:B------:R-:W-:Y:S02]  /*58e0*/  IADD3 R22, PT, PT, R19, -R18.reuse, RZ ;  /* 0x8000001213167210 */ /* 0x080fe40007ffe0ff */
[----:B------:R-:W-:-:S03]  /*58f0*/  I2FP.F32.S32 R23, R18 ;  /* 0x0000001200177245 */ /* 0x000fc60000201400 */
[C---:B------:R-:W-:Y:S01]  /*5900*/  FADD R19, R22.reuse, 1 ;  /* 0x3f80000016137421 */ /* 0x040fe20000000000 */
[----:B------:R-:W-:Y:S01]  /*5910*/  FADD R25, R22, -1 ;  /* 0xbf80000016197421 */ /* 0x000fe20000000000 */
[----:B------:R-:W-:Y:S02]  /*5920*/  FSEL R22, RZ, -24, P0 ;  /* 0xc1c00000ff167808 */ /* 0x000fe40000000000 */
[----:B------:R-:W-:Y:S01]  /*5930*/  FSETP.NEU.AND P0, PT, |R17|, +INF , PT ;  /* 0x7f8000001100780b */ /* 0x000fe20003f0d200 */
[----:B------:R-:W-:Y:S01]  /*5940*/  FADD R24, R25, R25 ;  /* 0x0000001919187221 */ /* 0x000fe20000000000 */
[----:B------:R-:W0:Y:S01]  /*5950*/  MUFU.RCP R19, R19 ;  /* 0x0000001300137308 */ /* 0x000e220000001000 */
[----:B------:R-:W-:Y:S01]  /*5960*/  FFMA R23, R23, 1.1920928955078125e-07, R22 ;  /* 0x3400000017177823 */ /* 0x000fe20000000016 */
[----:B------:R-:W-:Y:S01]  /*5970*/  FSETP.EQ.OR P0, PT, R17, RZ, !P0 ;  /* 0x000000ff1100720b */ /* 0x000fe20004702400 */
[----:B0-----:R-:W-:-:S04]  /*5980*/  FMUL R18, R19, R24 ;  /* 0x0000001813127220 */ /* 0x001fc80000400000 */
        /* <DEDUP_REMOVED lines=12> */
[----:B------:R-:W-:Y:S01]  /*5a50*/  FMUL R3, R24, R3 ;  /* 0x0000000318037220 */ /* 0x000fe20000400000 */
[----:B------:R-:W-:Y:S02]  /*5a60*/  MOV R24, RZ ;  /* 0x000000ff00187202 */ /* 0x000fe40000000f00 */
[----:B------:R-:W-:Y:S01]  /*5a70*/  FFMA R23, R18, 1.9251366722983220825e-08, R23 ;  /* 0x32a55e3412177823 */ /* 0x000fe20000000017 */
[----:B------:R-:W-:-:S04]  /*5a80*/  FMUL R19, R3, 3 ;  /* 0x4040000003137820 */ /* 0x000fc80000400000 */
[----:B------:R-:W-:-:S04]  /*5a90*/  FFMA R26, R26, R19, R23 ;  /* 0x000000131a1a7223 */ /* 0x000fc80000000017 */
[----:B------:R-:W-:-:S04]  /*5aa0*/  FFMA R19, R18, R3, R26 ;  /* 0x0000000312137223 */ /* 0x000fc8000000001a */
[----:B------:R-:W-:-:S04]  /*5ab0*/  FADD R3, R22, R19 ;  /* 0x0000001316037221 */ /* 0x000fc80000000000 */
[----:B------:R-:W-:Y:S01]  /*5ac0*/  FADD R18, -R22, R3 ;  /* 0x0000000316127221 */ /* 0x000fe20000000100 */
[----:B------:R-:W-:-:S03]  /*5ad0*/  FADD R22, R17, R17 ;  /* 0x0000001111167221 */ /* 0x000fc60000000000 */
[----:B------:R-:W-:Y:S01]  /*5ae0*/  FADD R18, R19, -R18 ;  /* 0x8000001213127221 */ /* 0x000fe20000000000 */
[----:B------:R-:W-:-:S07]  /*5af0*/  FADD R19, R16, R16 ;  /* 0x0000001010137221 */ /* 0x000fce0000000000 */
.L_x_158:
[----:B------:R-:W-:Y:S01]  /*5b00*/  ISETP.GE.AND P1, PT, R2, 0x1, PT ;  /* 0x000000010200780c */ /* 0x000fe20003f26270 */
[----:B------:R-:W-:Y:S01]  /*5b10*/  BSSY.RECONVERGENT B1, `(.L_x_151) ;  /* 0x000006b000017945 */ /* 0x000fe20003800200 */
[----:B------:R-:W-:-:S11]  /*5b20*/  MOV R23, R4 ;  /* 0x0000000400177202 */ /* 0x000fd60000000f00 */
[----:B0-----:R-:W-:Y:S05]  /*5b30*/  @!P1 BRA `(.L_x_152) ;  /* 0x0000000400a09947 */ /* 0x001fea0003800000 */
[----:B------:R-:W-:Y:S01]  /*5b40*/  IMAD.MOV.U32 R25, RZ, RZ, RZ ;  /* 0x000000ffff197224 */ /* 0x000fe200078e00ff */
[----:B------:R-:W-:-:S07]  /*5b50*/  MOV R23, R4 ;  /* 0x0000000400177202 */ /* 0x000fce0000000f00 */
.L_x_157:
[----:B------:R-:W-:-:S05]  /*5b60*/  LEA R30, R25, R1, 0x2 ;  /* 0x00000001191e7211 */ /* 0x000fca00078e10ff */
[----:B------:R-:W2:Y:S04]  /*5b70*/  LDL R27, [R30+0x890] ;  /* 0x000890001e1b7983 */ /* 0x000ea80000100800 */
[----:B-----5:R0:W5:Y:S01]  /*5b80*/  LDL R26, [R30+0x810] ;  /* 0x000810001e1a7983 */ /* 0x0201620000100800 */
[----:B------:R-:W-:Y:S01]  /*5b90*/  VIADD R25, R25, 0x1 ;  /* 0x0000000119197836 */ /* 0x000fe20000000000 */
[----:B------:R-:W-:Y:S01]  /*5ba0*/  BSSY.RECONVERGENT B3, `(.L_x_153) ;  /* 0x000002f000037945 */ /* 0x000fe20003800200 */
[----:B------:R-:W-:-:S03]  /*5bb0*/  HFMA2 R31, -RZ, RZ, 1.875, 0 ;  /* 0x3f800000ff1f7431 */ /* 0x000fc600000001ff */
[----:B------:R-:W-:Y:S02]  /*5bc0*/  ISETP.NE.AND P2, PT, R25, R2, PT ;  /* 0x000000021900720c */ /* 0x000fe40003f45270 */
[----:B--2---:R-:W-:-:S04]  /*5bd0*/  VIMNMX R28, PT, PT, R27, R24, PT ;  /* 0x000000181b1c7248 */ /* 0x004fc80003fe0100 */
[----:B------:R-:W-:-:S04]  /*5be0*/  IADD3 R29, PT, PT, -R28, R24, RZ ;  /* 0x000000181c1d7210 */ /* 0x000fc80007ffe1ff */
[----:B------:R-:W-:-:S04]  /*5bf0*/  ISETP.NE.AND P1, PT, R29, RZ, PT ;  /* 0x000000ff1d00720c */ /* 0x000fc80003f25270 */
[----:B------:R-:W-:-:S13]  /*5c00*/  FSETP.EQ.OR P1, PT, R16, 1, !P1 ;  /* 0x3f8000001000780b */ /* 0x000fda0004f22400 */
[----:B0-----:R-:W-:Y:S05]  /*5c10*/  @P1 BRA `(.L_x_154) ;  /* 0x00000000009c1947 */ /* 0x001fea0003800000 */
[----:B------:R-:W-:-:S04]  /*5c20*/  I2FP.F32.S32 R30, R29 ;  /* 0x0000001d001e7245 */ /* 0x000fc80000201400 */
[----:B------:R-:W-:-:S04]  /*5c30*/  FSETP.NAN.AND P1, PT, |R30|, |R30|, PT ;  /* 0x4000001e1e00720b */ /* 0x000fc80003f28200 */
[----:B------:R-:W-:-:S13]  /*5c40*/  FSETP.NUM.AND P1, PT, |R16|, |R16|, !P1 ;  /* 0x400000101000720b */ /* 0x000fda0004f27200 */
[----:B------:R-:W-:Y:S01]  /*5c50*/  @!P1 FADD R31, R16, R30 ;  /* 0x0000001e101f9221 */ /* 0x000fe20000000000 */
[----:B------:R-:W-:Y:S06]  /*5c60*/  @!P1 BRA `(.L_x_154) ;  /* 0x0000000000889947 */ /* 0x000fec0003800000 */
[----:B------:R-:W-:-:S04]  /*5c70*/  FMUL R32, R3, R30 ;  /* 0x0000001e03207220 */ /* 0x000fc80000400000 */
[----:B------:R-:W0:Y:S01]  /*5c80*/  FRND R31, R32 ;  /* 0x00000020001f7307 */ /* 0x000e220000201000 */
[-C--:B------:R-:W-:Y:S01]  /*5c90*/  FFMA R33, R3, R30.reuse, -R32 ;  /* 0x0000001e03217223 */ /* 0x080fe20000000820 */
[C---:B------:R-:W-:Y:S02]  /*5ca0*/  FSETP.GEU.AND P4, PT, R32.reuse, RZ, PT ;  /* 0x000000ff2000720b */ /* 0x040fe40003f8e000 */
[----:B------:R-:W-:Y:S01]  /*5cb0*/  FSETP.GT.AND P3, PT, |R32|, 152, PT ;  /* 0x431800002000780b */ /* 0x000fe20003f64200 */
[----:B------:R-:W-:Y:S01]  /*5cc0*/  FFMA R34, R18, R30, R33 ;  /* 0x0000001e12227223 */ /* 0x000fe20000000021 */
[----:B0-----:R-:W-:Y:S01]  /*5cd0*/  FSETP.GT.AND P1, PT, R31, RZ, PT ;  /* 0x000000ff1f00720b */ /* 0x001fe20003f24000 */
[----:B------:R-:W-:Y:S02]  /*5ce0*/  FADD R31, R32, -R31 ;  /* 0x8000001f201f7221 */ /* 0x000fe40000000000 */
[----:B------:R-:W0:Y:S02]  /*5cf0*/  F2I.NTZ R32, R32 ;  /* 0x0000002000207305 */ /* 0x000e240000203100 */
[----:B------:R-:W-:Y:S01]  /*5d00*/  FADD R31, R31, R34 ;  /* 0x000000221f1f7221 */ /* 0x000fe20000000000 */
[----:B------:R-:W-:-:S05]  /*5d10*/  MOV R34, 0x391fcb8e ;  /* 0x391fcb8e00227802 */ /* 0x000fca0000000f00 */
[----:B------:R-:W-:-:S04]  /*5d20*/  FFMA R34, R31, R34, 0.0013391353422775864601 ;  /* 0x3aaf85ed1f227423 */ /* 0x000fc80000000022 */
[----:B------:R-:W-:-:S04]  /*5d30*/  FFMA R34, R31, R34, 0.0096188392490148544312 ;  /* 0x3c1d98561f227423 */ /* 0x000fc80000000022 */
[----:B------:R-:W-:-:S04]  /*5d40*/  FFMA R34, R31, R34, 0.055503588169813156128 ;  /* 0x3d6357bb1f227423 */ /* 0x000fc80000000022 */
[----:B------:R-:W-:-:S04]  /*5d50*/  FFMA R34, R31, R34, 0.24022644758224487305 ;  /* 0x3e75fdec1f227423 */ /* 0x000fc80000000022 */
[----:B------:R-:W-:-:S04]  /*5d60*/  FFMA R34, R31, R34, 0.69314718246459960938 ;  /* 0x3f3172181f227423 */ /* 0x000fc80000000022 */
[----:B------:R-:W-:Y:S01]  /*5d70*/  FFMA R34, R31, R34, 1 ;  /* 0x3f8000001f227423 */ /* 0x000fe20000000022 */
[----:B------:R-:W-:Y:S02]  /*5d80*/  SEL R31, RZ, 0x83000000, P1 ;  /* 0x83000000ff1f7807 */ /* 0x000fe40000800000 */
[----:B------:R-:W-:Y:S02]  /*5d90*/  FSETP.NEU.AND P1, PT, |R16|, +INF , PT ;  /* 0x7f8000001000780b */ /* 0x000fe40003f2d200 */
[----:B0-----:R-:W-:Y:S01]  /*5da0*/  LEA R33, R32, -R31, 0x17 ;  /* 0x8000001f20217211 */ /* 0x001fe200078eb8ff */
[----:B------:R-:W-:-:S04]  /*5db0*/  VIADD R31, R31, 0x7f000000 ;  /* 0x7f0000001f1f7836 */ /* 0x000fc80000000000 */
[----:B------:R-:W-:Y:S01]  /*5dc0*/  FMUL R34, R31, R34 ;  /* 0x000000221f227220 */ /* 0x000fe20000400000 */
[----:B------:R-:W-:-:S03]  /*5dd0*/  FSEL R31, RZ, +INF , !P4 ;  /* 0x7f800000ff1f7808 */ /* 0x000fc60006000000 */
[----:B------:R-:W-:Y:S02]  /*5de0*/  @!P3 FMUL R31, R33, R34 ;  /* 0x00000022211fb220 */ /* 0x000fe40000400000 */
[----:B------:R-:W-:Y:S05]  /*5df0*/  @P1 BRA `(.L_x_154) ;  /* 0x0000000000241947 */ /* 0x000fea0003800000 */
[----:B------:R-:W-:Y:S01]  /*5e00*/  FMUL R32, R30, 0.5 ;  /* 0x3f0000001e207820 */ /* 0x000fe20000400000 */
[----:B------:R-:W-:-:S05]  /*5e10*/  ISETP.GE.AND P3, PT, R29, RZ, PT ;  /* 0x000000ff1d00720c */ /* 0x000fca0003f66270 */
[----:B------:R-:W0:Y:S02]  /*5e20*/  FRND.TRUNC R32, R32 ;  /* 0x0000002000207307 */ /* 0x000e24000020d000 */
[----:B0-----:R-:W-:-:S04]  /*5e30*/  FADD R31, R32, R32 ;  /* 0x00000020201f7221 */ /* 0x001fc80000000000 */
[----:B------:R-:W-:Y:S01]  /*5e40*/  FADD R31, R30, -R31 ;  /* 0x8000001f1e1f7221 */ /* 0x000fe20000000000 */
[----:B------:R-:W-:-:S04]  /*5e50*/  LOP3.LUT R30, R19, 0x7f800000, RZ, 0x3c, !PT ;  /* 0x7f800000131e7812 */ /* 0x000fc800078e3cff */
[----:B------:R-:W-:Y:S02]  /*5e60*/  FSETP.NEU.AND P1, PT, |R31|, 1, PT ;  /* 0x3f8000001f00780b */ /* 0x000fe40003f2d200 */
[----:B------:R-:W-:-:S11]  /*5e70*/  SEL R31, R30, R19, !P3 ;  /* 0x000000131e1f7207 */ /* 0x000fd60005800000 */
[----:B------:R-:W-:-:S07]  /*5e80*/  @P1 LOP3.LUT R31, R31, 0x7fffffff, RZ, 0xc0, !PT ;  /* 0x7fffffff1f1f1812 */ /* 0x000fce00078ec0ff */
.L_x_154:
[----:B------:R-:W-:Y:S05]  /*5e90*/  BSYNC.RECONVERGENT B3 ;  /* 0x0000000000037941 */ /* 0x000fea0003800200 */
.L_x_153:
[----:B------:R-:W-:Y:S01]  /*5ea0*/  IADD3 R29, PT, PT, R13, -R24, RZ ;  /* 0x800000180d1d7210 */ /* 0x000fe20007ffe0ff */
[----:B------:R-:W-:Y:S01]  /*5eb0*/  BSSY.RECONVERGENT B3, `(.L_x_155) ;  /* 0x000002d000037945 */ /* 0x000fe20003800200 */
[----:B------:R-:W-:Y:S02]  /*5ec0*/  HFMA2 R30, -RZ, RZ, 1.875, 0 ;  /* 0x3f800000ff1e7431 */ /* 0x000fe400000001ff */
[----:B-----5:R-:W-:Y:S01]  /*5ed0*/  FMUL R26, R26, R31 ;  /* 0x0000001f1a1a7220 */ /* 0x020fe20000400000 */
[----:B------:R-:W-:-:S04]  /*5ee0*/  IADD3 R27, PT, PT, R29, R28, -R27 ;  /* 0x0000001c1d1b7210 */ /* 0x000fc80007ffe81b */
[----:B------:R-:W-:-:S04]  /*5ef0*/  ISETP.NE.AND P1, PT, R27, RZ, PT ;  /* 0x000000ff1b00720c */ /* 0x000fc80003f25270 */
[----:B------:R-:W-:-:S13]  /*5f00*/  FSETP.EQ.OR P1, PT, R17, 1, !P1 ;  /* 0x3f8000001100780b */ /* 0x000fda0004f22400 */
[----:B------:R-:W-:Y:S05]  /*5f10*/  @P1 BRA `(.L_x_156) ;  /* 0x0000000000981947 */ /* 0x000fea0003800000 */
        /* <DEDUP_REMOVED lines=8> */
[C---:B------:R-:W-:Y:S02]  /*5fa0*/  FSETP.GT.AND P3, PT, |R29|.reuse, 152, PT ;  /* 0x431800001d00780b */ /* 0x040fe40003f64200 */
[----:B------:R-:W-:Y:S01]  /*5fb0*/  FSETP.GEU.AND P4, PT, R29, RZ, PT ;  /* 0x000000ff1d00720b */ /* 0x000fe20003f8e000 */
[----:B------:R-:W-:-:S03]  /*5fc0*/  FFMA R32, R21, R28, R32 ;  /* 0x0000001c15207223 */ /* 0x000fc60000000020 */
[----:B------:R-:W1:Y:S01]  /*5fd0*/  F2I.NTZ R33, R29 ;  /* 0x0000001d00217305 */ /* 0x000e620000203100 */
[----:B0-----:R-:W-:Y:S01]  /*5fe0*/  FADD R31, R29, -R30 ;  /* 0x8000001e1d1f7221 */ /* 0x001fe20000000000 */
[----:B------:R-:W-:-:S03]  /*5ff0*/  FSETP.GT.AND P1, PT, R30, RZ, PT ;  /* 0x000000ff1e00720b */ /* 0x000fc60003f24000 */
[----:B------:R-:W-:Y:S01]  /*6000*/  FADD R31, R31, R32 ;  /* 0x000000201f1f7221 */ /* 0x000fe20000000000 */
[----:B------:R-:W-:Y:S02]  /*6010*/  MOV R32, 0x391fcb8e ;  /* 0x391fcb8e00207802 */ /* 0x000fe40000000f00 */
[----:B------:R-:W-:-:S03]  /*6020*/  SEL R30, RZ, 0x83000000, P1 ;  /* 0x83000000ff1e7807 */ /* 0x000fc60000800000 */
[----:B------:R-:W-:Y:S01]  /*6030*/  FFMA R32, R31, R32, 0.0013391353422775864601 ;  /* 0x3aaf85ed1f207423 */ /* 0x000fe20000000020 */
[----:B-1----:R-:W-:-:S03]  /*6040*/  LEA R33, R33, -R30, 0x17 ;  /* 0x8000001e21217211 */ /* 0x002fc600078eb8ff */
[----:B------:R-:W-:-:S04]  /*6050*/  FFMA R32, R31, R32, 0.0096188392490148544312 ;  /* 0x3c1d98561f207423 */ /* 0x000fc80000000020 */
[----:B------:R-:W-:-:S04]  /*6060*/  FFMA R32, R31, R32, 0.055503588169813156128 ;  /* 0x3d6357bb1f207423 */ /* 0x000fc80000000020 */
[----:B------:R-:W-:-:S04]  /*6070*/  FFMA R32, R31, R32, 0.24022644758224487305 ;  /* 0x3e75fdec1f207423 */ /* 0x000fc80000000020 */
[----:B------:R-:W-:-:S04]  /*6080*/  FFMA R32, R31, R32, 0.69314718246459960938 ;  /* 0x3f3172181f207423 */ /* 0x000fc80000000020 */
[----:B------:R-:W-:Y:S01]  /*6090*/  FFMA R32, R31, R32, 1 ;  /* 0x3f8000001f207423 */ /* 0x000fe20000000020 */
[----:B------:R-:W-:Y:S01]  /*60a0*/  VIADD R31, R30, 0x7f000000 ;  /* 0x7f0000001e1f7836 */ /* 0x000fe20000000000 */
[----:B------:R-:W-:-:S03]  /*60b0*/  FSEL R30, RZ, +INF , !P4 ;  /* 0x7f800000ff1e7808 */ /* 0x000fc60006000000 */
[----:B------:R-:W-:-:S04]  /*60c0*/  FMUL R32, R31, R32 ;  /* 0x000000201f207220 */ /* 0x000fc80000400000 */
[----:B------:R-:W-:Y:S01]  /*60d0*/  @!P3 FMUL R30, R33, R32 ;  /* 0x00000020211eb220 */ /* 0x000fe20000400000 */
[----:B------:R-:W-:Y:S06]  /*60e0*/  @!P0 BRA `(.L_x_156) ;  /* 0x0000000000248947 */ /* 0x000fec0003800000 */
[----:B------:R-:W-:Y:S01]  /*60f0*/  FMUL R29, R28, 0.5 ;  /* 0x3f0000001c1d7820 */ /* 0x000fe20000400000 */
[----:B------:R-:W-:Y:S02]  /*6100*/  ISETP.GE.AND P3, PT, R27, RZ, PT ;  /* 0x000000ff1b00720c */ /* 0x000fe40003f66270 */
[----:B------:R-:W-:-:S03]  /*6110*/  LOP3.LUT R27, R22, 0x7f800000, RZ, 0x3c, !PT ;  /* 0x7f800000161b7812 */ /* 0x000fc600078e3cff */
[----:B------:R-:W0:Y:S01]  /*6120*/  FRND.TRUNC R29, R29 ;  /* 0x0000001d001d7307 */ /* 0x000e22000020d000 */
[----:B------:R-:W-:Y:S01]  /*6130*/  SEL R30, R27, R22, !P3 ;  /* 0x000000161b1e7207 */ /* 0x000fe20005800000 */
[----:B0-----:R-:W-:-:S04]  /*6140*/  FADD R31, R29, R29 ;  /* 0x0000001d1d1f7221 */ /* 0x001fc80000000000 */
[----:B------:R-:W-:-:S05]  /*6150*/  FADD R31, R28, -R31 ;  /* 0x8000001f1c1f7221 */ /* 0x000fca0000000000 */
[----:B------:R-:W-:-:S13]  /*6160*/  FSETP.NEU.AND P1, PT, |R31|, 1, PT ;  /* 0x3f8000001f00780b */ /* 0x000fda0003f2d200 */
[----:B------:R-:W-:-:S07]  /*6170*/  @P1 LOP3.LUT R30, R30, 0x7fffffff, RZ, 0xc0, !PT ;  /* 0x7fffffff1e1e1812 */ /* 0x000fce00078ec0ff */
.L_x_156:
[----:B------:R-:W-:Y:S05]  /*6180*/  BSYNC.RECONVERGENT B3 ;  /* 0x0000000000037941 */ /* 0x000fea0003800200 */
.L_x_155:
[----:B------:R-:W-:-:S05]  /*6190*/  FFMA R26, -R26, R30, R23 ;  /* 0x0000001e1a1a7223 */ /* 0x000fca0000000117 */
[----:B------:R-:W-:Y:S01]  /*61a0*/  FMNMX.NAN R23, R26, 9.9999999392252902908e-09, !PT ;  /* 0x322bcc771a177809 */ /* 0x000fe20007820000 */
[----:B------:R-:W-:Y:S06]  /*61b0*/  @P2 BRA `(.L_x_157) ;  /* 0xfffffff800682947 */ /* 0x000fec000383ffff */
.L_x_152:
[----:B------:R-:W-:Y:S05]  /*61c0*/  BSYNC.RECONVERGENT B1 ;  /* 0x0000000000017941 */ /* 0x000fea0003800200 */
.L_x_151:
[----:B-----5:R-:W-:Y:S01]  /*61d0*/  ISETP.NE.AND P1, PT, R9, RZ, PT ;  /* 0x000000ff0900720c */ /* 0x020fe20003f25270 */
[----:B------:R-:W-:Y:S01]  /*61e0*/  FADD R25, -R6, R23 ;  /* 0x0000001706197221 */ /* 0x000fe20000000100 */
[----:B------:R-:W-:-:S11]  /*61f0*/  LEA R26, R24, R1, 0x2 ;  /* 0x00000001181a7211 */ /* 0x000fd600078e10ff */
[----:B------:R-:W-:Y:S01]  /*6200*/  @!P1 FADD R25, R6, -R23 ;  /* 0x8000001706199221 */ /* 0x000fe20000000000 */
[----:B------:R-:W-:Y:S01]  /*6210*/  ISETP.NE.AND P1, PT, R13, R24, PT ;  /* 0x000000180d00720c */ /* 0x000fe20003f25270 */
[----:B------:R-:W-:Y:S01]  /*6220*/  FMUL R23, R16, R16 ;  /* 0x0000001010177220 */ /* 0x000fe20000400000 */
[----:B------:R-:W-:Y:S02]  /*6230*/  IADD3 R24, PT, PT, R24, 0x1, RZ ;  /* 0x0000000118187810 */ /* 0x000fe40007ffe0ff */
[----:B------:R-:W-:Y:S01]  /*6240*/  FMNMX R25, RZ, R25, !PT ;  /* 0x00000019ff197209 */ /* 0x000fe20007800000 */
[----:B------:R-:W-:-:S04]  /*6250*/  FMUL R4, R23, R4 ;  /* 0x0000000417047220 */ /* 0x000fc80000400000 */
[----:B------:R0:W-:Y:S04]  /*6260*/  STL [R26], R25 ;  /* 0x000000191a007387 */ /* 0x0001e80000100800 */
[----:B------:R-:W-:Y:S05]  /*6270*/  @P1 BRA `(.L_x_158) ;  /* 0xfffffff800201947 */ /* 0x000fea000383ffff */
.L_x_150:
[----:B------:R-:W-:Y:S05]  /*6280*/  BSYNC.RECONVERGENT B0 ;  /* 0x0000000000007941 */ /* 0x000fea0003800200 */
.L_x_149:
[----:B------:R-:W-:Y:S01]  /*6290*/  ISETP.GE.AND P0, PT, R13, 0x1, PT ;  /* 0x000000010d00780c */ /* 0x000fe20003f06270 */
[----:B------:R-:W-:-:S12]  /*62a0*/  BSSY.RECONVERGENT B3, `(.L_x_159) ;  /* 0x0000169000037945 */ /* 0x000fd80003800200 */
[----:B------:R-:W-:Y:S05]  /*62b0*/  @!P0 BRA `(.L_x_160) ;  /* 0x00000014009c8947 */ /* 0x000fea0003800000 */
[C---:B------:R-:W-:Y:S01]  /*62c0*/  FMUL R3, |R16|.reuse, 16777216 ;  /* 0x4b80000010037820 */ /* 0x040fe20000400200 */
[----:B------:R-:W-:Y:S01]  /*62d0*/  FSETP.GEU.AND P0, PT, |R16|, 1.175494350822287508e-38, PT ;  /* 0x008000001000780b */ /* 0x000fe20003f0e200 */
[----:B------:R-:W-:-:S03]  /*62e0*/  HFMA2 R27, -RZ, RZ, 0.771484375, 0.21533203125 ;  /* 0x3a2c32e4ff1b7431 */ /* 0x000fc600000001ff */
[----:B------:R-:W-:-:S05]  /*62f0*/  FSEL R3, R3, |R16|, !P0 ;  /* 0x4000001003037208 */ /* 0x000fca0004000000 */
[----:B------:R-:W-:-:S05]  /*6300*/  VIADD R4, R3, 0xc0cafb0d ;  /* 0xc0cafb0d03047836 */ /* 0x000fca0000000000 */
[----:B------:R-:W-:Y:S02]  /*6310*/  LOP3.LUT R18, R4, 0xff800000, RZ, 0xc0, !PT ;  /* 0xff80000004127812 */ /* 0x000fe400078ec0ff */
[----:B------:R-:W-:Y:S02]  /*6320*/  FSEL R4, RZ, -24, P0 ;  /* 0xc1c00000ff047808 */ /* 0x000fe40000000000 */
[-C--:B------:R-:W-:Y:S02]  /*6330*/  IADD3 R3, PT, PT, R3, -R18.reuse, RZ ;  /* 0x8000001203037210 */ /* 0x080fe40007ffe0ff */
[----:B------:R-:W-:Y:S02]  /*6340*/  I2FP.F32.S32 R19, R18 ;  /* 0x0000001200137245 */ /* 0x000fe40000201400 */
[----:B------:R-:W-:Y:S01]  /*6350*/  FSETP.NEU.AND P0, PT, |R17|, +INF , PT ;  /* 0x7f8000001100780b */ /* 0x000fe20003f0d200 */
[C---:B------:R-:W-:Y:S01]  /*6360*/  FADD R23, R3.reuse, 1 ;  /* 0x3f80000003177421 */ /* 0x040fe20000000000 */
[----:B------:R-:W-:Y:S01]  /*6370*/  FADD R22, R3, -1 ;  /* 0xbf80000003167421 */ /* 0x000fe20000000000 */
[----:B------:R-:W-:Y:S01]  /*6380*/  FFMA R18, R19, 1.1920928955078125e-07, R4 ;  /* 0x3400000013127823 */ /* 0x000fe20000000004 */
[----:B------:R-:W-:-:S02]  /*6390*/  FSETP.EQ.OR P0, PT, R17, RZ, !P0 ;  /* 0x000000ff1100720b */ /* 0x000fc40004702400 */
[----:B------:R-:W-:Y:S01]  /*63a0*/  FADD R24, R22, R22 ;  /* 0x0000001616187221 */ /* 0x000fe20000000000 */
[----:B------:R-:W1:Y:S03]  /*63b0*/  MUFU.RCP R23, R23 ;  /* 0x0000001700177308 */ /* 0x000e660000001000 */
[----:B-1----:R-:W-:-:S04]  /*63c0*/  FMUL R3, R23, R24 ;  /* 0x0000001817037220 */ /* 0x002fc80000400000 */
[----:B------:R-:W-:Y:S01]  /*63d0*/  FADD R24, R22, -R3 ;  /* 0x8000000316187221 */ /* 0x000fe20000000000 */
[C---:B------:R-:W-:Y:S01]  /*63e0*/  FMUL R4, R3.reuse, R3 ;  /* 0x0000000303047220 */ /* 0x040fe20000400000 */
[C---:B0-----:R-:W-:Y:S02]  /*63f0*/  FFMA R25, R3.reuse, 1.4426950216293334961, R18 ;  /* 0x3fb8aa3b03197823 */ /* 0x041fe40000000012 */
[----:B------:R-:W-:Y:S01]  /*6400*/  FADD R19, R24, R24 ;  /* 0x0000001818137221 */ /* 0x000fe20000000000 */
[----:B------:R-:W-:Y:S01]  /*6410*/  FFMA R27, R4, R27, 0.0032181653659790754318 ;  /* 0x3b52e7db041b7423 */ /* 0x000fe2000000001b */
[----:B------:R-:W-:Y:S02]  /*6420*/  FADD R18, R18, -R25 ;  /* 0x8000001912127221 */ /* 0x000fe40000000000 */
[----:B------:R-:W-:Y:S01]  /*6430*/  FFMA R22, R22, -R3, R19 ;  /* 0x8000000316167223 */ /* 0x000fe20000000013 */
[----:B------:R-:W-:Y:S01]  /*6440*/  FFMA R27, R4, R27, 0.018033718690276145935 ;  /* 0x3c93bb73041b7423 */ /* 0x000fe2000000001b */
[----:B------:R-:W-:-:S02]  /*6450*/  FFMA R29, R3, 1.4426950216293334961, R18 ;  /* 0x3fb8aa3b031d7823 */ /* 0x000fc40000000012 */
[----:B------:R-:W-:Y:S01]  /*6460*/  FMUL R22, R23, R22 ;  /* 0x0000001617167220 */ /* 0x000fe20000400000 */
[----:B------:R-:W-:Y:S01]  /*6470*/  FFMA R27, R4, R27, 0.12022458761930465698 ;  /* 0x3df6384f041b7423 */ /* 0x000fe2000000001b */
[----:B------:R-:W0:Y:S02]  /*6480*/  LDC R23, c[0x0][0x3c0] ;  /* 0x0000f000ff177b82 */ /* 0x000e240000000800 */
[----:B------:R-:W-:Y:S01]  /*6490*/  FFMA R24, R22, 1.4426950216293334961, R29 ;  /* 0x3fb8aa3b16187823 */ /* 0x000fe2000000001d */
[----:B------:R-:W-:-:S03]  /*64a0*/  FMUL R4, R4, R27 ;  /* 0x0000001b04047220 */ /* 0x000fc60000400000 */
[----:B------:R-:W-:Y:S01]  /*64b0*/  FFMA R27, R3, 1.9251366722983220825e-08, R24 ;  /* 0x32a55e34031b7823 */ /* 0x000fe20000000018 */
[----:B------:R-:W-:Y:S01]  /*64c0*/  FMUL R24, R4, 3 ;  /* 0x4040000004187820 */ /* 0x000fe20000400000 */
[----:B------:R-:W1:Y:S03]  /*64d0*/  LDC.64 R18, c[0x0][0x3b8] ;  /* 0x0000ee00ff127b82 */ /* 0x000e660000000a00 */
[----:B------:R-:W-:-:S04]  /*64e0*/  FFMA R27, R22, R24, R27 ;  /* 0x00000018161b7223 */ /* 0x000fc8000000001b */
[----:B------:R-:W-:-:S04]  /*64f0*/  FFMA R27, R3, R4, R27 ;  /* 0x00000004031b7223 */ /* 0x000fc8000000001b */
[----:B------:R-:W-:-:S04]  /*6500*/  FADD R22, R25, R27 ;  /* 0x0000001b19167221 */ /* 0x000fc80000000000 */
[----:B------:R-:W-:Y:S01]  /*6510*/  FADD R24, -R25, R22 ;  /* 0x0000001619187221 */ /* 0x000fe20000000100 */
[----:B0-----:R-:W-:-:S03]  /*6520*/  IADD3 R23, PT, PT, R23, -0x1, RZ ;  /* 0xffffffff17177810 */ /* 0x001fc60007ffe0ff */
[----:B------:R-:W-:Y:S02]  /*6530*/  FADD R24, R27, -R24 ;  /* 0x800000181b187221 */ /* 0x000fe40000000000 */
[----:B-1----:R-:W-:-:S07]  /*6540*/  IMAD.WIDE.U32 R18, R23, 0x4, R18 ;  /* 0x0000000417127825 */ /* 0x002fce00078e0012 */
.L_x_187:
[----:B0-----:R-:W0:Y:S01]  /*6550*/  LDCU UR4, c[0x0][0x3c0] ;  /* 0x00007800ff0477ac */ /* 0x001e220008000800 */
[----:B------:R-:W-:Y:S01]  /*6560*/  IMAD.MOV.U32 R27, RZ, RZ, RZ ;  /* 0x000000ffff1b7224 */ /* 0x000fe200078e00ff */
[----:B0-----:R-:W-:-:S09]  /*6570*/  UISETP.GE.AND UP0, UPT, UR4, 0x1, UPT ;  /* 0x000000010400788c */ /* 0x001fd2000bf06270 */
[----:B------:R-:W-:Y:S05]  /*6580*/  BRA.U !UP0, `(.L_x_161) ;  /* 0x0000000108ec7547 */ /* 0x000fea000b800000 */
[----:B------:R-:W0:Y:S02]  /*6590*/  LDC.64 R26, c[0x0][0x3b8] ;  /* 0x0000ee00ff1a7b82 */ /* 0x000e240000000a00 */
[----:B0-----:R-:W2:Y:S01]  /*65a0*/  LDG.E R26, desc[UR6][R26.64] ;  /* 0x000000061a1a7981 */ /* 0x001ea2000c1e1900 */
[----:B------:R-:W-:Y:S01]  /*65b0*/  IADD3 R3, PT, PT, R13, -0x1, RZ ;  /* 0xffffffff0d037810 */ /* 0x000fe20007ffe0ff */
[----:B------:R-:W-:Y:S03]  /*65c0*/  BSSY.RECONVERGENT B4, `(.L_x_161) ;  /* 0x0000037000047945 */ /* 0x000fe60003800200 */
[----:B------:R-:W-:-:S05]  /*65d0*/  I2FP.F32.U32 R3, R3 ;  /* 0x0000000300037245 */ /* 0x000fca0000201000 */
[----:B------:R-:W-:-:S05]  /*65e0*/  FMUL R30, R3, R14 ;  /* 0x0000000e031e7220 */ /* 0x000fca0000400000 */
[----:B--2---:R-:W-:-:S13]  /*65f0*/  FSETP.GTU.AND P1, PT, R30, R26, PT ;  /* 0x0000001a1e00720b */ /* 0x004fda0003f2c000 */
[----:B------:R-:W-:Y:S05]  /*6600*/  @P1 BRA `(.L_x_162) ;  /* 0x00000000000c1947 */ /* 0x000fea0003800000 */
[----:B------:R-:W0:Y:S02]  /*6610*/  LDC.64 R26, c[0x0][0x3b0] ;  /* 0x0000ec00ff1a7b82 */ /* 0x000e240000000a00 */
[----:B0-----:R2:W5:Y:S01]  /*6620*/  LDG.E R27, desc[UR6][R26.64] ;  /* 0x000000061a1b7981 */ /* 0x001562000c1e1900 */
[----:B------:R-:W-:Y:S05]  /*6630*/  BRA `(.L_x_163) ;  /* 0x0000000000bc7947 */ /* 0x000fea0003800000 */
.L_x_162:
[----:B------:R-:W2:Y:S02]  /*6640*/  LDG.E R3, desc[UR6][R18.64] ;  /* 0x0000000612037981 */ /* 0x000ea4000c1e1900 */
[----:B--2---:R-:W-:-:S13]  /*6650*/  FSETP.GE.AND P1, PT, R30, R3, PT ;  /* 0x000000031e00720b */ /* 0x004fda0003f26000 */
[----:B------:R-:W-:Y:S05]  /*6660*/  @!P1 BRA `(.L_x_164) ;  /* 0x0000000000109947 */ /* 0x000fea0003800000 */
[----:B------:R-:W0:Y:S02]  /*6670*/  LDC.64 R26, c[0x0][0x3b0] ;  /* 0x0000ec00ff1a7b82 */ /* 0x000e240000000a00 */
[----:B0-----:R-:W-:-:S06]  /*6680*/  IMAD.WIDE.U32 R26, R23, 0x4, R26 ;  /* 0x00000004171a7825 */ /* 0x001fcc00078e001a */
[----:B------:R1:W5:Y:S01]  /*6690*/  LDG.E R27, desc[UR6][R26.64] ;  /* 0x000000061a1b7981 */ /* 0x000362000c1e1900 */
[----:B------:R-:W-:Y:S05]  /*66a0*/  BRA `(.L_x_163) ;  /* 0x0000000000a07947 */ /* 0x000fea0003800000 */
.L_x_164:
[----:B------:R-:W-:Y:S01]  /*66b0*/  HFMA2 R4, -RZ, RZ, 0, 0 ;  /* 0x00000000ff047431 */ /* 0x000fe200000001ff */
[----:B------:R-:W-:Y:S06]  /*66c0*/  BSSY.RELIABLE B0, `(.L_x_165) ;  /* 0x000000b000007945 */ /* 0x000fec0003800100 */
.L_x_167:
[----:B------:R-:W-:Y:S02]  /*66d0*/  ISETP.NE.AND P1, PT, R4, R23, PT ;  /* 0x000000170400720c */ /* 0x000fe40003f25270 */
[----:B------:R-:W-:-:S11]  /*66e0*/  MOV R25, R4 ;  /* 0x0000000400197202 */ /* 0x000fd60000000f00 */
[----:B------:R-:W-:Y:S05]  /*66f0*/  @!P1 BREAK.RELIABLE B0 ;  /* 0x0000000000009942 */ /* 0x000fea0003800100 */
[----:B------:R-:W-:Y:S05]  /*6700*/  @!P1 BRA `(.L_x_166) ;  /* 0x00000000007c9947 */ /* 0x000fea0003800000 */
[----:B------:R-:W0:Y:S02]  /*6710*/  LDC.64 R28, c[0x0][0x3b8] ;  /* 0x0000ee00ff1c7b82 */ /* 0x000e240000000a00 */
[----:B0-----:R-:W-:-:S05]  /*6720*/  IMAD.WIDE.U32 R28, R4, 0x4, R28 ;  /* 0x00000004041c7825 */ /* 0x001fca00078e001c */
[----:B------:R-:W2:Y:S01]  /*6730*/  LDG.E R3, desc[UR6][R28.64+0x4] ;  /* 0x000004061c037981 */ /* 0x000ea2000c1e1900 */
[----:B------:R-:W-:Y:S01]  /*6740*/  VIADD R4, R4, 0x1 ;  /* 0x0000000104047836 */ /* 0x000fe20000000000 */
[----:B--2---:R-:W-:-:S13]  /*6750*/  FSETP.GTU.AND P1, PT, R30, R3, PT ;  /* 0x000000031e00720b */ /* 0x004fda0003f2c000 */
[----:B------:R-:W-:Y:S05]  /*6760*/  @P1 BRA `(.L_x_167) ;  /* 0xfffffffc00d81947 */ /* 0x000fea000383ffff */
[----:B------:R-:W-:Y:S05]  /*6770*/  BSYNC.RELIABLE B0 ;  /* 0x0000000000007941 */ /* 0x000fea0003800100 */
.L_x_165:
[----:B------:R-:W0:Y:S01]  /*6780*/  LDC.64 R26, c[0x0][0x3b0] ;  /* 0x0000ec00ff1a7b82 */ /* 0x000e220000000a00 */
[----:B------:R-:W2:Y:S01]  /*6790*/  LDG.E R28, desc[UR6][R28.64] ;  /* 0x000000061c1c7981 */ /* 0x000ea2000c1e1900 */
[----:B0-----:R-:W-:-:S05]  /*67a0*/  IMAD.WIDE.U32 R26, R25, 0x4, R26 ;  /* 0x00000004191a7825 */ /* 0x001fca00078e001a */
[----:B------:R-:W3:Y:S04]  /*67b0*/  LDG.E R25, desc[UR6][R26.64] ;  /* 0x000000061a197981 */ /* 0x000ee8000c1e1900 */
[----:B------:R-:W4:Y:S01]  /*67c0*/  LDG.E R4, desc[UR6][R26.64+0x4] ;  /* 0x000004061a047981 */ /* 0x000f22000c1e1900 */
[----:B------:R-:W-:Y:S01]  /*67d0*/  BSSY.RECONVERGENT B5, `(.L_x_168) ;  /* 0x0000010000057945 */ /* 0x000fe20003800200 */
[----:B--2---:R-:W-:-:S04]  /*67e0*/  FADD R34, R3, -R28 ;  /* 0x8000001c03227221 */ /* 0x004fc80000000000 */
[----:B------:R-:W0:Y:S02]  /*67f0*/  MUFU.RCP R31, R34 ;  /* 0x00000022001f7308 */ /* 0x000e240000001000 */
[----:B0-----:R-:W-:-:S04]  /*6800*/  FFMA R32, -R34, R31, 1 ;  /* 0x3f80000022207423 */ /* 0x001fc8000000011f */
[----:B------:R-:W-:Y:S01]  /*6810*/  FFMA R32, R31, R32, R31 ;  /* 0x000000201f207223 */ /* 0x000fe2000000001f */
[----:B---3--:R-:W-:-:S04]  /*6820*/  FMUL R30, R28, R25 ;  /* 0x000000191c1e7220 */ /* 0x008fc80000400000 */
[----:B----4-:R-:W-:-:S04]  /*6830*/  FFMA R3, R3, R4, -R30 ;  /* 0x0000000403037223 */ /* 0x010fc8000000081e */
[----:B------:R-:W0:Y:S01]  /*6840*/  FCHK P1, R3, R34 ;  /* 0x0000002203007302 */ /* 0x000e220000020000 */
[----:B------:R-:W-:-:S04]  /*6850*/  FFMA R25, R3, R32, RZ ;  /* 0x0000002003197223 */ /* 0x000fc800000000ff */
[----:B------:R-:W-:-:S04]  /*6860*/  FFMA R4, -R34, R25, R3 ;  /* 0x0000001922047223 */ /* 0x000fc80000000103 */
[----:B------:R-:W-:Y:S01]  /*6870*/  FFMA R4, R32, R4, R25 ;  /* 0x0000000420047223 */ /* 0x000fe20000000019 */
[----:B0-----:R-:W-:Y:S06]  /*6880*/  @!P1 BRA `(.L_x_169) ;  /* 0x0000000000109947 */ /* 0x001fec0003800000 */
[----:B------:R-:W-:Y:S02]  /*6890*/  MOV R30, R34 ;  /* 0x00000022001e7202 */ /* 0x000fe40000000f00 */
[----:B------:R-:W-:-:S07]  /*68a0*/  MOV R4, 0x68c0 ;  /* 0x000068c000047802 */ /* 0x000fce0000000f00 */
[----:B-----5:R-:W-:Y:S05]  /*68b0*/  CALL.REL.NOINC `($__internal_2_$__cuda_sm3x_div_rn_noftz_f32_slowpath) ;  /* 0x00000040009c7944 */ /* 0x020fea0003c00000 */
[----:B------:R-:W-:-:S07]  /*68c0*/  MOV R4, R3 ;  /* 0x0000000300047202 */ /* 0x000fce0000000f00 */
.L_x_169:
[----:B------:R-:W-:Y:S05]  /*68d0*/  BSYNC.RECONVERGENT B5 ;  /* 0x0000000000057941 */ /* 0x000fea0003800200 */
.L_x_168:
[----:B------:R-:W-:Y:S01]  /*68e0*/  MOV R27, R4 ;  /* 0x00000004001b7202 */ /* 0x000fe20000000f00 */
[----:B------:R-:W-:Y:S06]  /*68f0*/  BRA `(.L_x_163) ;  /* 0x00000000000c7947 */ /* 0x000fec0003800000 */
.L_x_166:
[----:B------:R-:W0:Y:S02]  /*6900*/  LDC.64 R26, c[0x0][0x3b0] ;  /* 0x0000ec00ff1a7b82 */ /* 0x000e240000000a00 */
[----:B0-----:R-:W-:-:S06]  /*6910*/  IMAD.WIDE.U32 R26, R23, 0x4, R26 ;  /* 0x00000004171a7825 */ /* 0x001fcc00078e001a */
[----:B------:R0:W5:Y:S02]  /*6920*/  LDG.E R27, desc[UR6][R26.64] ;  /* 0x000000061a1b7981 */ /* 0x000164000c1e1900 */
.L_x_163:
[----:B------:R-:W-:Y:S05]  /*6930*/  BSYNC.RECONVERGENT B4 ;  /* 0x0000000000047941 */ /* 0x000fea0003800200 */
.L_x_161:
[----:B------:R-:W-:Y:S02]  /*6940*/  HFMA2 R29, -RZ, RZ, 3.7421875, 0 ;  /* 0x437c0000ff1d7431 */ /* 0x000fe400000001ff */
[----:B------:R-:W-:Y:S02]  /*6950*/  IMAD.MOV.U32 R25, RZ, RZ, 0x3bbb989d ;  /* 0x3bbb989dff197424 */ /* 0x000fe400078e00ff */
[CC--:B-----5:R-:W-:Y:S01]  /*6960*/  FMUL R28, R27.reuse, R14.reuse ;  /* 0x0000000e1b1c7220 */ /* 0x0e0fe20000400000 */
[----:B012---:R-:W-:Y:S01]  /*6970*/  FMUL R26, R27, -R14 ;  /* 0x8000000e1b1a7220 */ /* 0x007fe20000400000 */
[----:B------:R-:W-:Y:S01]  /*6980*/  FADD R30, R16, -R17 ;  /* 0x80000011101e7221 */ /* 0x000fe20000000000 */
[----:B------:R-:W-:Y:S01]  /*6990*/  BSSY.RECONVERGENT B4, `(.L_x_170) ;  /* 0x000001c000047945 */ /* 0x000fe20003800200 */
[-C--:B------:R-:W-:Y:S01]  /*69a0*/  FFMA.SAT R3, R28, R25.reuse, 0.5 ;  /* 0x3f0000001c037423 */ /* 0x080fe20000002019 */
[----:B------:R-:W-:Y:S02]  /*69b0*/  FFMA.SAT R4, R26, R25, 0.5 ;  /* 0x3f0000001a047423 */ /* 0x000fe40000002019 */
[----:B------:R-:W0:Y:S01]  /*69c0*/  MUFU.RCP R25, R30 ;  /* 0x0000001e00197308 */ /* 0x000e220000001000 */
[-C--:B------:R-:W-:Y:S01]  /*69d0*/  FFMA.RM R3, R3, R29.reuse, 12582913 ;  /* 0x4b40000103037423 */ /* 0x080fe2000000401d */
[----:B------:R-:W-:-:S03]  /*69e0*/  FFMA.RM R4, R4, R29, 12582913 ;  /* 0x4b40000104047423 */ /* 0x000fc6000000401d */
[C---:B------:R-:W-:Y:S01]  /*69f0*/  FADD R27, R3.reuse, -12583039 ;  /* 0xcb40007f031b7421 */ /* 0x040fe20000000000 */
[----:B------:R-:W-:-:S03]  /*6a00*/  SHF.L.U32 R32, R3, 0x17, RZ ;  /* 0x0000001703207819 */ /* 0x000fc600000006ff */
[----:B------:R-:W-:-:S04]  /*6a10*/  FFMA R27, R28, 1.4426950216293334961, -R27 ;  /* 0x3fb8aa3b1c1b7823 */ /* 0x000fc8000000081b */
[----:B------:R-:W-:Y:S01]  /*6a20*/  FFMA R28, R28, 1.925963033500011079e-08, R27 ;  /* 0x32a570601c1c7823 */ /* 0x000fe2000000001b */
[----:B------:R-:W-:Y:S01]  /*6a30*/  FADD R27, R4, -12583039 ;  /* 0xcb40007f041b7421 */ /* 0x000fe20000000000 */
[----:B0-----:R-:W-:-:S03]  /*6a40*/  FFMA R34, -R30, R25, 1 ;  /* 0x3f8000001e227423 */ /* 0x001fc60000000119 */
[C---:B------:R-:W-:Y:S01]  /*6a50*/  FFMA R27, R26.reuse, 1.4426950216293334961, -R27 ;  /* 0x3fb8aa3b1a1b7823 */ /* 0x040fe2000000081b */
[----:B------:R-:W0:Y:S01]  /*6a60*/  MUFU.EX2 R28, R28 ;  /* 0x0000001c001c7308 */ /* 0x000e220000000800 */
[----:B------:R-:W-:Y:S02]  /*6a70*/  FFMA R34, R25, R34, R25 ;  /* 0x0000002219227223 */ /* 0x000fe40000000019 */
[----:B------:R-:W-:Y:S01]  /*6a80*/  FFMA R27, R26, 1.925963033500011079e-08, R27 ;  /* 0x32a570601a1b7823 */ /* 0x000fe2000000001b */
[----:B------:R-:W-:-:S04]  /*6a90*/  SHF.L.U32 R25, R4, 0x17, RZ ;  /* 0x0000001704197819 */ /* 0x000fc800000006ff */
[----:B------:R-:W1:Y:S01]  /*6aa0*/  MUFU.EX2 R26, R27 ;  /* 0x0000001b001a7308 */ /* 0x000e620000000800 */
[----:B0-----:R-:W-:-:S07]  /*6ab0*/  FFMA R3, R32, R28, -R17 ;  /* 0x0000001c20037223 */ /* 0x001fce0000000811 */
[----:B------:R-:W0:Y:S01]  /*6ac0*/  FCHK P1, R3, R30 ;  /* 0x0000001e03007302 */ /* 0x000e220000020000 */
[----:B------:R-:W-:Y:S01]  /*6ad0*/  FFMA R29, R3, R34, RZ ;  /* 0x00000022031d7223 */ /* 0x000fe200000000ff */
[----:B-1----:R-:W-:-:S03]  /*6ae0*/  FMUL R25, R25, R26 ;  /* 0x0000001a19197220 */ /* 0x002fc60000400000 */
[----:B------:R-:W-:-:S04]  /*6af0*/  FFMA R4, -R30, R29, R3 ;  /* 0x0000001d1e047223 */ /* 0x000fc80000000103 */
[----:B------:R-:W-:Y:S01]  /*6b00*/  FFMA R4, R34, R4, R29 ;  /* 0x0000000422047223 */ /* 0x000fe2000000001d */
[----:B0-----:R-:W-:Y:S06]  /*6b10*/  @!P1 BRA `(.L_x_171) ;  /* 0x00000000000c9947 */ /* 0x001fec0003800000 */
[----:B------:R-:W-:-:S07]  /*6b20*/  MOV R4, 0x6b40 ;  /* 0x00006b4000047802 */ /* 0x000fce0000000f00 */
[----:B------:R-:W-:Y:S05]  /*6b30*/  CALL.REL.NOINC `($__internal_2_$__cuda_sm3x_div_rn_noftz_f32_slowpath) ;  /* 0x0000003c00fc7944 */ /* 0x000fea0003c00000 */
[----:B------:R-:W-:-:S07]  /*6b40*/  IMAD.MOV.U32 R4, RZ, RZ, R3 ;  /* 0x000000ffff047224 */ /* 0x000fce00078e0003 */
.L_x_171:
[----:B------:R-:W-:Y:S05]  /*6b50*/  BSYNC.RECONVERGENT B4 ;  /* 0x0000000000047941 */ /* 0x000fea0003800200 */
.L_x_170:
[----:B------:R-:W-:Y:S01]  /*6b60*/  BSSY.RECONVERGENT B0, `(.L_x_172) ;  /* 0x00000d9000007945 */ /* 0x000fe20003800200 */
[----:B------:R-:W-:Y:S01]  /*6b70*/  FADD.SAT R3, RZ, R4 ;  /* 0x00000004ff037221 */ /* 0x000fe20000002000 */
[----:B------:R-:W-:-:S07]  /*6b80*/  MOV R4, RZ ;  /* 0x000000ff00047202 */ /* 0x000fce0000000f00 */
.L_x_186:
[----:B------:R-:W-:Y:S01]  /*6b90*/  FSETP.NEU.AND P2, PT, R16, 1, PT ;  /* 0x3f8000001000780b */ /* 0x000fe20003f4d000 */
[----:B------:R-:W-:Y:S01]  /*6ba0*/  BSSY.RECONVERGENT B1, `(.L_x_173) ;  /* 0x000002a000017945 */ /* 0x000fe20003800200 */
[----:B------:R-:W-:Y:S01]  /*6bb0*/  HFMA2 R28, -RZ, RZ, 1.875, 0 ;  /* 0x3f800000ff1c7431 */ /* 0x000fe200000001ff */
[----:B0-----:R-:W-:Y:S02]  /*6bc0*/  LOP3.LUT R26, RZ, R4, RZ, 0x33, !PT ;  /* 0x00000004ff1a7212 */ /* 0x001fe400078e33ff */
[----:B------:R-:W-:-:S13]  /*6bd0*/  ISETP.EQ.OR P1, PT, R4, RZ, !P2 ;  /* 0x000000ff0400720c */ /* 0x000fda0005722670 */
[----:B------:R-:W-:Y:S05]  /*6be0*/  @P1 BRA `(.L_x_174) ;  /* 0x0000000000941947 */ /* 0x000fea0003800000 */
[----:B------:R-:W-:-:S04]  /*6bf0*/  I2FP.F32.U32 R29, R4 ;  /* 0x00000004001d7245 */ /* 0x000fc80000201000 */
[----:B------:R-:W-:-:S04]  /*6c00*/  FSETP.NAN.AND P1, PT, |R29|, |R29|, PT ;  /* 0x4000001d1d00720b */ /* 0x000fc80003f28200 */
[----:B------:R-:W-:-:S13]  /*6c10*/  FSETP.NUM.AND P1, PT, |R16|, |R16|, !P1 ;  /* 0x400000101000720b */ /* 0x000fda0004f27200 */
[----:B------:R-:W-:Y:S01]  /*6c20*/  @!P1 FADD R28, R16, R29 ;  /* 0x0000001d101c9221 */ /* 0x000fe20000000000 */
[----:B------:R-:W-:Y:S06]  /*6c30*/  @!P1 BRA `(.L_x_174) ;  /* 0x0000000000809947 */ /* 0x000fec0003800000 */
[----:B------:R-:W-:Y:S01]  /*6c40*/  FMUL R27, R22, R29 ;  /* 0x0000001d161b7220 */ /* 0x000fe20000400000 */
[----:B------:R-:W-:-:S03]  /*6c50*/  FSETP.NEU.AND P4, PT, |R16|, +INF , PT ;  /* 0x7f8000001000780b */ /* 0x000fc60003f8d200 */
[----:B------:R-:W0:Y:S01]  /*6c60*/  FRND R30, R27 ;  /* 0x0000001b001e7307 */ /* 0x000e220000201000 */
[----:B------:R-:W-:Y:S01]  /*6c70*/  FFMA R31, R22, R29, -R27 ;  /* 0x0000001d161f7223 */ /* 0x000fe2000000081b */
[----:B------:R-:W-:-:S03]  /*6c80*/  FSETP.GEU.AND P3, PT, R27, RZ, PT ;  /* 0x000000ff1b00720b */ /* 0x000fc60003f6e000 */
[----:B------:R-:W-:-:S05]  /*6c90*/  FFMA R31, R24, R29, R31 ;  /* 0x0000001d181f7223 */ /* 0x000fca000000001f */
[----:B------:R-:W-:Y:S01]  /*6ca0*/  @!P4 FMUL R32, R29, 0.5 ;  /* 0x3f0000001d20c820 */ /* 0x000fe20000400000 */
[----:B0-----:R-:W-:-:S05]  /*6cb0*/  FADD R28, R27, -R30 ;  /* 0x8000001e1b1c7221 */ /* 0x001fca0000000000 */
[----:B------:R-:W0:Y:S01]  /*6cc0*/  @!P4 FRND.TRUNC R32, R32 ;  /* 0x000000200020c307 */ /* 0x000e22000020d000 */
[----:B------:R-:W-:Y:S01]  /*6cd0*/  FSETP.GT.AND P1, PT, R30, RZ, PT ;  /* 0x000000ff1e00720b */ /* 0x000fe20003f24000 */
[----:B------:R-:W-:Y:S01]  /*6ce0*/  FADD R28, R28, R31 ;  /* 0x0000001f1c1c7221 */ /* 0x000fe20000000000 */
[----:B------:R-:W-:-:S05]  /*6cf0*/  MOV R31, 0x391fcb8e ;  /* 0x391fcb8e001f7802 */ /* 0x000fca0000000f00 */
[----:B------:R-:W-:-:S04]  /*6d00*/  FFMA R31, R28, R31, 0.0013391353422775864601 ;  /* 0x3aaf85ed1c1f7423 */ /* 0x000fc8000000001f */
[----:B------:R-:W-:Y:S01]  /*6d10*/  FFMA R31, R28, R31, 0.0096188392490148544312 ;  /* 0x3c1d98561c1f7423 */ /* 0x000fe2000000001f */
[----:B0-----:R-:W-:-:S03]  /*6d20*/  @!P4 FADD R30, R32, R32 ;  /* 0x00000020201ec221 */ /* 0x001fc60000000000 */
[----:B------:R-:W-:Y:S01]  /*6d30*/  FFMA R31, R28, R31, 0.055503588169813156128 ;  /* 0x3d6357bb1c1f7423 */ /* 0x000fe2000000001f */
[----:B------:R-:W-:-:S03]  /*6d40*/  @!P4 FADD R30, R29, -R30 ;  /* 0x8000001e1d1ec221 */ /* 0x000fc60000000000 */
[----:B------:R-:W-:Y:S01]  /*6d50*/  FFMA R31, R28, R31, 0.24022644758224487305 ;  /* 0x3e75fdec1c1f7423 */ /* 0x000fe2000000001f */
[----:B------:R0:W1:Y:S01]  /*6d60*/  F2I.NTZ R29, R27 ;  /* 0x0000001b001d7305 */ /* 0x0000620000203100 */
[----:B------:R-:W-:Y:S02]  /*6d70*/  FSETP.NEU.AND P5, PT, |R30|, 1, !P4 ;  /* 0x3f8000001e00780b */ /* 0x000fe400067ad200 */
[----:B------:R-:W-:-:S04]  /*6d80*/  FFMA R31, R28, R31, 0.69314718246459960938 ;  /* 0x3f3172181c1f7423 */ /* 0x000fc8000000001f */
[----:B------:R-:W-:Y:S01]  /*6d90*/  FFMA R31, R28, R31, 1 ;  /* 0x3f8000001c1f7423 */ /* 0x000fe2000000001f */
[----:B------:R-:W-:Y:S02]  /*6da0*/  SEL R28, RZ, 0x83000000, P1 ;  /* 0x83000000ff1c7807 */ /* 0x000fe40000800000 */
[----:B------:R-:W-:Y:S01]  /*6db0*/  FSETP.GT.AND P1, PT, |R27|, 152, PT ;  /* 0x431800001b00780b */ /* 0x000fe20003f24200 */
[----:B0-----:R-:W-:Y:S02]  /*6dc0*/  @!P4 FADD R27, R16, R16 ;  /* 0x00000010101bc221 */ /* 0x001fe40000000000 */
[----:B------:R-:W-:Y:S01]  /*6dd0*/  VIADD R30, R28, 0x7f000000 ;  /* 0x7f0000001c1e7836 */ /* 0x000fe20000000000 */
[----:B-1----:R-:W-:-:S03]  /*6de0*/  LEA R29, R29, -R28, 0x17 ;  /* 0x8000001c1d1d7211 */ /* 0x002fc600078eb8ff */
[----:B------:R-:W-:Y:S01]  /*6df0*/  FMUL R30, R30, R31 ;  /* 0x0000001f1e1e7220 */ /* 0x000fe20000400000 */
[----:B------:R-:W-:Y:S02]  /*6e00*/  @P5 LOP3.LUT R27, R27, 0x7fffffff, RZ, 0xc0, !PT ;  /* 0x7fffffff1b1b5812 */ /* 0x000fe400078ec0ff */
[----:B------:R-:W-:-:S03]  /*6e10*/  FSEL R28, RZ, +INF , !P3 ;  /* 0x7f800000ff1c7808 */ /* 0x000fc60005800000 */
[----:B------:R-:W-:Y:S01]  /*6e20*/  @!P1 FMUL R28, R29, R30 ;  /* 0x0000001e1d1c9220 */ /* 0x000fe20000400000 */
[----:B------:R-:W-:-:S07]  /*6e30*/  @!P4 MOV R28, R27 ;  /* 0x0000001b001cc202 */ /* 0x000fce0000000f00 */
.L_x_174:
[----:B------:R-:W-:Y:S05]  /*6e40*/  BSYNC.RECONVERGENT B1 ;  /* 0x0000000000017941 */ /* 0x000fea0003800200 */
.L_x_173:
[----:B------:R-:W-:Y:S01]  /*6e50*/  FSETP.NEU.AND P3, PT, R17, 1, PT ;  /* 0x3f8000001100780b */ /* 0x000fe20003f6d000 */
[----:B------:R-:W-:Y:S01]  /*6e60*/  BSSY.RECONVERGENT B1, `(.L_x_175) ;  /* 0x000002b000017945 */ /* 0x000fe20003800200 */
[----:B------:R-:W-:Y:S01]  /*6e70*/  IADD3 R26, PT, PT, R26, R13, RZ ;  /* 0x0000000d1a1a7210 */ /* 0x000fe20007ffe0ff */
[----:B------:R-:W-:-:S03]  /*6e80*/  IMAD.MOV.U32 R30, RZ, RZ, 0x3f800000 ;  /* 0x3f800000ff1e7424 */ /* 0x000fc600078e00ff */
[----:B------:R-:W-:-:S13]  /*6e90*/  ISETP.EQ.OR P1, PT, R26, RZ, !P3 ;  /* 0x000000ff1a00720c */ /* 0x000fda0005f22670 */
        /* <DEDUP_REMOVED lines=16> */
[----:B------:R-:W-:Y:S01]  /*6fa0*/  HFMA2 R32, -RZ, RZ, 0.64013671875, -15.109375 ;  /* 0x391fcb8eff207431 */ /* 0x000fe200000001ff */
[----:B------:R-:W-:-:S04]  /*6fb0*/  SEL R30, RZ, 0x83000000, P1 ;  /* 0x83000000ff1e7807 */ /* 0x000fc80000800000 */
[----:B-1----:R-:W-:Y:S01]  /*6fc0*/  LEA R33, R33, -R30, 0x17 ;  /* 0x8000001e21217211 */ /* 0x002fe200078eb8ff */
[----:B------:R-:W-:-:S04]  /*6fd0*/  FFMA R32, R31, R32, 0.0013391353422775864601 ;  /* 0x3aaf85ed1f207423 */ /* 0x000fc80000000020 */
[----:B------:R-:W-:-:S04]  /*6fe0*/  FFMA R32, R31, R32, 0.0096188392490148544312 ;  /* 0x3c1d98561f207423 */ /* 0x000fc80000000020 */
[----:B------:R-:W-:-:S04]  /*6ff0*/  FFMA R32, R31, R32, 0.055503588169813156128 ;  /* 0x3d6357bb1f207423 */ /* 0x000fc80000000020 */
[----:B------:R-:W-:-:S04]  /*7000*/  FFMA R32, R31, R32, 0.24022644758224487305 ;  /* 0x3e75fdec1f207423 */ /* 0x000fc80000000020 */
[----:B------:R-:W-:-:S04]  /*7010*/  FFMA R32, R31, R32, 0.69314718246459960938 ;  /* 0x3f3172181f207423 */ /* 0x000fc80000000020 */
[----:B------:R-:W-:Y:S01]  /*7020*/  FFMA R32, R31, R32, 1 ;  /* 0x3f8000001f207423 */ /* 0x000fe20000000020 */
[----:B------:R-:W-:Y:S02]  /*7030*/  IADD3 R31, PT, PT, R30, 0x7f000000, RZ ;  /* 0x7f0000001e1f7810 */ /* 0x000fe40007ffe0ff */
[----:B------:R-:W-:-:S03]  /*7040*/  FSEL R30, RZ, +INF , !P5 ;  /* 0x7f800000ff1e7808 */ /* 0x000fc60006800000 */
[----:B------:R-:W-:-:S04]  /*7050*/  FMUL R32, R31, R32 ;  /* 0x000000201f207220 */ /* 0x000fc80000400000 */
[----:B------:R-:W-:Y:S01]  /*7060*/  @!P4 FMUL R30, R33, R32 ;  /* 0x00000020211ec220 */ /* 0x000fe20000400000 */
[----:B------:R-:W-:Y:S06]  /*7070*/  @!P0 BRA `(.L_x_176) ;  /* 0x0000000000248947 */ /* 0x000fec0003800000 */
        /* <DEDUP_REMOVED lines=9> */
.L_x_176:
[----:B------:R-:W-:Y:S05]  /*7110*/  BSYNC.RECONVERGENT B1 ;  /* 0x0000000000017941 */ /* 0x000fea0003800200 */
.L_x_175:
[----:B------:R-:W-:Y:S01]  /*7120*/  ISETP.GE.AND P1, PT, R2, 0x1, PT ;  /* 0x000000010200780c */ /* 0x000fe20003f26270 */
[----:B------:R-:W-:Y:S01]  /*7130*/  FMUL R27, R7, R28 ;  /* 0x0000001c071b7220 */ /* 0x000fe20000400000 */
[----:B------:R-:W-:Y:S03]  /*7140*/  BSSY.RECONVERGENT B1, `(.L_x_177) ;  /* 0x000006b000017945 */ /* 0x000fe60003800200 */
[----:B------:R-:W-:-:S08]  /*7150*/  FMUL R27, R27, R30 ;  /* 0x0000001e1b1b7220 */ /* 0x000fd00000400000 */
[----:B------:R-:W-:Y:S05]  /*7160*/  @!P1 BRA `(.L_x_178) ;  /* 0x0000000400a09947 */ /* 0x000fea0003800000 */
[----:B------:R-:W-:-:S07]  /*7170*/  IMAD.MOV.U32 R28, RZ, RZ, RZ ;  /* 0x000000ffff1c7224 */ /* 0x000fce00078e00ff */
.L_x_185:
[----:B------:R-:W-:-:S05]  /*7180*/  LEA R30, R28, R1, 0x2 ;  /* 0x000000011c1e7211 */ /* 0x000fca00078e10ff */
[----:B------:R-:W2:Y:S01]  /*7190*/  LDL R29, [R30+0x890] ;  /* 0x000890001e1d7983 */ /* 0x000ea20000100800 */
[----:B------:R-:W-:Y:S01]  /*71a0*/  IADD3 R28, PT, PT, R28, 0x1, RZ ;  /* 0x000000011c1c7810 */ /* 0x000fe20007ffe0ff */
[----:B------:R-:W-:Y:S03]  /*71b0*/  BSSY.RECONVERGENT B4, `(.L_x_179) ;  /* 0x0000062000047945 */ /* 0x000fe60003800200 */
[----:B------:R-:W-:Y:S02]  /*71c0*/  ISETP.NE.AND P4, PT, R28, R2, PT ;  /* 0x000000021c00720c */ /* 0x000fe40003f85270 */
[----:B--2---:R-:W-:-:S13]  /*71d0*/  ISETP.GE.AND P1, PT, R29, R13, PT ;  /* 0x0000000d1d00720c */ /* 0x004fda0003f26270 */
[----:B------:R-:W-:Y:S05]  /*71e0*/  @P1 BRA `(.L_x_180) ;  /* 0x0000000400781947 */ /* 0x000fea0003800000 */
[----:B------:R-:W5:Y:S01]  /*71f0*/  LDL R30, [R30+0x810] ;  /* 0x000810001e1e7983 */ /* 0x000f620000100800 */
[-C--:B------:R-:W-:Y:S01]  /*7200*/  VIMNMX R31, PT, PT, R29, R4.reuse, PT ;  /* 0x000000041d1f7248 */ /* 0x080fe20003fe0100 */
[----:B------:R-:W-:Y:S01]  /*7210*/  BSSY.RECONVERGENT B5, `(.L_x_181) ;  /* 0x000002c000057945 */ /* 0x000fe20003800200 */
[----:B------:R-:W-:Y:S02]  /*7220*/  IMAD.MOV.U32 R34, RZ, RZ, 0x3f800000 ;  /* 0x3f800000ff227424 */ /* 0x000fe400078e00ff */
[----:B------:R-:W-:-:S04]  /*7230*/  IADD3 R32, PT, PT, -R31, R4, RZ ;  /* 0x000000041f207210 */ /* 0x000fc80007ffe1ff */
        /* <DEDUP_REMOVED lines=11> */
[C---:B------:R-:W-:Y:S01]  /*72f0*/  FSETP.GT.AND P1, PT, |R33|.reuse, 152, PT ;  /* 0x431800002100780b */ /* 0x040fe20003f24200 */
[----:B------:R-:W-:Y:S01]  /*7300*/  FFMA R37, R24, R35, R37 ;  /* 0x0000002318257223 */ /* 0x000fe20000000025 */
[----:B0-----:R-:W-:Y:S01]  /*7310*/  FSETP.GT.AND P6, PT, R34, RZ, PT ;  /* 0x000000ff2200720b */ /* 0x001fe20003fc4000 */
[----:B------:R-:W-:Y:S02]  /*7320*/  FADD R34, R33, -R34 ;  /* 0x8000002221227221 */ /* 0x000fe40000000000 */
[----:B------:R-:W0:Y:S01]  /*7330*/  F2I.NTZ R33, R33 ;  /* 0x0000002100217305 */ /* 0x000e220000203100 */
[----:B------:R-:W-:Y:S01]  /*7340*/  SEL R36, RZ, 0x83000000, P6 ;  /* 0x83000000ff247807 */ /* 0x000fe20003000000 */
[----:B------:R-:W-:Y:S01]  /*7350*/  FADD R34, R34, R37 ;  /* 0x0000002522227221 */ /* 0x000fe20000000000 */
[----:B------:R-:W-:-:S02]  /*7360*/  MOV R37, 0x391fcb8e ;  /* 0x391fcb8e00257802 */ /* 0x000fc40000000f00 */
[----:B------:R-:W-:-:S03]  /*7370*/  FSETP.NEU.AND P6, PT, |R16|, +INF , PT ;  /* 0x7f8000001000780b */ /* 0x000fc60003fcd200 */
[----:B------:R-:W-:-:S04]  /*7380*/  FFMA R37, R34, R37, 0.0013391353422775864601 ;  /* 0x3aaf85ed22257423 */ /* 0x000fc80000000025 */
[----:B------:R-:W-:-:S04]  /*7390*/  FFMA R37, R34, R37, 0.0096188392490148544312 ;  /* 0x3c1d985622257423 */ /* 0x000fc80000000025 */
[----:B------:R-:W-:-:S04]  /*73a0*/  FFMA R37, R34, R37, 0.055503588169813156128 ;  /* 0x3d6357bb22257423 */ /* 0x000fc80000000025 */
[----:B------:R-:W-:-:S04]  /*73b0*/  FFMA R37, R34, R37, 0.24022644758224487305 ;  /* 0x3e75fdec22257423 */ /* 0x000fc80000000025 */
[----:B------:R-:W-:-:S04]  /*73c0*/  FFMA R37, R34, R37, 0.69314718246459960938 ;  /* 0x3f31721822257423 */ /* 0x000fc80000000025 */
[----:B------:R-:W-:Y:S01]  /*73d0*/  FFMA R34, R34, R37, 1 ;  /* 0x3f80000022227423 */ /* 0x000fe20000000025 */
[----:B0-----:R-:W-:Y:S02]  /*73e0*/  LEA R37, R33, -R36, 0x17 ;  /* 0x8000002421257211 */ /* 0x001fe400078eb8ff */
[----:B------:R-:W-:-:S05]  /*73f0*/  IADD3 R36, PT, PT, R36, 0x7f000000, RZ ;  /* 0x7f00000024247810 */ /* 0x000fca0007ffe0ff */
[----:B------:R-:W-:Y:S01]  /*7400*/  FMUL R36, R36, R34 ;  /* 0x0000002224247220 */ /* 0x000fe20000400000 */
[----:B------:R-:W-:-:S03]  /*7410*/  FSEL R34, RZ, +INF , !P5 ;  /* 0x7f800000ff227808 */ /* 0x000fc60006800000 */
[----:B------:R-:W-:Y:S01]  /*7420*/  @!P1 FMUL R34, R37, R36 ;  /* 0x0000002425229220 */ /* 0x000fe20000400000 */
[----:B------:R-:W-:Y:S06]  /*7430*/  @P6 BRA `(.L_x_182) ;  /* 0x0000000000246947 */ /* 0x000fec0003800000 */
        /* <DEDUP_REMOVED lines=9> */
.L_x_182:
[----:B------:R-:W-:Y:S05]  /*74d0*/  BSYNC.RECONVERGENT B5 ;  /* 0x0000000000057941 */ /* 0x000fea0003800200 */
.L_x_181:
[----:B------:R-:W-:Y:S01]  /*74e0*/  IADD3 R29, PT, PT, R26, R31, -R29 ;  /* 0x0000001f1a1d7210 */ /* 0x000fe20007ffe81d */
[----:B------:R-:W-:Y:S01]  /*74f0*/  BSSY.RECONVERGENT B5, `(.L_x_183) ;  /* 0x000002b000057945 */ /* 0x000fe20003800200 */
[----:B-----5:R-:W-:Y:S01]  /*7500*/  FMUL R30, R30, R34 ;  /* 0x000000221e1e7220 */ /* 0x020fe20000400000 */
[----:B------:R-:W-:Y:S01]  /*7510*/  IMAD.MOV.U32 R34, RZ, RZ, 0x3f800000 ;  /* 0x3f800000ff227424 */ /* 0x000fe200078e00ff */
        /* <DEDUP_REMOVED lines=15> */
[----:B------:R-:W0:Y:S01]  /*7610*/  F2I.NTZ R33, R33 ;  /* 0x0000002100217305 */ /* 0x000e220000203100 */
[----:B------:R-:W-:Y:S01]  /*7620*/  SEL R34, RZ, 0x83000000, P1 ;  /* 0x83000000ff227807 */ /* 0x000fe20000800000 */
[----:B------:R-:W-:Y:S01]  /*7630*/  FADD R32, R32, R35 ;  /* 0x0000002320207221 */ /* 0x000fe20000000000 */
[----:B------:R-:W-:-:S05]  /*7640*/  HFMA2 R35, -RZ, RZ, 0.64013671875, -15.109375 ;  /* 0x391fcb8eff237431 */ /* 0x000fca00000001ff */
        /* <DEDUP_REMOVED lines=21> */
.L_x_184:
[----:B------:R-:W-:Y:S05]  /*77a0*/  BSYNC.RECONVERGENT B5 ;  /* 0x0000000000057941 */ /* 0x000fea0003800200 */
.L_x_183:
[----:B------:R-:W-:-:S05]  /*77b0*/  FFMA R27, -R30, R34, R27 ;  /* 0x000000221e1b7223 */ /* 0x000fca000000011b */
[----:B------:R-:W-:-:S07]  /*77c0*/  FMNMX.NAN R27, R27, 9.9999999392252902908e-09, !PT ;  /* 0x322bcc771b1b7809 */ /* 0x000fce0007820000 */
.L_x_180:
[----:B------:R-:W-:Y:S05]  /*77d0*/  BSYNC.RECONVERGENT B4 ;  /* 0x0000000000047941 */ /* 0x000fea0003800200 */
.L_x_179:
[----:B------:R-:W-:Y:S05]  /*77e0*/  @P4 BRA `(.L_x_185) ;  /* 0xfffffff800644947 */ /* 0x000fea000383ffff */
.L_x_178:
[----:B------:R-:W-:Y:S05]  /*77f0*/  BSYNC.RECONVERGENT B1 ;  /* 0x0000000000017941 */ /* 0x000fea0003800200 */
.L_x_177:
[----:B------:R-:W-:-:S05]  /*7800*/  IMAD R26, R4, 0x4, R1 ;  /* 0x00000004041a7824 */ /* 0x000fca00078e0201 */
[----:B------:R-:W2:Y:S04]  /*7810*/  LDL R29, [R26] ;  /* 0x000000001a1d7983 */ /* 0x000ea80000100800 */
[----:B------:R-:W3:Y:S01]  /*7820*/  LDL R28, [R26+0x4] ;  /* 0x000004001a1c7983 */ /* 0x000ee20000100800 */
[----:B------:R-:W-:Y:S01]  /*7830*/  ISETP.NE.AND P1, PT, R9, RZ, PT ;  /* 0x000000ff0900720c */ /* 0x000fe20003f25270 */
[----:B------:R-:W-:Y:S01]  /*7840*/  FADD R30, -R3, 1 ;  /* 0x3f800000031e7421 */ /* 0x000fe20000000100 */
[----:B------:R-:W-:-:S03]  /*7850*/  IADD3 R4, PT, PT, R4, 0x1, RZ ;  /* 0x0000000104047810 */ /* 0x000fc60007ffe0ff */
[----:B--2---:R-:W-:Y:S01]  /*7860*/  FMUL R30, R29, R30 ;  /* 0x0000001e1d1e7220 */ /* 0x004fe20000400000 */
[----:B------:R-:W-:-:S07]  /*7870*/  FADD R29, -R6, R27 ;  /* 0x0000001b061d7221 */ /* 0x000fce0000000100 */
[----:B------:R-:W-:Y:S01]  /*7880*/  @!P1 FADD R29, R6, -R27 ;  /* 0x8000001b061d9221 */ /* 0x000fe20000000000 */
[----:B------:R-:W-:Y:S01]  /*7890*/  ISETP.NE.AND P1, PT, R4, R13, PT ;  /* 0x0000000d0400720c */ /* 0x000fe20003f25270 */
[----:B---3--:R-:W-:-:S04]  /*78a0*/  FFMA R28, R3, R28, R30 ;  /* 0x0000001c031c7223 */ /* 0x008fc8000000001e */
[----:B------:R-:W-:-:S05]  /*78b0*/  FMUL R28, R25, R28 ;  /* 0x0000001c191c7220 */ /* 0x000fca0000400000 */
[----:B------:R-:W-:-:S05]  /*78c0*/  FMNMX3 R29, R29, RZ, R28, !PT ;  /* 0x000000ff1d1d7276 */ /* 0x000fca000780001c */
[----:B------:R0:W-:Y:S01]  /*78d0*/  STL [R26], R29 ;  /* 0x0000001d1a007387 */ /* 0x0001e20000100800 */
[----:B------:R-:W-:Y:S05]  /*78e0*/  @P1 BRA `(.L_x_186) ;  /* 0xfffffff000a81947 */ /* 0x000fea000383ffff */
[----:B------:R-:W-:Y:S05]  /*78f0*/  BSYNC.RECONVERGENT B0 ;  /* 0x0000000000007941 */ /* 0x000fea0003800200 */
.L_x_172:
[C---:B------:R-:W-:Y:S02]  /*7900*/  ISETP.GE.AND P1, PT, R13.reuse, 0x2, PT ;  /* 0x000000020d00780c */ /* 0x040fe40003f26270 */
[----:B------:R-:W-:-:S11]  /*7910*/  IADD3 R13, PT, PT, R13, -0x1, RZ ;  /* 0xffffffff0d0d7810 */ /* 0x000fd60007ffe0ff */
[----:B------:R-:W-:Y:S05]  /*7920*/  @P1 BRA `(.L_x_187) ;  /* 0xffffffec00081947 */ /* 0x000fea000383ffff */
.L_x_160:
[----:B------:R-:W-:Y:S05]  /*7930*/  BSYNC.RECONVERGENT B3 ;  /* 0x0000000000037941 */ /* 0x000fea0003800200 */
.L_x_159:
[----:B------:R1:W5:Y:S02]  /*7940*/  LDL R16, [R1] ;  /* 0x0000000001107983 */ /* 0x0003640000100800 */
.L_x_139:
[----:B------:R-:W-:Y:S05]  /*7950*/  BSYNC.RECONVERGENT B2 ;  /* 0x0000000000027941 */ /* 0x000fea0003800200 */
.L_x_137:
[----:B------:R-:W-:Y:S01]  /*7960*/  FSETP.GEU.AND P0, PT, R0, 0.10000000149011611938, PT ;  /* 0x3dcccccd0000780b */ /* 0x000fe20003f0e000 */
[----:B------:R-:W-:-:S12]  /*7970*/  BSSY.RECONVERGENT B2, `(.L_x_188) ;  /* 0x0000016000027945 */ /* 0x000fd80003800200 */
[----:B------:R-:W-:-:S05]  /*7980*/  @!P0 I2FP.F32.S32 R3, R12 ;  /* 0x0000000c00038245 */ /* 0x000fca0000201400 */
[----:B------:R-:W-:-:S04]  /*7990*/  @!P0 FMUL R3, R0, R3 ;  /* 0x0000000300038220 */ /* 0x000fc80000400000 */
[----:B------:R-:W-:-:S06]  /*79a0*/  @!P0 FMUL R17, R3, 10 ;  /* 0x4120000003118820 */ /* 0x000fcc0000400000 */
[----:B------:R-:W2:Y:S02]  /*79b0*/  @!P0 F2I.TRUNC.NTZ R17, R17 ;  /* 0x0000001100118305 */ /* 0x000ea4000020f100 */
[----:B--2---:R-:W-:-:S04]  /*79c0*/  @!P0 VIMNMX R3, PT, PT, R12, R17, PT ;  /* 0x000000110c038248 */ /* 0x004fc80003fe0100 */
[----:B------:R-:W-:-:S04]  /*79d0*/  @!P0 VIMNMX R12, PT, PT, R3, 0xa, !PT ;  /* 0x0000000a030c8848 */ /* 0x000fc80007fe0100 */
[----:B------:R-:W-:-:S04]  /*79e0*/  VIMNMX R14, PT, PT, R12, 0x200, PT ;  /* 0x000002000c0e7848 */ /* 0x000fc80003fe0100 */
[----:B------:R-:W-:-:S04]  /*79f0*/  I2FP.F32.S32 R19, R14 ;  /* 0x0000000e00137245 */ /* 0x000fc80000201400 */
[----:B------:R-:W2:Y:S08]  /*7a00*/  MUFU.RCP R4, R19 ;  /* 0x0000001300047308 */ /* 0x000eb00000001000 */
[----:B------:R-:W3:Y:S01]  /*7a10*/  FCHK P0, R0, R19 ;  /* 0x0000001300007302 */ /* 0x000ee20000000000 */
[----:B--2---:R-:W-:-:S04]  /*7a20*/  FFMA R3, -R19, R4, 1 ;  /* 0x3f80000013037423 */ /* 0x004fc80000000104 */
[----:B------:R-:W-:-:S04]  /*7a30*/  FFMA R3, R4, R3, R4 ;  /* 0x0000000304037223 */ /* 0x000fc80000000004 */
[----:B------:R-:W-:-:S04]  /*7a40*/  FFMA R4, R0, R3, RZ ;  /* 0x0000000300047223 */ /* 0x000fc800000000ff */
[----:B------:R-:W-:-:S04]  /*7a50*/  FFMA R13, -R19, R4, R0 ;  /* 0x00000004130d7223 */ /* 0x000fc80000000100 */
[----:B------:R-:W-:Y:S01]  /*7a60*/  FFMA R13, R3, R13, R4 ;  /* 0x0000000d030d7223 */ /* 0x000fe20000000004 */
[----:B---3--:R-:W-:Y:S06]  /*7a70*/  @!P0 BRA `(.L_x_189) ;  /* 0x0000000000148947 */ /* 0x008fec0003800000 */
[----:B------:R-:W-:Y:S01]  /*7a80*/  MOV R3, R0 ;  /* 0x0000000000037202 */ /* 0x000fe20000000f00 */
[----:B------:R-:W-:Y:S01]  /*7a90*/  IMAD.MOV.U32 R30, RZ, RZ, R19 ;  /* 0x000000ffff1e7224 */ /* 0x000fe200078e0013 */
[----:B------:R-:W-:-:S07]  /*7aa0*/  MOV R4, 0x7ac0 ;  /* 0x00007ac000047802 */ /* 0x000fce0000000f00 */
[----:B01---5:R-:W-:Y:S05]  /*7ab0*/  CALL.REL.NOINC `($__internal_2_$__cuda_sm3x_div_rn_noftz_f32_slowpath) ;  /* 0x00000030001c7944 */ /* 0x023fea0003c00000 */
[----:B------:R-:W-:-:S07]  /*7ac0*/  MOV R13, R3 ;  /* 0x00000003000d7202 */ /* 0x000fce0000000f00 */
.L_x_189:
[----:B------:R-:W-:Y:S05]  /*7ad0*/  BSYNC.RECONVERGENT B2 ;  /* 0x0000000000027941 */ /* 0x000fea0003800200 */
.L_x_188:
[C---:B------:R-:W-:Y:S01]  /*7ae0*/  FSETP.GT.AND P0, PT, R13.reuse, 0.0099999997764825820923, PT ;  /* 0x3c23d70a0d00780b */ /* 0x040fe20003f04000 */
[----:B------:R-:W-:Y:S01]  /*7af0*/  BSSY.RECONVERGENT B2, `(.L_x_190) ;  /* 0x00002a1000027945 */ /* 0x000fe20003800200 */
[----:B------:R-:W-:-:S13]  /*7b00*/  FSETP.GTU.AND P1, PT, R13, RZ, PT ;  /* 0x000000ff0d00720b */ /* 0x000fda0003f2c000 */
[----:B------:R-:W-:Y:S05]  /*7b10*/  @!P0 BRA P1, `(.L_x_191) ;  /* 0x0000000000188947 */ /* 0x000fea0000800000 */
[----:B-----5:R-:W-:-:S13]  /*7b20*/  ISETP.NE.AND P0, PT, R9, RZ, PT ;  /* 0x000000ff0900720c */ /* 0x020fda0003f05270 */
[C-C-:B------:R-:W-:Y:S01]  /*7b30*/  @P0 FADD R3, R7.reuse, -R6.reuse ;  /* 0x8000000607030221 */ /* 0x140fe20000000000 */
[----:B------:R-:W-:-:S04]  /*7b40*/  @!P0 FADD R6, -R7, R6 ;  /* 0x0000000607068221 */ /* 0x000fc80000000100 */
[----:B------:R-:W-:Y:S02]  /*7b50*/  @P0 FMNMX R3, RZ, R3, !PT ;  /* 0x00000003ff030209 */ /* 0x000fe40007800000 */
[----:B------:R-:W-:Y:S01]  /*7b60*/  @!P0 FMNMX R3, RZ, R6, !PT ;  /* 0x00000006ff038209 */ /* 0x000fe20007800000 */
[----:B------:R-:W-:Y:S06]  /*7b70*/  BRA `(.L_x_192) ;  /* 0x0000002800607947 */ /* 0x000fec0003800000 */
.L_x_191:
        /* <DEDUP_REMOVED lines=8> */
.L_x_193:
[----:B------:R-:W-:Y:S01]  /*7c00*/  IADD3 R0, PT, PT, R13, -0xd000000, RZ ;  /* 0xf30000000d007810 */ /* 0x000fe20007ffe0ff */
[----:B------:R2:W3:Y:S01]  /*7c10*/  MUFU.RSQ R4, R13 ;  /* 0x0000000d00047308 */ /* 0x0004e20000001400 */
[----:B------:R-:W-:Y:S02]  /*7c20*/  BSSY.RECONVERGENT B0, `(.L_x_194) ;  /* 0x000000c000007945 */ /* 0x000fe40003800200 */
[----:B------:R-:W-:-:S13]  /*7c30*/  ISETP.GT.U32.AND P0, PT, R0, 0x727fffff, PT ;  /* 0x727fffff0000780c */ /* 0x000fda0003f04070 */
[----:B--2---:R-:W-:Y:S05]  /*7c40*/  @!P0 BRA `(.L_x_195) ;  /* 0x0000000000148947 */ /* 0x004fea0003800000 */
[----:B------:R-:W-:Y:S02]  /*7c50*/  MOV R3, R13 ;  /* 0x0000000d00037202 */ /* 0x000fe40000000f00 */
[----:B------:R-:W-:-:S07]  /*7c60*/  MOV R23, 0x7c80 ;  /* 0x00007c8000177802 */ /* 0x000fce0000000f00 */
[----:B01-3-5:R-:W-:Y:S05]  /*7c70*/  CALL.REL.NOINC `($__internal_1_$__cuda_sm20_sqrt_rn_f32_slowpath) ;  /* 0x0000002c00547944 */ /* 0x02bfea0003c00000 */
[----:B------:R-:W-:Y:S01]  /*7c80*/  IMAD.MOV.U32 R0, RZ, RZ, R4 ;  /* 0x000000ffff007224 */ /* 0x000fe200078e0004 */
[----:B------:R-:W-:Y:S06]  /*7c90*/  BRA `(.L_x_196) ;  /* 0x0000000000107947 */ /* 0x000fec0003800000 */
.L_x_195:
[C---:B---3--:R-:W-:Y:S01]  /*7ca0*/  FMUL.FTZ R0, R4.reuse, R13 ;  /* 0x0000000d04007220 */ /* 0x048fe20000410000 */
[----:B------:R-:W-:-:S03]  /*7cb0*/  FMUL.FTZ R4, R4, 0.5 ;  /* 0x3f00000004047820 */ /* 0x000fc60000410000 */
[----:B------:R-:W-:-:S04]  /*7cc0*/  FFMA R3, -R0, R0, R13 ;  /* 0x0000000000037223 */ /* 0x000fc8000000010d */
[----:B------:R-:W-:-:S07]  /*7cd0*/  FFMA R0, R3, R4, R0 ;  /* 0x0000000403007223 */ /* 0x000fce0000000000 */
.L_x_196:
[----:B------:R-:W-:Y:S05]  /*7ce0*/  BSYNC.RECONVERGENT B0 ;  /* 0x0000000000007941 */ /* 0x000fea0003800200 */
.L_x_194:
[----:B------:R-:W-:Y:S02]  /*7cf0*/  HFMA2 R17, -RZ, RZ, 0.96630859375, -0.0022525787353515625 ;  /* 0x3bbb989dff117431 */ /* 0x000fe400000001ff */
[----:B------:R-:W-:Y:S01]  /*7d00*/  FADD R3, R8, -R15 ;  /* 0x8000000f08037221 */ /* 0x000fe20000000000 */
[----:B------:R-:W-:Y:S01]  /*7d10*/  MOV R4, 0x437c0000 ;  /* 0x437c000000047802 */ /* 0x000fe20000000f00 */
[----:B------:R-:W-:Y:S02]  /*7d20*/  BSSY.RECONVERGENT B0, `(.L_x_197) ;  /* 0x0000017000007945 */ /* 0x000fe40003800200 */
[----:B------:R-:W-:-:S04]  /*7d30*/  FMUL R0, R3, R0 ;  /* 0x0000000003007220 */ /* 0x000fc80000400000 */
[----:B------:R-:W-:-:S04]  /*7d40*/  FFMA.SAT R3, R0, R17, 0.5 ;  /* 0x3f00000000037423 */ /* 0x000fc80000002011 */
[----:B------:R-:W-:-:S04]  /*7d50*/  FFMA.RM R3, R3, R4, 12582913 ;  /* 0x4b40000103037423 */ /* 0x000fc80000004004 */
[C---:B------:R-:W-:Y:S01]  /*7d60*/  FADD R17, R3.reuse, -12583039 ;  /* 0xcb40007f03117421 */ /* 0x040fe20000000000 */
[----:B------:R-:W-:-:S03]  /*7d70*/  SHF.L.U32 R3, R3, 0x17, RZ ;  /* 0x0000001703037819 */ /* 0x000fc600000006ff */
[----:B------:R-:W-:-:S04]  /*7d80*/  FFMA R17, R0, 1.4426950216293334961, -R17 ;  /* 0x3fb8aa3b00117823 */ /* 0x000fc80000000811 */
[----:B------:R-:W-:-:S06]  /*7d90*/  FFMA R0, R0, 1.925963033500011079e-08, R17 ;  /* 0x32a5706000007823 */ /* 0x000fcc0000000011 */
[----:B------:R-:W2:Y:S02]  /*7da0*/  MUFU.EX2 R0, R0 ;  /* 0x0000000000007308 */ /* 0x000ea40000000800 */
[----:B--2---:R-:W-:-:S05]  /*7db0*/  FMUL R3, R3, R0 ;  /* 0x0000000003037220 */ /* 0x004fca0000400000 */
[----:B------:R-:W-:-:S05]  /*7dc0*/  FMNMX.NAN R17, R3, 1.0010000467300415039, !PT ;  /* 0x3f8020c503117809 */ /* 0x000fca0007820000 */
[----:B------:R-:W-:-:S05]  /*7dd0*/  VIADD R3, R17, 0x1800000 ;  /* 0x0180000011037836 */ /* 0x000fca0000000000 */
[----:B------:R-:W-:-:S04]  /*7de0*/  LOP3.LUT R3, R3, 0x7f800000, RZ, 0xc0, !PT ;  /* 0x7f80000003037812 */ /* 0x000fc800078ec0ff */
[----:B------:R-:W-:-:S13]  /*7df0*/  ISETP.GT.U32.AND P0, PT, R3, 0x1ffffff, PT ;  /* 0x01ffffff0300780c */ /* 0x000fda0003f04070 */
[----:B------:R-:W-:Y:S05]  /*7e00*/  @P0 BRA `(.L_x_198) ;  /* 0x0000000000100947 */ /* 0x000fea0003800000 */
[----:B------:R-:W-:-:S07]  /*7e10*/  MOV R20, 0x7e30 ;  /* 0x00007e3000147802 */ /* 0x000fce0000000f00 */
[----:B01---5:R-:W-:Y:S05]  /*7e20*/  CALL.REL.NOINC `($__internal_0_$__cuda_sm20_rcp_rn_f32_slowpath) ;  /* 0x0000002800187944 */ /* 0x023fea0003c00000 */
[----:B------:R-:W-:Y:S01]  /*7e30*/  MOV R18, R4 ;  /* 0x0000000400127202 */ /* 0x000fe20000000f00 */
[----:B------:R-:W-:Y:S06]  /*7e40*/  BRA `(.L_x_199) ;  /* 0x0000000000107947 */ /* 0x000fec0003800000 */
.L_x_198:
[----:B------:R-:W2:Y:S02]  /*7e50*/  MUFU.RCP R18, R17 ;  /* 0x0000001100127308 */ /* 0x000ea40000001000 */
[----:B--2---:R-:W-:-:S04]  /*7e60*/  FFMA R0, R17, R18, -1 ;  /* 0xbf80000011007423 */ /* 0x004fc80000000012 */
[----:B------:R-:W-:-:S04]  /*7e70*/  FADD.FTZ R3, -R0, -RZ ;  /* 0x800000ff00037221 */ /* 0x000fc80000010100 */
[----:B------:R-:W-:-:S07]  /*7e80*/  FFMA R18, R18, R3, R18 ;  /* 0x0000000312127223 */ /* 0x000fce0000000012 */
.L_x_199:
[----:B------:R-:W-:Y:S05]  /*7e90*/  BSYNC.RECONVERGENT B0 ;  /* 0x0000000000007941 */ /* 0x000fea0003800200 */
.L_x_197:
        /* <DEDUP_REMOVED lines=10> */
[----:B------:R-:W-:-:S03]  /*7f40*/  I2FP.F32.S32 R21, R0 ;  /* 0x0000000000157245 */ /* 0x000fc60000201400 */
[C---:B------:R-:W-:Y:S01]  /*7f50*/  FADD R8, R3.reuse, 1 ;  /* 0x3f80000003087421 */ /* 0x040fe20000000000 */
[----:B0-----:R-:W-:Y:S01]  /*7f60*/  FADD R25, R3, -1 ;  /* 0xbf80000003197421 */ /* 0x001fe20000000000 */
[----:B------:R-:W-:-:S03]  /*7f70*/  FFMA R23, R21, 1.1920928955078125e-07, R4 ;  /* 0x3400000015177823 */ /* 0x000fc60000000004 */
[----:B------:R-:W-:Y:S01]  /*7f80*/  FADD R3, R25, R25 ;  /* 0x0000001919037221 */ /* 0x000fe20000000000 */
[----:B------:R-:W0:Y:S03]  /*7f90*/  MUFU.RCP R8, R8 ;  /* 0x0000000800087308 */ /* 0x000e260000001000 */
[----:B0-----:R-:W-:Y:S01]  /*7fa0*/  FMUL R0, R8, R3 ;  /* 0x0000000308007220 */ /* 0x001fe20000400000 */
[----:B------:R-:W-:-:S03]  /*7fb0*/  IMAD.MOV.U32 R3, RZ, RZ, 0x3a2c32e4 ;  /* 0x3a2c32e4ff037424 */ /* 0x000fc600078e00ff */
        /* <DEDUP_REMOVED lines=17> */
[----:B------:R-:W-:-:S03]  /*80d0*/  HFMA2 R4, -RZ, RZ, 1.875, 0 ;  /* 0x3f800000ff047431 */ /* 0x000fc600000001ff */
        /* <DEDUP_REMOVED lines=8> */
[CC--:B------:R-:W-:Y:S01]  /*8160*/  FMUL R4, R19.reuse, R8.reuse ;  /* 0x0000000813047220 */ /* 0x0c0fe20000400000 */
[----:B------:R-:W-:Y:S02]  /*8170*/  MOV R25, 0x391fcb8e ;  /* 0x391fcb8e00197802 */ /* 0x000fe40000000f00 */
[----:B------:R-:W-:Y:S01]  /*8180*/  FSETP.NEU.AND P3, PT, R18, RZ, PT ;  /* 0x000000ff1200720b */ /* 0x000fe20003f6d000 */
[----:B------:R-:W0:Y:S01]  /*8190*/  FRND R21, R4 ;  /* 0x0000000400157307 */ /* 0x000e220000201000 */
[C---:B------:R-:W-:Y:S01]  /*81a0*/  FFMA R23, R19.reuse, R8, -R4 ;  /* 0x0000000813177223 */ /* 0x040fe20000000804 */
[C---:B------:R-:W-:Y:S02]  /*81b0*/  FSETP.GT.AND P1, PT, |R4|.reuse, 152, PT ;  /* 0x431800000400780b */ /* 0x040fe40003f24200 */
[----:B------:R-:W-:Y:S01]  /*81c0*/  FSETP.GEU.AND P2, PT, R4, RZ, PT ;  /* 0x000000ff0400720b */ /* 0x000fe20003f4e000 */
[----:B------:R-:W-:-:S03]  /*81d0*/  FFMA R23, R19, R0, R23 ;  /* 0x0000000013177223 */ /* 0x000fc60000000017 */
[----:B------:R2:W3:Y:S01]  /*81e0*/  F2I.NTZ R22, R4 ;  /* 0x0000000400167305 */ /* 0x0004e20000203100 */
[----:B0-----:R-:W-:Y:S01]  /*81f0*/  FADD R20, R4, -R21 ;  /* 0x8000001504147221 */ /* 0x001fe20000000000 */
[----:B------:R-:W-:Y:S02]  /*8200*/  FSETP.GT.AND P0, PT, R21, RZ, PT ;  /* 0x000000ff1500720b */ /* 0x000fe40003f04000 */
[----:B--2---:R-:W-:Y:S01]  /*8210*/  FSEL R4, RZ, +INF , !P2 ;  /* 0x7f800000ff047808 */ /* 0x004fe20005000000 */
[----:B------:R-:W-:Y:S01]  /*8220*/  FADD R20, R20, R23 ;  /* 0x0000001714147221 */ /* 0x000fe20000000000 */
[----:B------:R-:W-:Y:S02]  /*8230*/  SEL R21, RZ, 0x83000000, P0 ;  /* 0x83000000ff157807 */ /* 0x000fe40000000000 */
[----:B------:R-:W-:Y:S01]  /*8240*/  FSETP.NEU.AND P0, PT, |R18|, +INF , PT ;  /* 0x7f8000001200780b */ /* 0x000fe20003f0d200 */
[----:B------:R-:W-:Y:S01]  /*8250*/  FFMA R23, R20, R25, 0.0013391353422775864601 ;  /* 0x3aaf85ed14177423 */ /* 0x000fe20000000019 */
[----:B---3--:R-:W-:Y:S01]  /*8260*/  LEA R22, R22, -R21, 0x17 ;  /* 0x8000001516167211 */ /* 0x008fe200078eb8ff */
[----:B------:R-:W-:-:S02]  /*8270*/  VIADD R21, R21, 0x7f000000 ;  /* 0x7f00000015157836 */ /* 0x000fc40000000000 */
[----:B------:R-:W-:-:S04]  /*8280*/  FFMA R23, R20, R23, 0.0096188392490148544312 ;  /* 0x3c1d985614177423 */ /* 0x000fc80000000017 */
[----:B------:R-:W-:-:S04]  /*8290*/  FFMA R23, R20, R23, 0.055503588169813156128 ;  /* 0x3d6357bb14177423 */ /* 0x000fc80000000017 */
[----:B------:R-:W-:-:S04]  /*82a0*/  FFMA R23, R20, R23, 0.24022644758224487305 ;  /* 0x3e75fdec14177423 */ /* 0x000fc80000000017 */
        /* <DEDUP_REMOVED lines=14> */
.L_x_201:
[----:B------:R-:W-:Y:S05]  /*8390*/  BSYNC.RECONVERGENT B0 ;  /* 0x0000000000007941 */ /* 0x000fea0003800200 */
.L_x_200:
[----:B------:R-:W-:Y:S01]  /*83a0*/  ISETP.GE.AND P0, PT, R12, RZ, PT ;  /* 0x000000ff0c00720c */ /* 0x000fe20003f06270 */
[----:B------:R-:W-:-:S12]  /*83b0*/  BSSY.RECONVERGENT B0, `(.L_x_202) ;  /* 0x00000a2000007945 */ /* 0x000fd80003800200 */
[----:B------:R-:W-:Y:S05]  /*83c0*/  @!P0 BRA `(.L_x_203) ;  /* 0x0000000800808947 */ /* 0x000fea0003800000 */
[C---:B------:R-:W-:Y:S01]  /*83d0*/  FMUL R20, |R17|.reuse, 16777216 ;  /* 0x4b80000011147820 */ /* 0x040fe20000400200 */
[----:B------:R-:W-:Y:S01]  /*83e0*/  FSETP.GEU.AND P0, PT, |R17|, 1.175494350822287508e-38, PT ;  /* 0x008000001100780b */ /* 0x000fe20003f0e200 */
[----:B------:R-:W-:-:S03]  /*83f0*/  FMUL R4, R7, R4 ;  /* 0x0000000407047220 */ /* 0x000fc60000400000 */
[----:B------:R-:W-:-:S04]  /*8400*/  FSEL R20, R20, |R17|, !P0 ;  /* 0x4000001114147208 */ /* 0x000fc80004000000 */
[----:B------:R-:W-:-:S04]  /*8410*/  IADD3 R19, PT, PT, R20, -0x3f3504f3, RZ ;  /* 0xc0cafb0d14137810 */ /* 0x000fc80007ffe0ff */
        /* <DEDUP_REMOVED lines=8> */
[----:B------:R-:W0:Y:S02]  /*84a0*/  MUFU.RCP R23, R23 ;  /* 0x0000001700177308 */ /* 0x000e240000001000 */
[----:B------:R-:W-:Y:S01]  /*84b0*/  FSETP.EQ.OR P0, PT, R18, RZ, !P0 ;  /* 0x000000ff1200720b */ /* 0x000fe20004702400 */
[----:B0-----:R-:W-:Y:S01]  /*84c0*/  FMUL R19, R23, R22 ;  /* 0x0000001617137220 */ /* 0x001fe20000400000 */
[----:B------:R-:W-:-:S03]  /*84d0*/  FFMA R22, R21, 1.1920928955078125e-07, R20 ;  /* 0x3400000015167823 */ /* 0x000fc60000000014 */
[----:B------:R-:W-:Y:S01]  /*84e0*/  FADD R21, R24, -R19 ;  /* 0x8000001318157221 */ /* 0x000fe20000000000 */
[C---:B------:R-:W-:Y:S01]  /*84f0*/  FMUL R26, R19.reuse, R19 ;  /* 0x00000013131a7220 */ /* 0x040fe20000400000 */
[----:B------:R-:W-:Y:S02]  /*8500*/  FFMA R20, R19, 1.4426950216293334961, R22 ;  /* 0x3fb8aa3b13147823 */ /* 0x000fe40000000016 */
        /* <DEDUP_REMOVED lines=8> */
[----:B------:R-:W-:Y:S02]  /*8590*/  HFMA2 R23, -RZ, RZ, 0, 0 ;  /* 0x00000000ff177431 */ /* 0x000fe400000001ff */
[----:B------:R-:W-:Y:S01]  /*85a0*/  FFMA R22, R24, 1.4426950216293334961, R21 ;  /* 0x3fb8aa3b18167823 */ /* 0x000fe20000000015 */
[----:B------:R-:W-:-:S03]  /*85b0*/  FMUL R26, R26, R3 ;  /* 0x000000031a1a7220 */ /* 0x000fc60000400000 */
[----:B------:R-:W-:Y:S01]  /*85c0*/  FFMA R3, R19, 1.9251366722983220825e-08, R22 ;  /* 0x32a55e3413037823 */ /* 0x000fe20000000016 */
[----:B------:R-:W-:-:S04]  /*85d0*/  FMUL R21, R26, 3 ;  /* 0x404000001a157820 */ /* 0x000fc80000400000 */
[----:B------:R-:W-:Y:S01]  /*85e0*/  FFMA R3, R24, R21, R3 ;  /* 0x0000001518037223 */ /* 0x000fe20000000003 */
[----:B------:R-:W-:-:S03]  /*85f0*/  FADD R21, R18, R18 ;  /* 0x0000001212157221 */ /* 0x000fc60000000000 */
[----:B------:R-:W-:-:S04]  /*8600*/  FFMA R19, R19, R26, R3 ;  /* 0x0000001a13137223 */ /* 0x000fc80000000003 */
[----:B------:R-:W-:-:S04]  /*8610*/  FADD R3, R20, R19 ;  /* 0x0000001314037221 */ /* 0x000fc80000000000 */
[----:B------:R-:W-:-:S04]  /*8620*/  FADD R20, -R20, R3 ;  /* 0x0000000314147221 */ /* 0x000fc80000000100 */
[----:B------:R-:W-:Y:S01]  /*8630*/  FADD R19, R19, -R20 ;  /* 0x8000001413137221 */ /* 0x000fe20000000000 */
[----:B------:R-:W-:-:S07]  /*8640*/  FADD R20, R17, R17 ;  /* 0x0000001111147221 */ /* 0x000fce0000000000 */
.L_x_211:
[----:B------:R-:W-:Y:S01]  /*8650*/  ISETP.GE.AND P1, PT, R2, 0x1, PT ;  /* 0x000000010200780c */ /* 0x000fe20003f26270 */
[----:B------:R-:W-:Y:S01]  /*8660*/  BSSY.RECONVERGENT B1, `(.L_x_204) ;  /* 0x000006b000017945 */ /* 0x000fe20003800200 */
[----:B0-----:R-:W-:-:S11]  /*8670*/  IMAD.MOV.U32 R25, RZ, RZ, R4 ;  /* 0x000000ffff197224 */ /* 0x001fd600078e0004 */
[----:B------:R-:W-:Y:S05]  /*8680*/  @!P1 BRA `(.L_x_205) ;  /* 0x0000000400a09947 */ /* 0x000fea0003800000 */
[----:B------:R-:W-:Y:S02]  /*8690*/  MOV R22, RZ ;  /* 0x000000ff00167202 */ /* 0x000fe40000000f00 */
[----:B------:R-:W-:-:S07]  /*86a0*/  MOV R25, R4 ;  /* 0x0000000400197202 */ /* 0x000fce0000000f00 */
.L_x_210:
[----:B------:R-:W-:-:S05]  /*86b0*/  LEA R30, R22, R1, 0x2 ;  /* 0x00000001161e7211 */ /* 0x000fca00078e10ff */
[----:B------:R-:W2:Y:S04]  /*86c0*/  LDL R26, [R30+0x890] ;  /* 0x000890001e1a7983 */ /* 0x000ea80000100800 */
[----:B-----5:R0:W5:Y:S01]  /*86d0*/  LDL R24, [R30+0x810] ;  /* 0x000810001e187983 */ /* 0x0201620000100800 */
[----:B------:R-:W-:Y:S01]  /*86e0*/  IADD3 R22, PT, PT, R22, 0x1, RZ ;  /* 0x0000000116167810 */ /* 0x000fe20007ffe0ff */
[----:B------:R-:W-:Y:S01]  /*86f0*/  BSSY.RECONVERGENT B3, `(.L_x_206) ;  /* 0x000002f000037945 */ /* 0x000fe20003800200 */
[----:B------:R-:W-:Y:S02]  /*8700*/  HFMA2 R29, -RZ, RZ, 1.875, 0 ;  /* 0x3f800000ff1d7431 */ /* 0x000fe400000001ff */
[----:B------:R-:W-:Y:S02]  /*8710*/  ISETP.NE.AND P2, PT, R22, R2, PT ;  /* 0x000000021600720c */ /* 0x000fe40003f45270 */
[----:B--2---:R-:W-:-:S05]  /*8720*/  VIMNMX R27, PT, PT, R26, R23, PT ;  /* 0x000000171a1b7248 */ /* 0x004fca0003fe0100 */
[----:B------:R-:W-:-:S05]  /*8730*/  IMAD.IADD R28, R23, 0x1, -R27 ;  /* 0x00000001171c7824 */ /* 0x000fca00078e0a1b */
        /* <DEDUP_REMOVED lines=12> */
[C---:B------:R-:W-:Y:S01]  /*8800*/  FSETP.GEU.AND P4, PT, R32.reuse, RZ, PT ;  /* 0x000000ff2000720b */ /* 0x040fe20003f8e000 */
[----:B------:R-:W-:Y:S01]  /*8810*/  FFMA R34, R19, R30, R34 ;  /* 0x0000001e13227223 */ /* 0x000fe20000000022 */
[----:B0-----:R-:W-:Y:S01]  /*8820*/  FADD R31, R32, -R29 ;  /* 0x8000001d201f7221 */ /* 0x001fe20000000000 */
[----:B------:R-:W-:Y:S02]  /*8830*/  FSETP.GT.AND P1, PT, R29, RZ, PT ;  /* 0x000000ff1d00720b */ /* 0x000fe40003f24000 */
[----:B------:R-:W0:Y:S01]  /*8840*/  F2I.NTZ R29, R32 ;  /* 0x00000020001d7305 */ /* 0x000e220000203100 */
        /* <DEDUP_REMOVED lines=9> */
[----:B------:R-:W-:-:S03]  /*88e0*/  FSETP.NEU.AND P1, PT, |R17|, +INF , PT ;  /* 0x7f8000001100780b */ /* 0x000fc60003f2d200 */
[----:B------:R-:W-:Y:S01]  /*88f0*/  VIADD R31, R34, 0x7f000000 ;  /* 0x7f000000221f7836 */ /* 0x000fe20000000000 */
[----:B0-----:R-:W-:Y:S02]  /*8900*/  LEA R34, R29, -R34, 0x17 ;  /* 0x800000221d227211 */ /* 0x001fe400078eb8ff */
[----:B------:R-:W-:Y:S01]  /*8910*/  FSEL R29, RZ, +INF , !P4 ;  /* 0x7f800000ff1d7808 */ /* 0x000fe20006000000 */
[----:B------:R-:W-:-:S04]  /*8920*/  FMUL R31, R31, R36 ;  /* 0x000000241f1f7220 */ /* 0x000fc80000400000 */
[----:B------:R-:W-:Y:S02]  /*8930*/  @!P3 FMUL R29, R34, R31 ;  /* 0x0000001f221db220 */ /* 0x000fe40000400000 */
[----:B------:R-:W-:Y:S05]  /*8940*/  @P1 BRA `(.L_x_207) ;  /* 0x0000000000241947 */ /* 0x000fea0003800000 */
[----:B------:R-:W-:Y:S01]  /*8950*/  FMUL R31, R30, 0.5 ;  /* 0x3f0000001e1f7820 */ /* 0x000fe20000400000 */
[----:B------:R-:W-:-:S05]  /*8960*/  ISETP.GE.AND P3, PT, R28, RZ, PT ;  /* 0x000000ff1c00720c */ /* 0x000fca0003f66270 */
[----:B------:R-:W0:Y:S02]  /*8970*/  FRND.TRUNC R31, R31 ;  /* 0x0000001f001f7307 */ /* 0x000e24000020d000 */
[----:B0-----:R-:W-:-:S04]  /*8980*/  FADD R29, R31, R31 ;  /* 0x0000001f1f1d7221 */ /* 0x001fc80000000000 */
[----:B------:R-:W-:-:S05]  /*8990*/  FADD R29, R30, -R29 ;  /* 0x8000001d1e1d7221 */ /* 0x000fca0000000000 */
[----:B------:R-:W-:Y:S02]  /*89a0*/  FSETP.NEU.AND P1, PT, |R29|, 1, PT ;  /* 0x3f8000001d00780b */ /* 0x000fe40003f2d200 */
[----:B------:R-:W-:-:S04]  /*89b0*/  LOP3.LUT R29, R20, 0x7f800000, RZ, 0x3c, !PT ;  /* 0x7f800000141d7812 */ /* 0x000fc800078e3cff */
[----:B------:R-:W-:-:S07]  /*89c0*/  SEL R29, R29, R20, !P3 ;  /* 0x000000141d1d7207 */ /* 0x000fce0005800000 */
[----:B------:R-:W-:-:S07]  /*89d0*/  @P1 LOP3.LUT R29, R29, 0x7fffffff, RZ, 0xc0, !PT ;  /* 0x7fffffff1d1d1812 */ /* 0x000fce00078ec0ff */
.L_x_207:
[----:B------:R-:W-:Y:S05]  /*89e0*/  BSYNC.RECONVERGENT B3 ;  /* 0x0000000000037941 */ /* 0x000fea0003800200 */
.L_x_206:
[----:B------:R-:W-:Y:S01]  /*89f0*/  IADD3 R28, PT, PT, R14, -R23, RZ ;  /* 0x800000170e1c7210 */ /* 0x000fe20007ffe0ff */
[----:B------:R-:W-:Y:S01]  /*8a00*/  BSSY.RECONVERGENT B3, `(.L_x_208) ;  /* 0x000002d000037945 */ /* 0x000fe20003800200 */
[----:B-----5:R-:W-:Y:S02]  /*8a10*/  FMUL R24, R24, R29 ;  /* 0x0000001d18187220 */ /* 0x020fe40000400000 */
[----:B------:R-:W-:Y:S01]  /*8a20*/  IADD3 R26, PT, PT, R28, R27, -R26 ;  /* 0x0000001b1c1a7210 */ /* 0x000fe20007ffe81a */
[----:B------:R-:W-:-:S03]  /*8a30*/  HFMA2 R28, -RZ, RZ, 1.875, 0 ;  /* 0x3f800000ff1c7431 */ /* 0x000fc600000001ff */
        /* <DEDUP_REMOVED lines=15> */
[----:B------:R-:W-:-:S03]  /*8b30*/  FSETP.GT.AND P1, PT, R30, RZ, PT ;  /* 0x000000ff1e00720b */ /* 0x000fc60003f24000 */
[----:B------:R-:W-:Y:S01]  /*8b40*/  FADD R28, R28, R31 ;  /* 0x0000001f1c1c7221 */ /* 0x000fe20000000000 */
[----:B------:R-:W-:Y:S01]  /*8b50*/  IMAD.MOV.U32 R31, RZ, RZ, 0x391fcb8e ;  /* 0x391fcb8eff1f7424 */ /* 0x000fe200078e00ff */
[----:B------:R-:W-:-:S03]  /*8b60*/  SEL R30, RZ, 0x83000000, P1 ;  /* 0x83000000ff1e7807 */ /* 0x000fc60000800000 */
[----:B------:R-:W-:-:S04]  /*8b70*/  FFMA R31, R28, R31, 0.0013391353422775864601 ;  /* 0x3aaf85ed1c1f7423 */ /* 0x000fc8000000001f */
[----:B------:R-:W-:-:S04]  /*8b80*/  FFMA R31, R28, R31, 0.0096188392490148544312 ;  /* 0x3c1d98561c1f7423 */ /* 0x000fc8000000001f */
[C---:B------:R-:W-:Y:S02]  /*8b90*/  FFMA R33, R28.reuse, R31, 0.055503588169813156128 ;  /* 0x3d6357bb1c217423 */ /* 0x040fe4000000001f */
[----:B------:R-:W0:Y:S02]  /*8ba0*/  F2I.NTZ R31, R29 ;  /* 0x0000001d001f7305 */ /* 0x000e240000203100 */
[----:B------:R-:W-:-:S04]  /*8bb0*/  FFMA R33, R28, R33, 0.24022644758224487305 ;  /* 0x3e75fdec1c217423 */ /* 0x000fc80000000021 */
[----:B------:R-:W-:-:S04]  /*8bc0*/  FFMA R33, R28, R33, 0.69314718246459960938 ;  /* 0x3f3172181c217423 */ /* 0x000fc80000000021 */
[----:B------:R-:W-:Y:S01]  /*8bd0*/  FFMA R33, R28, R33, 1 ;  /* 0x3f8000001c217423 */ /* 0x000fe20000000021 */
[----:B------:R-:W-:Y:S02]  /*8be0*/  IADD3 R28, PT, PT, R30, 0x7f000000, RZ ;  /* 0x7f0000001e1c7810 */ /* 0x000fe40007ffe0ff */
[----:B0-----:R-:W-:-:S03]  /*8bf0*/  LEA R31, R31, -R30, 0x17 ;  /* 0x8000001e1f1f7211 */ /* 0x001fc600078eb8ff */
        /* <DEDUP_REMOVED lines=13> */
.L_x_209:
[----:B------:R-:W-:Y:S05]  /*8cd0*/  BSYNC.RECONVERGENT B3 ;  /* 0x0000000000037941 */ /* 0x000fea0003800200 */
.L_x_208:
[----:B------:R-:W-:-:S05]  /*8ce0*/  FFMA R24, -R24, R28, R25 ;  /* 0x0000001c18187223 */ /* 0x000fca0000000119 */
[----:B------:R-:W-:Y:S01]  /*8cf0*/  FMNMX.NAN R25, R24, 9.9999999392252902908e-09, !PT ;  /* 0x322bcc7718197809 */ /* 0x000fe20007820000 */
[----:B------:R-:W-:Y:S06]  /*8d00*/  @P2 BRA `(.L_x_210) ;  /* 0xfffffff800682947 */ /* 0x000fec000383ffff */
.L_x_205:
[----:B------:R-:W-:Y:S05]  /*8d10*/  BSYNC.RECONVERGENT B1 ;  /* 0x0000000000017941 */ /* 0x000fea0003800200 */
.L_x_204:
[----:B-----5:R-:W-:Y:S01]  /*8d20*/  ISETP.NE.AND P1, PT, R9, RZ, PT ;  /* 0x000000ff0900720c */ /* 0x020fe20003f25270 */
[----:B------:R-:W-:Y:S01]  /*8d30*/  FADD R22, -R6, R25 ;  /* 0x0000001906167221 */ /* 0x000fe20000000100 */
[----:B------:R-:W-:-:S04]  /*8d40*/  FMUL R27, R17, R17 ;  /* 0x00000011111b7220 */ /* 0x000fc80000400000 */
[----:B------:R-:W-:-:S07]  /*8d50*/  FMUL R4, R27, R4 ;  /* 0x000000041b047220 */ /* 0x000fce0000400000 */
[----:B------:R-:W-:Y:S01]  /*8d60*/  @!P1 FADD R22, R6, -R25 ;  /* 0x8000001906169221 */ /* 0x000fe20000000000 */
[C---:B------:R-:W-:Y:S02]  /*8d70*/  LEA R25, R23.reuse, R1, 0x2 ;  /* 0x0000000117197211 */ /* 0x040fe400078e10ff */
[C---:B------:R-:W-:Y:S01]  /*8d80*/  ISETP.NE.AND P1, PT, R23.reuse, R12, PT ;  /* 0x0000000c1700720c */ /* 0x040fe20003f25270 */
[----:B------:R-:W-:Y:S01]  /*8d90*/  VIADD R23, R23, 0x1 ;  /* 0x0000000117177836 */ /* 0x000fe20000000000 */
[----:B------:R-:W-:-:S05]  /*8da0*/  FMNMX R22, RZ, R22, !PT ;  /* 0x00000016ff167209 */ /* 0x000fca0007800000 */
[----:B------:R0:W-:Y:S06]  /*8db0*/  STL [R25], R22 ;  /* 0x0000001619007387 */ /* 0x0001ec0000100800 */
[----:B------:R-:W-:Y:S05]  /*8dc0*/  @P1 BRA `(.L_x_211) ;  /* 0xfffffff800201947 */ /* 0x000fea000383ffff */
.L_x_203:
[----:B------:R-:W-:Y:S05]  /*8dd0*/  BSYNC.RECONVERGENT B0 ;  /* 0x0000000000007941 */ /* 0x000fea0003800200 */
.L_x_202:
[----:B------:R-:W-:Y:S01]  /*8de0*/  ISETP.GE.AND P0, PT, R12, 0x1, PT ;  /* 0x000000010c00780c */ /* 0x000fe20003f06270 */
[----:B------:R-:W-:-:S12]  /*8df0*/  BSSY.RECONVERGENT B3, `(.L_x_212) ;  /* 0x000016f000037945 */ /* 0x000fd80003800200 */
[----:B------:R-:W-:Y:S05]  /*8e00*/  @!P0 BRA `(.L_x_213) ;  /* 0x0000001400b48947 */ /* 0x000fea0003800000 */
[C---:B------:R-:W-:Y:S01]  /*8e10*/  FMUL R4, |R17|.reuse, 16777216 ;  /* 0x4b80000011047820 */ /* 0x040fe20000400200 */
[----:B------:R-:W-:Y:S02]  /*8e20*/  FSETP.GEU.AND P0, PT, |R17|, 1.175494350822287508e-38, PT ;  /* 0x008000001100780b */ /* 0x000fe40003f0e200 */
[----:B------:R-:W-:Y:S02]  /*8e30*/  MOV R24, 0x3a2c32e4 ;  /* 0x3a2c32e400187802 */ /* 0x000fe40000000f00 */
        /* <DEDUP_REMOVED lines=10> */
[----:B------:R-:W2:Y:S02]  /*8ee0*/  MUFU.RCP R21, R21 ;  /* 0x0000001500157308 */ /* 0x000ea40000001000 */
[----:B------:R-:W-:Y:S01]  /*8ef0*/  FSETP.EQ.OR P0, PT, R18, RZ, !P0 ;  /* 0x000000ff1200720b */ /* 0x000fe20004702400 */
[----:B--2---:R-:W-:Y:S01]  /*8f00*/  FMUL R3, R21, R12 ;  /* 0x0000000c15037220 */ /* 0x004fe20000400000 */
[----:B------:R-:W-:-:S03]  /*8f10*/  FFMA R12, R19, 1.1920928955078125e-07, R4 ;  /* 0x34000000130c7823 */ /* 0x000fc60000000004 */
[----:B0-----:R-:W-:Y:S01]  /*8f20*/  FADD R22, R20, -R3 ;  /* 0x8000000314167221 */ /* 0x001fe20000000000 */
        /* <DEDUP_REMOVED lines=19> */
[----:B------:R-:W-:Y:S01]  /*9060*/  FADD R23, -R4, R19 ;  /* 0x0000001304177221 */ /* 0x000fe20000000100 */
[----:B0-----:R-:W-:-:S03]  /*9070*/  VIADD R20, R20, 0xffffffff ;  /* 0xffffffff14147836 */ /* 0x001fc60000000000 */
[----:B------:R-:W-:-:S07]  /*9080*/  FADD R23, R3, -R23 ;  /* 0x8000001703177221 */ /* 0x000fce0000000000 */
.L_x_240:
[----:B0-----:R-:W0:Y:S01]  /*9090*/  LDCU UR4, c[0x0][0x3c0] ;  /* 0x00007800ff0477ac */ /* 0x001e220008000800 */
[----:B------:R-:W-:Y:S01]  /*90a0*/  HFMA2 R24, -RZ, RZ, 0, 0 ;  /* 0x00000000ff187431 */ /* 0x000fe200000001ff */
[----:B------:R-:W-:Y:S01]  /*90b0*/  IADD3 R22, PT, PT, R14, -0x1, RZ ;  /* 0xffffffff0e167810 */ /* 0x000fe20007ffe0ff */
[----:B0-----:R-:W-:-:S09]  /*90c0*/  UISETP.GE.AND UP0, UPT, UR4, 0x1, UPT ;  /* 0x000000010400788c */ /* 0x001fd2000bf06270 */
[----:B------:R-:W-:Y:S05]  /*90d0*/  BRA.U !UP0, `(.L_x_214) ;  /* 0x0000000108f07547 */ /* 0x000fea000b800000 */
[----:B------:R-:W0:Y:S02]  /*90e0*/  LDC.64 R24, c[0x0][0x3b8] ;  /* 0x0000ee00ff187b82 */ /* 0x000e240000000a00 */
[----:B0-----:R-:W2:Y:S01]  /*90f0*/  LDG.E R24, desc[UR6][R24.64] ;  /* 0x0000000618187981 */ /* 0x001ea2000c1e1900 */
[----:B------:R-:W-:Y:S01]  /*9100*/  I2FP.F32.U32 R4, R22 ;  /* 0x0000001600047245 */ /* 0x000fe20000201000 */
[----:B------:R-:W-:Y:S04]  /*9110*/  BSSY.RECONVERGENT B4, `(.L_x_214) ;  /* 0x0000038000047945 */ /* 0x000fe80003800200 */
[----:B------:R-:W-:-:S05]  /*9120*/  FMUL R29, R4, R13 ;  /* 0x0000000d041d7220 */ /* 0x000fca0000400000 */
[----:B--2---:R-:W-:-:S13]  /*9130*/  FSETP.GTU.AND P1, PT, R29, R24, PT ;  /* 0x000000181d00720b */ /* 0x004fda0003f2c000 */
[----:B------:R-:W-:Y:S05]  /*9140*/  @P1 BRA `(.L_x_215) ;  /* 0x00000000000c1947 */ /* 0x000fea0003800000 */
[----:B------:R-:W0:Y:S02]  /*9150*/  LDC.64 R24, c[0x0][0x3b0] ;  /* 0x0000ec00ff187b82 */ /* 0x000e240000000a00 */
[----:B0-----:R3:W5:Y:S01]  /*9160*/  LDG.E R24, desc[UR6][R24.64] ;  /* 0x0000000618187981 */ /* 0x001762000c1e1900 */
[----:B------:R-:W-:Y:S05]  /*9170*/  BRA `(.L_x_216) ;  /* 0x0000000000c47947 */ /* 0x000fea0003800000 */
.L_x_215:
[----:B------:R-:W0:Y:S02]  /*9180*/  LDC.64 R24, c[0x0][0x3b8] ;  /* 0x0000ee00ff187b82 */ /* 0x000e240000000a00 */
[----:B0-----:R-:W-:-:S06]  /*9190*/  IMAD.WIDE.U32 R24, R20, 0x4, R24 ;  /* 0x0000000414187825 */ /* 0x001fcc00078e0018 */
[----:B------:R-:W2:Y:S02]  /*91a0*/  LDG.E R24, desc[UR6][R24.64] ;  /* 0x0000000618187981 */ /* 0x000ea4000c1e1900 */
[----:B--2---:R-:W-:-:S13]  /*91b0*/  FSETP.GE.AND P1, PT, R29, R24, PT ;  /* 0x000000181d00720b */ /* 0x004fda0003f26000 */
[----:B------:R-:W-:Y:S05]  /*91c0*/  @!P1 BRA `(.L_x_217) ;  /* 0x0000000000109947 */ /* 0x000fea0003800000 */
[----:B------:R-:W0:Y:S02]  /*91d0*/  LDC.64 R24, c[0x0][0x3b0] ;  /* 0x0000ec00ff187b82 */ /* 0x000e240000000a00 */
[----:B0-----:R-:W-:-:S06]  /*91e0*/  IMAD.WIDE.U32 R24, R20, 0x4, R24 ;  /* 0x0000000414187825 */ /* 0x001fcc00078e0018 */
[----:B------:R0:W5:Y:S01]  /*91f0*/  LDG.E R24, desc[UR6][R24.64] ;  /* 0x0000000618187981 */ /* 0x000162000c1e1900 */
[----:B------:R-:W-:Y:S05]  /*9200*/  BRA `(.L_x_216) ;  /* 0x0000000000a07947 */ /* 0x000fea0003800000 */
.L_x_217:
[----:B------:R-:W-:Y:S01]  /*9210*/  HFMA2 R21, -RZ, RZ, 0, 0 ;  /* 0x00000000ff157431 */ /* 0x000fe200000001ff */
[----:B------:R-:W-:Y:S06]  /*9220*/  BSSY.RELIABLE B0, `(.L_x_218) ;  /* 0x000000b000007945 */ /* 0x000fec0003800100 */
.L_x_220:
[----:B------:R-:W-:Y:S01]  /*9230*/  ISETP.NE.AND P1, PT, R21, R20, PT ;  /* 0x000000141500720c */ /* 0x000fe20003f25270 */
[----:B------:R-:W-:-:S12]  /*9240*/  IMAD.MOV.U32 R31, RZ, RZ, R21 ;  /* 0x000000ffff1f7224 */ /* 0x000fd800078e0015 */
[----:B------:R-:W-:Y:S05]  /*9250*/  @!P1 BREAK.RELIABLE B0 ;  /* 0x0000000000009942 */ /* 0x000fea0003800100 */
[----:B------:R-:W-:Y:S05]  /*9260*/  @!P1 BRA `(.L_x_219) ;  /* 0x00000000007c9947 */ /* 0x000fea0003800000 */
[----:B------:R-:W0:Y:S02]  /*9270*/  LDC.64 R26, c[0x0][0x3b8] ;  /* 0x0000ee00ff1a7b82 */ /* 0x000e240000000a00 */
[----:B0-----:R-:W-:-:S05]  /*9280*/  IMAD.WIDE.U32 R26, R21, 0x4, R26 ;  /* 0x00000004151a7825 */ /* 0x001fca00078e001a */
[----:B------:R-:W2:Y:S01]  /*9290*/  LDG.E R3, desc[UR6][R26.64+0x4] ;  /* 0x000004061a037981 */ /* 0x000ea2000c1e1900 */
[----:B------:R-:W-:Y:S02]  /*92a0*/  IADD3 R21, PT, PT, R21, 0x1, RZ ;  /* 0x0000000115157810 */ /* 0x000fe40007ffe0ff */
[----:B--2---:R-:W-:-:S13]  /*92b0*/  FSETP.GTU.AND P1, PT, R29, R3, PT ;  /* 0x000000031d00720b */ /* 0x004fda0003f2c000 */
[----:B------:R-:W-:Y:S05]  /*92c0*/  @P1 BRA `(.L_x_220) ;  /* 0xfffffffc00d81947 */ /* 0x000fea000383ffff */
[----:B------:R-:W-:Y:S05]  /*92d0*/  BSYNC.RELIABLE B0 ;  /* 0x0000000000007941 */ /* 0x000fea0003800100 */
.L_x_218:
        /* <DEDUP_REMOVED lines=19> */
[----:B-1---5:R-:W-:Y:S05]  /*9410*/  CALL.REL.NOINC `($__internal_2_$__cuda_sm3x_div_rn_noftz_f32_slowpath) ;  /* 0x0000001400c47944 */ /* 0x022fea0003c00000 */
[----:B------:R-:W-:-:S07]  /*9420*/  MOV R4, R3 ;  /* 0x0000000300047202 */ /* 0x000fce0000000f00 */
.L_x_222:
[----:B------:R-:W-:Y:S05]  /*9430*/  BSYNC.RECONVERGENT B5 ;  /* 0x0000000000057941 */ /* 0x000fea0003800200 */
.L_x_221:
[----:B------:R-:W-:Y:S01]  /*9440*/  IMAD.MOV.U32 R24, RZ, RZ, R4 ;  /* 0x000000ffff187224 */ /* 0x000fe200078e0004 */
[----:B------:R-:W-:Y:S06]  /*9450*/  BRA `(.L_x_216) ;  /* 0x00000000000c7947 */ /* 0x000fec0003800000 */
.L_x_219:
[----:B------:R-:W0:Y:S02]  /*9460*/  LDC.64 R24, c[0x0][0x3b0] ;  /* 0x0000ec00ff187b82 */ /* 0x000e240000000a00 */
[----:B0-----:R-:W-:-:S06]  /*9470*/  IMAD.WIDE.U32 R24, R20, 0x4, R24 ;  /* 0x0000000414187825 */ /* 0x001fcc00078e0018 */
[----:B------:R2:W5:Y:S02]  /*9480*/  LDG.E R24, desc[UR6][R24.64] ;  /* 0x0000000618187981 */ /* 0x000564000c1e1900 */
.L_x_216:
[----:B------:R-:W-:Y:S05]  /*9490*/  BSYNC.RECONVERGENT B4 ;  /* 0x0000000000047941 */ /* 0x000fea0003800200 */
.L_x_214:
[----:B------:R-:W-:Y:S01]  /*94a0*/  MOV R4, 0x3bbb989d ;  /* 0x3bbb989d00047802 */ /* 0x000fe20000000f00 */
[CC--:B0-23-5:R-:W-:Y:S01]  /*94b0*/  FMUL R25, R24.reuse, R13.reuse ;  /* 0x0000000d18197220 */ /* 0x0edfe20000400000 */
[----:B------:R-:W-:Y:S01]  /*94c0*/  MOV R27, 0x437c0000 ;  /* 0x437c0000001b7802 */ /* 0x000fe20000000f00 */
[----:B------:R-:W-:Y:S01]  /*94d0*/  FMUL R24, R24, -R13 ;  /* 0x8000000d18187220 */ /* 0x000fe20000400000 */
[----:B------:R-:W-:Y:S01]  /*94e0*/  FADD R30, R17, -R18 ;  /* 0x80000012111e7221 */ /* 0x000fe20000000000 */
[-C--:B------:R-:W-:Y:S01]  /*94f0*/  FFMA.SAT R3, R25, R4.reuse, 0.5 ;  /* 0x3f00000019037423 */ /* 0x080fe20000002004 */
[----:B------:R-:W-:Y:S01]  /*9500*/  BSSY.RECONVERGENT B4, `(.L_x_223) ;  /* 0x000001b000047945 */ /* 0x000fe20003800200 */
[----:B------:R-:W-:Y:S01]  /*9510*/  FFMA.SAT R4, R24, R4, 0.5 ;  /* 0x3f00000018047423 */ /* 0x000fe20000002004 */
[----:B------:R-:W0:Y:S01]  /*9520*/  MUFU.RCP R21, R30 ;  /* 0x0000001e00157308 */ /* 0x000e220000001000 */
[-C--:B------:R-:W-:Y:S02]  /*9530*/  FFMA.RM R3, R3, R27.reuse, 12582913 ;  /* 0x4b40000103037423 */ /* 0x080fe4000000401b */
[----:B------:R-:W-:-:S02]  /*9540*/  FFMA.RM R4, R4, R27, 12582913 ;  /* 0x4b40000104047423 */ /* 0x000fc4000000401b */
        /* <DEDUP_REMOVED lines=10> */
[----:B------:R-:W-:-:S04]  /*95f0*/  IMAD.SHL.U32 R21, R4, 0x800000, RZ ;  /* 0x0080000004157824 */ /* 0x000fc800078e00ff */
[----:B------:R-:W2:Y:S01]  /*9600*/  MUFU.EX2 R24, R25 ;  /* 0x0000001900187308 */ /* 0x000ea20000000800 */
[----:B0-----:R-:W-:-:S07]  /*9610*/  FFMA R3, R3, R26, -R18 ;  /* 0x0000001a03037223 */ /* 0x001fce0000000812 */
[----:B------:R-:W0:Y:S01]  /*9620*/  FCHK P1, R3, R30 ;  /* 0x0000001e03007302 */ /* 0x000e220000020000 */
[----:B------:R-:W-:Y:S01]  /*9630*/  FFMA R27, R3, R28, RZ ;  /* 0x0000001c031b7223 */ /* 0x000fe200000000ff */
[----:B--2---:R-:W-:-:S03]  /*9640*/  FMUL R21, R21, R24 ;  /* 0x0000001815157220 */ /* 0x004fc60000400000 */
[----:B------:R-:W-:-:S04]  /*9650*/  FFMA R4, -R30, R27, R3 ;  /* 0x0000001b1e047223 */ /* 0x000fc80000000103 */
[----:B------:R-:W-:Y:S01]  /*9660*/  FFMA R4, R28, R4, R27 ;  /* 0x000000041c047223 */ /* 0x000fe2000000001b */
[----:B0-----:R-:W-:Y:S06]  /*9670*/  @!P1 BRA `(.L_x_224) ;  /* 0x00000000000c9947 */ /* 0x001fec0003800000 */
[----:B------:R-:W-:-:S07]  /*9680*/  MOV R4, 0x96a0 ;  /* 0x000096a000047802 */ /* 0x000fce0000000f00 */
[----:B-1----:R-:W-:Y:S05]  /*9690*/  CALL.REL.NOINC `($__internal_2_$__cuda_sm3x_div_rn_noftz_f32_slowpath) ;  /* 0x0000001400247944 */ /* 0x002fea0003c00000 */
[----:B------:R-:W-:-:S07]  /*96a0*/  MOV R4, R3 ;  /* 0x0000000300047202 */ /* 0x000fce0000000f00 */
.L_x_224:
[----:B------:R-:W-:Y:S05]  /*96b0*/  BSYNC.RECONVERGENT B4 ;  /* 0x0000000000047941 */ /* 0x000fea0003800200 */
.L_x_223:
[----:B------:R-:W-:Y:S01]  /*96c0*/  FADD.SAT R3, RZ, R4 ;  /* 0x00000004ff037221 */ /* 0x000fe20000002000 */
[----:B------:R-:W-:Y:S01]  /*96d0*/  HFMA2 R4, -RZ, RZ, 0, 0 ;  /* 0x00000000ff047431 */ /* 0x000fe200000001ff */
[----:B------:R-:W-:Y:S06]  /*96e0*/  BSSY.RECONVERGENT B0, `(.L_x_225) ;  /* 0x00000dc000007945 */ /* 0x000fec0003800200 */
.L_x_239:
[----:B------:R-:W-:Y:S01]  /*96f0*/  ISETP.NE.AND P2, PT, R4, RZ, PT ;  /* 0x000000ff0400720c */ /* 0x000fe20003f45270 */
[----:B------:R-:W-:Y:S01]  /*9700*/  BSSY.RECONVERGENT B1, `(.L_x_226) ;  /* 0x000002d000017945 */ /* 0x000fe20003800200 */
[----:B------:R-:W-:Y:S01]  /*9710*/  LOP3.LUT R25, RZ, R4, RZ, 0x33, !PT ;  /* 0x00000004ff197212 */ /* 0x000fe200078e33ff */
[----:B------:R-:W-:Y:S01]  /*9720*/  IMAD.MOV.U32 R26, RZ, RZ, 0x3f800000 ;  /* 0x3f800000ff1a7424 */ /* 0x000fe200078e00ff */
[----:B------:R-:W-:Y:S02]  /*9730*/  FSETP.EQ.OR P2, PT, R17, 1, !P2 ;  /* 0x3f8000001100780b */ /* 0x000fe40005742400 */
[----:B0-----:R-:W-:-:S04]  /*9740*/  IADD3 R24, PT, PT, R25, R14, RZ ;  /* 0x0000000e19187210 */ /* 0x001fc80007ffe0ff */
[----:B------:R-:W-:-:S04]  /*9750*/  ISETP.NE.AND P1, PT, R24, RZ, PT ;  /* 0x000000ff1800720c */ /* 0x000fc80003f25270 */
[----:B------:R-:W-:-:S03]  /*9760*/  FSETP.EQ.OR P1, PT, R18, 1, !P1 ;  /* 0x3f8000001200780b */ /* 0x000fc60004f22400 */
[----:B------:R-:W-:Y:S10]  /*9770*/  @P2 BRA `(.L_x_227) ;  /* 0x0000000000942947 */ /* 0x000ff40003800000 */
[----:B------:R-:W-:-:S04]  /*9780*/  I2FP.F32.U32 R28, R4 ;  /* 0x00000004001c7245 */ /* 0x000fc80000201000 */
[----:B------:R-:W-:-:S04]  /*9790*/  FSETP.NAN.AND P2, PT, |R28|, |R28|, PT ;  /* 0x4000001c1c00720b */ /* 0x000fc80003f48200 */
[----:B------:R-:W-:-:S13]  /*97a0*/  FSETP.NUM.AND P2, PT, |R17|, |R17|, !P2 ;  /* 0x400000111100720b */ /* 0x000fda0005747200 */
[----:B------:R-:W-:Y:S01]  /*97b0*/  @!P2 FADD R26, R17, R28 ;  /* 0x0000001c111aa221 */ /* 0x000fe20000000000 */
[----:B------:R-:W-:Y:S06]  /*97c0*/  @!P2 BRA `(.L_x_227) ;  /* 0x000000000080a947 */ /* 0x000fec0003800000 */
[-C--:B------:R-:W-:Y:S01]  /*97d0*/  FMUL R26, R19, R28.reuse ;  /* 0x0000001c131a7220 */ /* 0x080fe20000400000 */
[----:B------:R-:W-:Y:S02]  /*97e0*/  FSETP.NEU.AND P4, PT, |R17|, +INF , PT ;  /* 0x7f8000001100780b */ /* 0x000fe40003f8d200 */
[----:B------:R-:W-:Y:S01]  /*97f0*/  MOV R32, 0x391fcb8e ;  /* 0x391fcb8e00207802 */ /* 0x000fe20000000f00 */
[----:B------:R-:W0:Y:S01]  /*9800*/  FRND R25, R26 ;  /* 0x0000001a00197307 */ /* 0x000e220000201000 */
[----:B------:R-:W-:Y:S01]  /*9810*/  FFMA R30, R19, R28, -R26 ;  /* 0x0000001c131e7223 */ /* 0x000fe2000000081a */
[----:B------:R-:W-:-:S03]  /*9820*/  FSETP.GEU.AND P3, PT, R26, RZ, PT ;  /* 0x000000ff1a00720b */ /* 0x000fc60003f6e000 */
[----:B------:R-:W-:-:S03]  /*9830*/  FFMA R30, R23, R28, R30 ;  /* 0x0000001c171e7223 */ /* 0x000fc6000000001e */
[----:B------:R-:W-:Y:S02]  /*9840*/  F2I.NTZ R29, R26 ;  /* 0x0000001a001d7305 */ /* 0x000fe40000203100 */
[----:B------:R-:W-:Y:S01]  /*9850*/  @!P4 FMUL R31, R28, 0.5 ;  /* 0x3f0000001c1fc820 */ /* 0x000fe20000400000 */
[----:B0-----:R-:W-:-:S05]  /*9860*/  FADD R27, R26, -R25 ;  /* 0x800000191a1b7221 */ /* 0x001fca0000000000 */
[----:B------:R-:W0:Y:S01]  /*9870*/  @!P4 FRND.TRUNC R31, R31 ;  /* 0x0000001f001fc307 */ /* 0x000e22000020d000 */
[----:B------:R-:W-:Y:S01]  /*9880*/  FSETP.GT.AND P2, PT, R25, RZ, PT ;  /* 0x000000ff1900720b */ /* 0x000fe20003f44000 */
[----:B------:R-:W-:-:S04]  /*9890*/  FADD R27, R27, R30 ;  /* 0x0000001e1b1b7221 */ /* 0x000fc80000000000 */
[----:B------:R-:W-:-:S04]  /*98a0*/  FFMA R30, R27, R32, 0.0013391353422775864601 ;  /* 0x3aaf85ed1b1e7423 */ /* 0x000fc80000000020 */
[----:B------:R-:W-:-:S04]  /*98b0*/  FFMA R30, R27, R30, 0.0096188392490148544312 ;  /* 0x3c1d98561b1e7423 */ /* 0x000fc8000000001e */
[----:B------:R-:W-:Y:S01]  /*98c0*/  FFMA R30, R27, R30, 0.055503588169813156128 ;  /* 0x3d6357bb1b1e7423 */ /* 0x000fe2000000001e */
[----:B0-----:R-:W-:-:S03]  /*98d0*/  @!P4 FADD R33, R31, R31 ;  /* 0x0000001f1f21c221 */ /* 0x001fc60000000000 */
[C---:B------:R-:W-:Y:S01]  /*98e0*/  FFMA R30, R27.reuse, R30, 0.24022644758224487305 ;  /* 0x3e75fdec1b1e7423 */ /* 0x040fe2000000001e */
[----:B------:R-:W-:Y:S01]  /*98f0*/  @!P4 FADD R33, R28, -R33 ;  /* 0x800000211c21c221 */ /* 0x000fe20000000000 */
[----:B------:R-:W-:Y:S02]  /*9900*/  SEL R28, RZ, 0x83000000, P2 ;  /* 0x83000000ff1c7807 */ /* 0x000fe40001000000 */
[----:B------:R-:W-:Y:S01]  /*9910*/  FFMA R30, R27, R30, 0.69314718246459960938 ;  /* 0x3f3172181b1e7423 */ /* 0x000fe2000000001e */
[----:B------:R-:W-:Y:S02]  /*9920*/  FSETP.GT.AND P2, PT, |R26|, 152, PT ;  /* 0x431800001a00780b */ /* 0x000fe40003f44200 */
[----:B------:R-:W-:Y:S01]  /*9930*/  FSETP.NEU.AND P5, PT, |R33|, 1, !P4 ;  /* 0x3f8000002100780b */ /* 0x000fe200067ad200 */
[----:B------:R-:W-:Y:S01]  /*9940*/  FFMA R30, R27, R30, 1 ;  /* 0x3f8000001b1e7423 */ /* 0x000fe2000000001e */
[----:B------:R-:W-:Y:S02]  /*9950*/  IADD3 R25, PT, PT, R28, 0x7f000000, RZ ;  /* 0x7f0000001c197810 */ /* 0x000fe40007ffe0ff */
[----:B------:R-:W-:-:S02]  /*9960*/  LEA R29, R29, -R28, 0x17 ;  /* 0x8000001c1d1d7211 */ /* 0x000fc400078eb8ff */
[----:B------:R-:W-:Y:S01]  /*9970*/  FSEL R26, RZ, +INF , !P3 ;  /* 0x7f800000ff1a7808 */ /* 0x000fe20005800000 */
[----:B------:R-:W-:Y:S01]  /*9980*/  FMUL R30, R25, R30 ;  /* 0x0000001e191e7220 */ /* 0x000fe20000400000 */
[----:B------:R-:W-:-:S03]  /*9990*/  @!P4 FADD R25, R17, R17 ;  /* 0x000000111119c221 */ /* 0x000fc60000000000 */
[----:B------:R-:W-:Y:S02]  /*99a0*/  @!P2 FMUL R26, R29, R30 ;  /* 0x0000001e1d1aa220 */ /* 0x000fe40000400000 */
[----:B------:R-:W-:-:S05]  /*99b0*/  @P5 LOP3.LUT R25, R25, 0x7fffffff, RZ, 0xc0, !PT ;  /* 0x7fffffff19195812 */ /* 0x000fca00078ec0ff */
[----:B------:R-:W-:-:S07]  /*99c0*/  @!P4 IMAD.MOV.U32 R26, RZ, RZ, R25 ;  /* 0x000000ffff1ac224 */ /* 0x000fce00078e0019 */
.L_x_227:
[----:B------:R-:W-:Y:S05]  /*99d0*/  BSYNC.RECONVERGENT B1 ;  /* 0x0000000000017941 */ /* 0x000fea0003800200 */
.L_x_226:
[----:B------:R-:W-:Y:S01]  /*99e0*/  BSSY.RECONVERGENT B1, `(.L_x_228) ;  /* 0x0000029000017945 */ /* 0x000fe20003800200 */
[----:B------:R-:W-:-:S03]  /*99f0*/  HFMA2 R28, -RZ, RZ, 1.875, 0 ;  /* 0x3f800000ff1c7431 */ /* 0x000fc600000001ff */
[----:B------:R-:W-:Y:S05]  /*9a00*/  @P1 BRA `(.L_x_229) ;  /* 0x0000000000981947 */ /* 0x000fea0003800000 */
[----:B------:R-:W-:-:S04]  /*9a10*/  I2FP.F32.S32 R25, R24 ;  /* 0x0000001800197245 */ /* 0x000fc80000201400 */
[----:B------:R-:W-:-:S04]  /*9a20*/  FSETP.NAN.AND P1, PT, |R25|, |R25|, PT ;  /* 0x400000191900720b */ /* 0x000fc80003f28200 */
[----:B------:R-:W-:-:S13]  /*9a30*/  FSETP.NUM.AND P1, PT, |R18|, |R18|, !P1 ;  /* 0x400000121200720b */ /* 0x000fda0004f27200 */
[----:B------:R-:W-:Y:S01]  /*9a40*/  @!P1 FADD R28, R25, R18 ;  /* 0x00000012191c9221 */ /* 0x000fe20000000000 */
[----:B------:R-:W-:Y:S06]  /*9a50*/  @!P1 BRA `(.L_x_229) ;  /* 0x0000000000849947 */ /* 0x000fec0003800000 */
[----:B------:R-:W-:Y:S01]  /*9a60*/  FMUL R27, R8, R25 ;  /* 0x00000019081b7220 */ /* 0x000fe20000400000 */
[----:B------:R-:W-:-:S03]  /*9a70*/  MOV R32, 0x391fcb8e ;  /* 0x391fcb8e00207802 */ /* 0x000fc60000000f00 */
[----:B------:R-:W0:Y:S01]  /*9a80*/  FRND R28, R27 ;  /* 0x0000001b001c7307 */ /* 0x000e220000201000 */
[----:B------:R-:W-:Y:S01]  /*9a90*/  FFMA R29, R8, R25, -R27 ;  /* 0x00000019081d7223 */ /* 0x000fe2000000081b */
[----:B------:R-:W-:-:S03]  /*9aa0*/  FSETP.GT.AND P2, PT, |R27|, 152, PT ;  /* 0x431800001b00780b */ /* 0x000fc60003f44200 */
[----:B------:R-:W-:-:S03]  /*9ab0*/  FFMA R30, R0, R25, R29 ;  /* 0x00000019001e7223 */ /* 0x000fc6000000001d */
[----:B------:R-:W2:Y:S01]  /*9ac0*/  F2I.NTZ R31, R27 ;  /* 0x0000001b001f7305 */ /* 0x000ea20000203100 */
[----:B0-----:R-:W-:Y:S01]  /*9ad0*/  FADD R29, R27, -R28 ;  /* 0x8000001c1b1d7221 */ /* 0x001fe20000000000 */
[----:B------:R-:W-:-:S03]  /*9ae0*/  FSETP.GT.AND P1, PT, R28, RZ, PT ;  /* 0x000000ff1c00720b */ /* 0x000fc60003f24000 */
[----:B------:R-:W-:Y:S01]  /*9af0*/  FADD R29, R29, R30 ;  /* 0x0000001e1d1d7221 */ /* 0x000fe20000000000 */
[----:B------:R-:W-:Y:S02]  /*9b00*/  SEL R28, RZ, 0x83000000, P1 ;  /* 0x83000000ff1c7807 */ /* 0x000fe40000800000 */
[----:B------:R-:W-:Y:S01]  /*9b10*/  FSETP.GEU.AND P1, PT, R27, RZ, PT ;  /* 0x000000ff1b00720b */ /* 0x000fe20003f2e000 */
[----:B------:R-:W-:Y:S02]  /*9b20*/  FFMA R30, R29, R32, 0.0013391353422775864601 ;  /* 0x3aaf85ed1d1e7423 */ /* 0x000fe40000000020 */
[----:B--2---:R-:W-:Y:S02]  /*9b30*/  IMAD R31, R31, 0x800000, -R28 ;  /* 0x008000001f1f7824 */ /* 0x004fe400078e0a1c */
        /* <DEDUP_REMOVED lines=19> */
.L_x_229:
[----:B------:R-:W-:Y:S05]  /*9c70*/  BSYNC.RECONVERGENT B1 ;  /* 0x0000000000017941 */ /* 0x000fea0003800200 */
.L_x_228:
[----:B------:R-:W-:Y:S01]  /*9c80*/  ISETP.GE.AND P1, PT, R2, 0x1, PT ;  /* 0x000000010200780c */ /* 0x000fe20003f26270 */
[----:B------:R-:W-:Y:S01]  /*9c90*/  FMUL R25, R7, R26 ;  /* 0x0000001a07197220 */ /* 0x000fe20000400000 */
[----:B------:R-:W-:Y:S03]  /*9ca0*/  BSSY.RECONVERGENT B1, `(.L_x_230) ;  /* 0x0000070000017945 */ /* 0x000fe60003800200 */
[----:B------:R-:W-:-:S08]  /*9cb0*/  FMUL R25, R25, R28 ;  /* 0x0000001c19197220 */ /* 0x000fd00000400000 */
[----:B------:R-:W-:Y:S05]  /*9cc0*/  @!P1 BRA `(.L_x_231) ;  /* 0x0000000400b49947 */ /* 0x000fea0003800000 */
[----:B------:R-:W-:Y:S02]  /*9cd0*/  IADD3 R26, PT, PT, -R2, RZ, RZ ;  /* 0x000000ff021a7210 */ /* 0x000fe40007ffe1ff */
[----:B------:R-:W-:Y:S02]  /*9ce0*/  MOV R27, R10 ;  /* 0x0000000a001b7202 */ /* 0x000fe40000000f00 */
[----:B------:R-:W-:-:S07]  /*9cf0*/  MOV R28, R11 ;  /* 0x0000000b001c7202 */ /* 0x000fce0000000f00 */
.L_x_238:
[----:B------:R-:W2:Y:S01]  /*9d00*/  LDL R29, [R27] ;  /* 0x000000001b1d7983 */ /* 0x000ea20000100800 */
[----:B------:R-:W-:Y:S01]  /*9d10*/  IADD3 R26, PT, PT, R26, 0x1, RZ ;  /* 0x000000011a1a7810 */ /* 0x000fe20007ffe0ff */
[----:B------:R-:W-:Y:S03]  /*9d20*/  BSSY.RECONVERGENT B4, `(.L_x_232) ;  /* 0x0000064000047945 */ /* 0x000fe60003800200 */
[----:B------:R-:W-:Y:S02]  /*9d30*/  ISETP.NE.AND P2, PT, R26, RZ, PT ;  /* 0x000000ff1a00720c */ /* 0x000fe40003f45270 */
[----:B--2---:R-:W-:-:S13]  /*9d40*/  ISETP.GE.AND P1, PT, R29, R14, PT ;  /* 0x0000000e1d00720c */ /* 0x004fda0003f26270 */
[----:B------:R-:W-:Y:S05]  /*9d50*/  @P1 BRA `(.L_x_233) ;  /* 0x0000000400801947 */ /* 0x000fea0003800000 */
[----:B------:R0:W5:Y:S01]  /*9d60*/  LDL R30, [R28] ;  /* 0x000000001c1e7983 */ /* 0x0001620000100800 */
[----:B------:R-:W-:Y:S01]  /*9d70*/  VIMNMX R31, PT, PT, R29, R4, PT ;  /* 0x000000041d1f7248 */ /* 0x000fe20003fe0100 */
[----:B------:R-:W-:Y:S01]  /*9d80*/  BSSY.RECONVERGENT B5, `(.L_x_234) ;  /* 0x000002d000057945 */ /* 0x000fe20003800200 */
[----:B------:R-:W-:-:S03]  /*9d90*/  HFMA2 R35, -RZ, RZ, 1.875, 0 ;  /* 0x3f800000ff237431 */ /* 0x000fc600000001ff */
        /* <DEDUP_REMOVED lines=43> */
.L_x_235:
[----:B------:R-:W-:Y:S05]  /*a050*/  BSYNC.RECONVERGENT B5 ;  /* 0x0000000000057941 */ /* 0x000fea0003800200 */
.L_x_234:
[----:B------:R-:W-:Y:S01]  /*a060*/  IADD3 R29, PT, PT, R24, R31, -R29 ;  /* 0x0000001f181d7210 */ /* 0x000fe20007ffe81d */
[----:B------:R-:W-:Y:S01]  /*a070*/  BSSY.RECONVERGENT B5, `(.L_x_236) ;  /* 0x000002c000057945 */ /* 0x000fe20003800200 */
[----:B-----5:R-:W-:Y:S01]  /*a080*/  FMUL R30, R30, R35 ;  /* 0x000000231e1e7220 */ /* 0x020fe20000400000 */
[----:B------:R-:W-:Y:S01]  /*a090*/  IMAD.MOV.U32 R34, RZ, RZ, 0x3f800000 ;  /* 0x3f800000ff227424 */ /* 0x000fe200078e00ff */
        /* <DEDUP_REMOVED lines=33> */
[----:B------:R-:W-:Y:S02]  /*a2b0*/  ISETP.GE.AND P3, PT, R29, RZ, PT ;  /* 0x000000ff1d00720c */ /* 0x000fe40003f66270 */
[----:B------:R-:W-:-:S03]  /*a2c0*/  LOP3.LUT R29, R12, 0x7f800000, RZ, 0x3c, !PT ;  /* 0x7f8000000c1d7812 */ /* 0x000fc600078e3cff */
[----:B------:R-:W0:Y:S02]  /*a2d0*/  FRND.TRUNC R32, R32 ;  /* 0x0000002000207307 */ /* 0x000e24000020d000 */
[----:B0-----:R-:W-:-:S04]  /*a2e0*/  FADD R34, R32, R32 ;  /* 0x0000002020227221 */ /* 0x001fc80000000000 */
[----:B------:R-:W-:-:S05]  /*a2f0*/  FADD R34, R31, -R34 ;  /* 0x800000221f227221 */ /* 0x000fca0000000000 */
[----:B------:R-:W-:Y:S02]  /*a300*/  FSETP.NEU.AND P1, PT, |R34|, 1, PT ;  /* 0x3f8000002200780b */ /* 0x000fe40003f2d200 */
[----:B------:R-:W-:-:S11]  /*a310*/  SEL R34, R29, R12, !P3 ;  /* 0x0000000c1d227207 */ /* 0x000fd60005800000 */
[----:B------:R-:W-:-:S07]  /*a320*/  @P1 LOP3.LUT R34, R34, 0x7fffffff, RZ, 0xc0, !PT ;  /* 0x7fffffff22221812 */ /* 0x000fce00078ec0ff */
.L_x_237:
[----:B------:R-:W-:Y:S05]  /*a330*/  BSYNC.RECONVERGENT B5 ;  /* 0x0000000000057941 */ /* 0x000fea0003800200 */
.L_x_236:
[----:B------:R-:W-:-:S05]  /*a340*/  FFMA R25, -R30, R34, R25 ;  /* 0x000000221e197223 */ /* 0x000fca0000000119 */
[----:B------:R-:W-:-:S07]  /*a350*/  FMNMX.NAN R25, R25, 9.9999999392252902908e-09, !PT ;  /* 0x322bcc7719197809 */ /* 0x000fce0007820000 */
.L_x_233:
[----:B------:R-:W-:Y:S05]  /*a360*/  BSYNC.RECONVERGENT B4 ;  /* 0x0000000000047941 */ /* 0x000fea0003800200 */
.L_x_232:
[----:B------:R-:W-:Y:S01]  /*a370*/  IADD3 R28, PT, PT, R28, 0x4, RZ ;  /* 0x000000041c1c7810 */ /* 0x000fe20007ffe0ff */
[----:B------:R-:W-:Y:S01]  /*a380*/  VIADD R27, R27, 0x4 ;  /* 0x000000041b1b7836 */ /* 0x000fe20000000000 */
[----:B------:R-:W-:Y:S06]  /*a390*/  @P2 BRA `(.L_x_238) ;  /* 0xfffffff800582947 */ /* 0x000fec000383ffff */
.L_x_231:
[----:B------:R-:W-:Y:S05]  /*a3a0*/  BSYNC.RECONVERGENT B1 ;  /* 0x0000000000017941 */ /* 0x000fea0003800200 */
.L_x_230:
[----:B------:R-:W-:-:S05]  /*a3b0*/  LEA R24, R4, R1, 0x2 ;  /* 0x0000000104187211 */ /* 0x000fca00078e10ff */
        /* <DEDUP_REMOVED lines=15> */
.L_x_225:
[----:B------:R-:W-:Y:S02]  /*a4b0*/  ISETP.GE.AND P1, PT, R14, 0x2, PT ;  /* 0x000000020e00780c */ /* 0x000fe40003f26270 */
[----:B------:R-:W-:-:S11]  /*a4c0*/  MOV R14, R22 ;  /* 0x00000016000e7202 */ /* 0x000fd60000000f00 */
[----:B------:R-:W-:Y:S05]  /*a4d0*/  @P1 BRA `(.L_x_240) ;  /* 0xffffffe800ec1947 */ /* 0x000fea000383ffff */
.L_x_213:
[----:B------:R-:W-:Y:S05]  /*a4e0*/  BSYNC.RECONVERGENT B3 ;  /* 0x0000000000037941 */ /* 0x000fea0003800200 */
.L_x_212:
[----:B------:R2:W5:Y:S02]  /*a4f0*/  LDL R3, [R1] ;  /* 0x0000000001037983 */ /* 0x0005640000100800 */
.L_x_192:
[----:B------:R-:W-:Y:S05]  /*a500*/  BSYNC.RECONVERGENT B2 ;  /* 0x0000000000027941 */ /* 0x000fea0003800200 */
.L_x_190:
[----:B------:R-:W-:Y:S01]  /*a510*/  FADD R30, R15, R15 ;  /* 0x0000000f0f1e7221 */ /* 0x000fe20000000000 */
[----:B-----5:R-:W-:Y:S01]  /*a520*/  FADD R3, -R3, R16 ;  /* 0x0000001003037221 */ /* 0x020fe20000000100 */
[----:B------:R-:W-:Y:S02]  /*a530*/  BSSY.RECONVERGENT B2, `(.L_x_241) ;  /* 0x000000c000027945 */ /* 0x000fe40003800200 */
[----:B------:R-:W3:Y:S08]  /*a540*/  MUFU.RCP R7, R30 ;  /* 0x0000001e00077308 */ /* 0x000ef00000001000 */
[----:B------:R-:W4:Y:S01]  /*a550*/  FCHK P0, R3, R30 ;  /* 0x0000001e03007302 */ /* 0x000f220000000000 */
[----:B---3--:R-:W-:-:S04]  /*a560*/  FFMA R0, -R30, R7, 1 ;  /* 0x3f8000001e007423 */ /* 0x008fc80000000107 */
[----:B------:R-:W-:-:S04]  /*a570*/  FFMA R0, R7, R0, R7 ;  /* 0x0000000007007223 */ /* 0x000fc80000000007 */
[----:B------:R-:W-:-:S04]  /*a580*/  FFMA R7, R3, R0, RZ ;  /* 0x0000000003077223 */ /* 0x000fc800000000ff */
[----:B------:R-:W-:-:S04]  /*a590*/  FFMA R2, -R30, R7, R3 ;  /* 0x000000071e027223 */ /* 0x000fc80000000103 */
[----:B------:R-:W-:Y:S01]  /*a5a0*/  FFMA R7, R0, R2, R7 ;  /* 0x0000000200077223 */ /* 0x000fe20000000007 */
[----:B----4-:R-:W-:Y:S06]  /*a5b0*/  @!P0 BRA `(.L_x_242) ;  /* 0x00000000000c8947 */ /* 0x010fec0003800000 */
[----:B------:R-:W-:-:S07]  /*a5c0*/  MOV R4, 0xa5e0 ;  /* 0x0000a5e000047802 */ /* 0x000fce0000000f00 */
[----:B012---:R-:W-:Y:S05]  /*a5d0*/  CALL.REL.NOINC `($__internal_2_$__cuda_sm3x_div_rn_noftz_f32_slowpath) ;  /* 0x0000000400547944 */ /* 0x007fea0003c00000 */
[----:B------:R-:W-:-:S07]  /*a5e0*/  MOV R7, R3 ;  /* 0x0000000300077202 */ /* 0x000fce0000000f00 */
.L_x_242:
[----:B------:R-:W-:Y:S05]  /*a5f0*/  BSYNC.RECONVERGENT B2 ;  /* 0x0000000000027941 */ /* 0x000fea0003800200 */
.L_x_241:
[----:B------:R-:W3:Y:S02]  /*a600*/  LDC.64 R2, c[0x0][0x3e0] ;  /* 0x0000f800ff027b82 */ /* 0x000ee40000000a00 */
[----:B---3--:R-:W-:-:S05]  /*a610*/  IMAD.WIDE R2, R5, 0x4, R2 ;  /* 0x0000000405027825 */ /* 0x008fca00078e0202 */
[----:B------:R-:W-:Y:S01]  /*a620*/  STG.E desc[UR6][R2.64], R7 ;  /* 0x0000000702007986 */ /* 0x000fe2000c101906 */
[----:B------:R-:W-:Y:S05]  /*a630*/  EXIT ;  /* 0x000000000000794d */ /* 0x000fea0003800000 */
.L_x_0:
[----:B------:R-:W0:Y:S01]  /*a640*/  LDC.64 R2, c[0x0][0x3e0] ;  /* 0x0000f800ff027b82 */ /* 0x000e220000000a00 */
[----:B------:R-:W-:Y:S02]  /*a650*/  IMAD.MOV.U32 R7, RZ, RZ, 0x7fc00000 ;  /* 0x7fc00000ff077424 */ /* 0x000fe400078e00ff */
[----:B0-----:R-:W-:-:S05]  /*a660*/  IMAD.WIDE R2, R5, 0x4, R2 ;  /* 0x0000000405027825 */ /* 0x001fca00078e0202 */
[----:B------:R-:W-:Y:S01]  /*a670*/  STG.E desc[UR6][R2.64], R7 ;  /* 0x0000000702007986 */ /* 0x000fe2000c101906 */
[----:B------:R-:W-:Y:S05]  /*a680*/  EXIT ;  /* 0x000000000000794d */ /* 0x000fea0003800000 */
        .weak           $__internal_0_$__cuda_sm20_rcp_rn_f32_slowpath
        .type           $__internal_0_$__cuda_sm20_rcp_rn_f32_slowpath,@function
        .size           $__internal_0_$__cuda_sm20_rcp_rn_f32_slowpath,($__internal_1_$__cuda_sm20_sqrt_rn_f32_slowpath - $__internal_0_$__cuda_sm20_rcp_rn_f32_slowpath)
$__internal_0_$__cuda_sm20_rcp_rn_f32_slowpath:
[----:B------:R-:W-:Y:S01]  /*a690*/  SHF.L.U32 R3, R17, 0x1, RZ ;  /* 0x0000000111037819 */ /* 0x000fe200000006ff */
[----:B------:R-:W-:Y:S03]  /*a6a0*/  BSSY.RECONVERGENT B1, `(.L_x_243) ;  /* 0x0000030000017945 */ /* 0x000fe60003800200 */
[----:B------:R-:W-:-:S04]  /*a6b0*/  SHF.R.U32.HI R3, RZ, 0x18, R3 ;  /* 0x00000018ff037819 */ /* 0x000fc80000011603 */
[----:B------:R-:W-:-:S13]  /*a6c0*/  ISETP.NE.U32.AND P0, PT, R3, RZ, PT ;  /* 0x000000ff0300720c */ /* 0x000fda0003f05070 */
[----:B------:R-:W-:Y:S05]  /*a6d0*/  @P0 BRA `(.L_x_244) ;  /* 0x0000000000280947 */ /* 0x000fea0003800000 */
[----:B------:R-:W-:-:S04]  /*a6e0*/  SHF.L.U32 R3, R17, 0x1, RZ ;  /* 0x0000000111037819 */ /* 0x000fc800000006ff */
[----:B------:R-:W-:-:S13]  /*a6f0*/  ISETP.NE.AND P0, PT, R3, RZ, PT ;  /* 0x000000ff0300720c */ /* 0x000fda0003f05270 */
[----:B------:R-:W-:Y:S01]  /*a700*/  @P0 FFMA R18, R17, 1.84467440737095516160e+19, RZ ;  /* 0x5f80000011120823 */ /* 0x000fe200000000ff */
[----:B------:R-:W-:Y:S08]  /*a710*/  @!P0 MUFU.RCP R4, R17 ;  /* 0x0000001100048308 */ /* 0x000ff00000001000 */
[----:B------:R-:W0:Y:S02]  /*a720*/  @P0 MUFU.RCP R3, R18 ;  /* 0x0000001200030308 */ /* 0x000e240000001000 */
[----:B0-----:R-:W-:-:S04]  /*a730*/  @P0 FFMA R21, R18, R3, -1 ;  /* 0xbf80000012150423 */ /* 0x001fc80000000003 */
[----:B------:R-:W-:-:S04]  /*a740*/  @P0 FADD.FTZ R22, -R21, -RZ ;  /* 0x800000ff15160221 */ /* 0x000fc80000010100 */
[----:B------:R-:W-:-:S04]  /*a750*/  @P0 FFMA R3, R3, R22, R3 ;  /* 0x0000001603030223 */ /* 0x000fc80000000003 */
[----:B------:R-:W-:Y:S01]  /*a760*/  @P0 FFMA R4, R3, 1.84467440737095516160e+19, RZ ;  /* 0x5f80000003040823 */ /* 0x000fe200000000ff */
[----:B------:R-:W-:Y:S06]  /*a770*/  BRA `(.L_x_245) ;  /* 0x0000000000887947 */ /* 0x000fec0003800000 */
.L_x_244:
[----:B------:R-:W-:-:S04]  /*a780*/  IADD3 R4, PT, PT, R3, -0xfd, RZ ;  /* 0xffffff0303047810 */ /* 0x000fc80007ffe0ff */
[----:B------:R-:W-:-:S13]  /*a790*/  ISETP.GT.U32.AND P0, PT, R4, 0x1, PT ;  /* 0x000000010400780c */ /* 0x000fda0003f04070 */
[----:B------:R-:W-:Y:S05]  /*a7a0*/  @P0 BRA `(.L_x_246) ;  /* 0x0000000000780947 */ /* 0x000fea0003800000 */
[----:B------:R-:W-:Y:S01]  /*a7b0*/  LOP3.LUT R18, R17, 0x7fffff, RZ, 0xc0, !PT ;  /* 0x007fffff11127812 */ /* 0x000fe200078ec0ff */
[----:B------:R-:W-:-:S03]  /*a7c0*/  HFMA2 R25, -RZ, RZ, 0, 1.78813934326171875e-07 ;  /* 0x00000003ff197431 */ /* 0x000fc600000001ff */
[----:B------:R-:W-:-:S04]  /*a7d0*/  LOP3.LUT R18, R18, 0x3f800000, RZ, 0xfc, !PT ;  /* 0x3f80000012127812 */ /* 0x000fc800078efcff */
[----:B------:R-:W0:Y:S01]  /*a7e0*/  MUFU.RCP R21, R18 ;  /* 0x0000001200157308 */ /* 0x000e220000001000 */
[----:B------:R-:W-:Y:S01]  /*a7f0*/  SHF.L.U32 R24, R25, R4, RZ ;  /* 0x0000000419187219 */ /* 0x000fe200000006ff */
[----:B0-----:R-:W-:-:S04]  /*a800*/  FFMA R22, R18, R21, -1 ;  /* 0xbf80000012167423 */ /* 0x001fc80000000015 */
[----:B------:R-:W-:-:S04]  /*a810*/  FADD.FTZ R22, -R22, -RZ ;  /* 0x800000ff16167221 */ /* 0x000fc80000010100 */
[CCC-:B------:R-:W-:Y:S01]  /*a820*/  FFMA.RM R23, R21.reuse, R22.reuse, R21.reuse ;  /* 0x0000001615177223 */ /* 0x1c0fe20000004015 */
[----:B------:R-:W-:-:S04]  /*a830*/  FFMA.RP R22, R21, R22, R21 ;  /* 0x0000001615167223 */ /* 0x000fc80000008015 */
[C---:B------:R-:W-:Y:S02]  /*a840*/  LOP3.LUT R21, R23.reuse, 0x7fffff, RZ, 0xc0, !PT ;  /* 0x007fffff17157812 */ /* 0x040fe400078ec0ff */
[----:B------:R-:W-:Y:S02]  /*a850*/  FSETP.NEU.FTZ.AND P0, PT, R23, R22, PT ;  /* 0x000000161700720b */ /* 0x000fe40003f1d000 */
[----:B------:R-:W-:Y:S02]  /*a860*/  LOP3.LUT R21, R21, 0x800000, RZ, 0xfc, !PT ;  /* 0x0080000015157812 */ /* 0x000fe400078efcff */
[----:B------:R-:W-:Y:S02]  /*a870*/  SEL R22, RZ, 0xffffffff, !P0 ;  /* 0xffffffffff167807 */ /* 0x000fe40004000000 */
[----:B------:R-:W-:-:S03]  /*a880*/  LOP3.LUT R23, R24, R21, RZ, 0xc0, !PT ;  /* 0x0000001518177212 */ /* 0x000fc600078ec0ff */
[----:B------:R-:W-:Y:S01]  /*a890*/  IMAD.MOV R22, RZ, RZ, -R22 ;  /* 0x000000ffff167224 */ /* 0x000fe200078e0a16 */
[----:B------:R-:W-:-:S04]  /*a8a0*/  SHF.R.U32.HI R23, RZ, R4, R23 ;  /* 0x00000004ff177219 */ /* 0x000fc80000011617 */
[----:B------:R-:W-:Y:S02]  /*a8b0*/  LOP3.LUT P1, RZ, R22, R4, R21, 0xf8, !PT ;  /* 0x0000000416ff7212 */ /* 0x000fe4000782f815 */
[C---:B------:R-:W-:Y:S02]  /*a8c0*/  LOP3.LUT P0, RZ, R23.reuse, 0x1, RZ, 0xc0, !PT ;  /* 0x0000000117ff7812 */ /* 0x040fe4000780c0ff */
[----:B------:R-:W-:-:S04]  /*a8d0*/  LOP3.LUT P2, RZ, R23, 0x2, RZ, 0xc0, !PT ;  /* 0x0000000217ff7812 */ /* 0x000fc8000784c0ff */
[----:B------:R-:W-:Y:S02]  /*a8e0*/  PLOP3.LUT P0, PT, P0, P1, P2, 0xe0, 0x0 ;  /* 0x000000000000781c */ /* 0x000fe40000703c20 */
[----:B------:R-:W-:Y:S02]  /*a8f0*/  LOP3.LUT P1, RZ, R17, 0x7fffff, RZ, 0xc0, !PT ;  /* 0x007fffff11ff7812 */ /* 0x000fe4000782c0ff */
[----:B------:R-:W-:-:S04]  /*a900*/  SEL R4, RZ, 0x1, !P0 ;  /* 0x00000001ff047807 */ /* 0x000fc80004000000 */
[----:B------:R-:W-:-:S04]  /*a910*/  IADD3 R4, PT, PT, -R4, RZ, RZ ;  /* 0x000000ff04047210 */ /* 0x000fc80007ffe1ff */
[----:B------:R-:W-:Y:S02]  /*a920*/  ISETP.GE.AND P0, PT, R4, RZ, PT ;  /* 0x000000ff0400720c */ /* 0x000fe40003f06270 */
[----:B------:R-:W-:-:S04]  /*a930*/  IADD3 R4, PT, PT, R3, -0xfc, RZ ;  /* 0xffffff0403047810 */ /* 0x000fc80007ffe0ff */
[----:B------:R-:W-:-:S07]  /*a940*/  SHF.R.U32.HI R4, RZ, R4, R21 ;  /* 0x00000004ff047219 */ /* 0x000fce0000011615 */
[----:B------:R-:W-:-:S04]  /*a950*/  @!P0 IADD3 R4, PT, PT, R4, 0x1, RZ ;  /* 0x0000000104048810 */ /* 0x000fc80007ffe0ff */
[----:B------:R-:W-:-:S04]  /*a960*/  @!P1 SHF.L.U32 R4, R4, 0x1, RZ ;  /* 0x0000000104049819 */ /* 0x000fc800000006ff */
[----:B------:R-:W-:Y:S01]  /*a970*/  LOP3.LUT R4, R4, 0x80000000, R17, 0xf8, !PT ;  /* 0x8000000004047812 */ /* 0x000fe200078ef811 */
[----:B------:R-:W-:Y:S06]  /*a980*/  BRA `(.L_x_245) ;  /* 0x0000000000047947 */ /* 0x000fec0003800000 */
.L_x_246:
[----:B------:R0:W1:Y:S02]  /*a990*/  MUFU.RCP R4, R17 ;  /* 0x0000001100047308 */ /* 0x0000640000001000 */
.L_x_245:
[----:B------:R-:W-:Y:S05]  /*a9a0*/  BSYNC.RECONVERGENT B1 ;  /* 0x0000000000017941 */ /* 0x000fea0003800200 */
.L_x_243:
[----:B------:R-:W-:-:S04]  /*a9b0*/  IMAD.MOV.U32 R21, RZ, RZ, 0x0 ;  /* 0x00000000ff157424 */ /* 0x000fc800078e00ff */
[----:B01----:R-:W-:Y:S05]  /*a9c0*/  RET.REL.NODEC R20 `(_Z31compute_vega_kernel_threadlocalPKfS0_S0_S0_PKhiiS0_S0_iS0_S0_iPf) ;  /* 0xffffff54148c7950 */ /* 0x003fea0003c3ffff */
        .weak           $__internal_1_$__cuda_sm20_sqrt_rn_f32_slowpath
        .type           $__internal_1_$__cuda_sm20_sqrt_rn_f32_slowpath,@function
        .size           $__internal_1_$__cuda_sm20_sqrt_rn_f32_slowpath,($__internal_2_$__cuda_sm3x_div_rn_noftz_f32_slowpath - $__internal_1_$__cuda_sm20_sqrt_rn_f32_slowpath)
$__internal_1_$__cuda_sm20_sqrt_rn_f32_slowpath:
[----:B------:R-:W-:-:S13]  /*a9d0*/  LOP3.LUT P0, RZ, R3, 0x7fffffff, RZ, 0xc0, !PT ;  /* 0x7fffffff03ff7812 */ /* 0x000fda000780c0ff */
[----:B------:R-:W-:Y:S01]  /*a9e0*/  @!P0 MOV R4, R3 ;  /* 0x0000000300048202 */ /* 0x000fe20000000f00 */
[----:B------:R-:W-:Y:S06]  /*a9f0*/  @!P0 BRA `(.L_x_247) ;  /* 0x0000000000408947 */ /* 0x000fec0003800000 */
[----:B------:R-:W-:-:S13]  /*aa00*/  FSETP.GEU.FTZ.AND P0, PT, R3, RZ, PT ;  /* 0x000000ff0300720b */ /* 0x000fda0003f1e000 */
[----:B------:R-:W-:Y:S01]  /*aa10*/  @!P0 MOV R4, 0x7fffffff ;  /* 0x7fffffff00048802 */ /* 0x000fe20000000f00 */
[----:B------:R-:W-:Y:S06]  /*aa20*/  @!P0 BRA `(.L_x_247) ;  /* 0x0000000000348947 */ /* 0x000fec0003800000 */
[----:B------:R-:W-:-:S13]  /*aa30*/  FSETP.GTU.FTZ.AND P0, PT, |R3|, +INF , PT ;  /* 0x7f8000000300780b */ /* 0x000fda0003f1c200 */
[----:B------:R-:W-:Y:S01]  /*aa40*/  @P0 FADD.FTZ R4, R3, 1 ;  /* 0x3f80000003040421 */ /* 0x000fe20000010000 */
[----:B------:R-:W-:Y:S06]  /*aa50*/  @P0 BRA `(.L_x_247) ;  /* 0x0000000000280947 */ /* 0x000fec0003800000 */
[----:B------:R-:W-:-:S13]  /*aa60*/  FSETP.NEU.FTZ.AND P0, PT, |R3|, +INF , PT ;  /* 0x7f8000000300780b */ /* 0x000fda0003f1d200 */
[----:B------:R-:W-:-:S04]  /*aa70*/  @P0 FFMA R17, R3, 1.84467440737095516160e+19, RZ ;  /* 0x5f80000003110823 */ /* 0x000fc800000000ff */
[----:B------:R-:W0:Y:S02]  /*aa80*/  @P0 MUFU.RSQ R4, R17 ;  /* 0x0000001100040308 */ /* 0x000e240000001400 */
[----:B0-----:R-:W-:Y:S01]  /*aa90*/  @P0 FMUL.FTZ R18, R17, R4 ;  /* 0x0000000411120220 */ /* 0x001fe20000410000 */
[----:B------:R-:W-:Y:S01]  /*aaa0*/  @P0 FMUL.FTZ R22, R4, 0.5 ;  /* 0x3f00000004160820 */ /* 0x000fe20000410000 */
[----:B------:R-:W-:Y:S02]  /*aab0*/  @!P0 MOV R4, R3 ;  /* 0x0000000300048202 */ /* 0x000fe40000000f00 */
[----:B------:R-:W-:-:S04]  /*aac0*/  @P0 FADD.FTZ R20, -R18, -RZ ;  /* 0x800000ff12140221 */ /* 0x000fc80000010100 */
[----:B------:R-:W-:-:S04]  /*aad0*/  @P0 FFMA R21, R18, R20, R17 ;  /* 0x0000001412150223 */ /* 0x000fc80000000011 */
[----:B------:R-:W-:-:S04]  /*aae0*/  @P0 FFMA R21, R21, R22, R18 ;  /* 0x0000001615150223 */ /* 0x000fc80000000012 */
[----:B------:R-:W-:-:S07]  /*aaf0*/  @P0 FMUL.FTZ R4, R21, 2.3283064365386962891e-10 ;  /* 0x2f80000015040820 */ /* 0x000fce0000410000 */
.L_x_247:
[----:B------:R-:W-:Y:S01]  /*ab00*/  MOV R20, R23 ;  /* 0x0000001700147202 */ /* 0x000fe20000000f00 */
[----:B------:R-:W-:-:S04]  /*ab10*/  IMAD.MOV.U32 R21, RZ, RZ, 0x0 ;  /* 0x00000000ff157424 */ /* 0x000fc800078e00ff */
[----:B------:R-:W-:Y:S05]  /*ab20*/  RET.REL.NODEC R20 `(_Z31compute_vega_kernel_threadlocalPKfS0_S0_S0_PKhiiS0_S0_iS0_S0_iPf) ;  /* 0xffffff5414347950 */ /* 0x000fea0003c3ffff */
        .weak           $__internal_2_$__cuda_sm3x_div_rn_noftz_f32_slowpath
        .type           $__internal_2_$__cuda_sm3x_div_rn_noftz_f32_slowpath,@function
        .size           $__internal_2_$__cuda_sm3x_div_rn_noftz_f32_slowpath,(.L_x_1035 - $__internal_2_$__cuda_sm3x_div_rn_noftz_f32_slowpath)
$__internal_2_$__cuda_sm3x_div_rn_noftz_f32_slowpath:
[----:B------:R-:W-:Y:S01]  /*ab30*/  SHF.R.U32.HI R27, RZ, 0x17, R30 ;  /* 0x00000017ff1b7819 */ /* 0x000fe2000001161e */
[----:B------:R-:W-:Y:S01]  /*ab40*/  BSSY.RECONVERGENT B0, `(.L_x_248) ;  /* 0x0000064000007945 */ /* 0x000fe20003800200 */
[----:B------:R-:W-:Y:S02]  /*ab50*/  SHF.R.U32.HI R26, RZ, 0x17, R3 ;  /* 0x00000017ff1a7819 */ /* 0x000fe40000011603 */
[----:B------:R-:W-:Y:S02]  /*ab60*/  LOP3.LUT R27, R27, 0xff, RZ, 0xc0, !PT ;  /* 0x000000ff1b1b7812 */ /* 0x000fe400078ec0ff */
[----:B------:R-:W-:Y:S02]  /*ab70*/  LOP3.LUT R26, R26, 0xff, RZ, 0xc0, !PT ;  /* 0x000000ff1a1a7812 */ /* 0x000fe400078ec0ff */
[----:B------:R-:W-:Y:S02]  /*ab80*/  IADD3 R28, PT, PT, R27, -0x1, RZ ;  /* 0xffffffff1b1c7810 */ /* 0x000fe40007ffe0ff */
[----:B------:R-:W-:-:S02]  /*ab90*/  IADD3 R29, PT, PT, R26, -0x1, RZ ;  /* 0xffffffff1a1d7810 */ /* 0x000fc40007ffe0ff */
[----:B------:R-:W-:-:S04]  /*aba0*/  ISETP.GT.U32.AND P1, PT, R28, 0xfd, PT ;  /* 0x000000fd1c00780c */ /* 0x000fc80003f24070 */
[----:B------:R-:W-:-:S13]  /*abb0*/  ISETP.GT.U32.OR P1, PT, R29, 0xfd, P1 ;  /* 0x000000fd1d00780c */ /* 0x000fda0000f24470 */
[----:B------:R-:W-:Y:S01]  /*abc0*/  @!P1 MOV R28, RZ ;  /* 0x000000ff001c9202 */ /* 0x000fe20000000f00 */
[----:B------:R-:W-:Y:S06]  /*abd0*/  @!P1 BRA `(.L_x_249) ;  /* 0x0000000000649947 */ /* 0x000fec0003800000 */
[----:B------:R-:W-:Y:S02]  /*abe0*/  FSETP.GTU.FTZ.AND P1, PT, |R3|, +INF , PT ;  /* 0x7f8000000300780b */ /* 0x000fe40003f3c200 */
[----:B------:R-:W-:-:S04]  /*abf0*/  FSETP.GTU.FTZ.AND P3, PT, |R30|, +INF , PT ;  /* 0x7f8000001e00780b */ /* 0x000fc80003f7c200 */
[----:B------:R-:W-:-:S13]  /*ac00*/  PLOP3.LUT P1, PT, P1, P3, PT, 0xf8, 0x8f ;  /* 0x00000000008f781c */ /* 0x000fda0000f27f70 */
[----:B------:R-:W-:Y:S05]  /*ac10*/  @P1 BRA `(.L_x_250) ;  /* 0x0000000400541947 */ /* 0x000fea0003800000 */
[----:B------:R-:W-:-:S13]  /*ac20*/  LOP3.LUT P1, RZ, R30, 0x7fffffff, R3, 0xc8, !PT ;  /* 0x7fffffff1eff7812 */ /* 0x000fda000782c803 */
[----:B------:R-:W-:Y:S05]  /*ac30*/  @!P1 BRA `(.L_x_251) ;  /* 0x0000000400449947 */ /* 0x000fea0003800000 */
[C---:B------:R-:W-:Y:S02]  /*ac40*/  FSETP.NEU.FTZ.AND P3, PT, |R3|.reuse, +INF , PT ;  /* 0x7f8000000300780b */ /* 0x040fe40003f7d200 */
[----:B------:R-:W-:Y:S02]  /*ac50*/  FSETP.NEU.FTZ.AND P4, PT, |R30|, +INF , PT ;  /* 0x7f8000001e00780b */ /* 0x000fe40003f9d200 */
[----:B------:R-:W-:-:S11]  /*ac60*/  FSETP.NEU.FTZ.AND P1, PT, |R3|, +INF , PT ;  /* 0x7f8000000300780b */ /* 0x000fd60003f3d200 */
[----:B------:R-:W-:Y:S05]  /*ac70*/  @!P4 BRA !P3, `(.L_x_251) ;  /* 0x000000040034c947 */ /* 0x000fea0005800000 */
[----:B------:R-:W-:-:S04]  /*ac80*/  LOP3.LUT P3, RZ, R3, 0x7fffffff, RZ, 0xc0, !PT ;  /* 0x7fffffff03ff7812 */ /* 0x000fc8000786c0ff */
[----:B------:R-:W-:-:S13]  /*ac90*/  PLOP3.LUT P3, PT, P4, P3, PT, 0x2f, 0xf2 ;  /* 0x0000000000f2781c */ /* 0x000fda0002766577 */
[----:B------:R-:W-:Y:S05]  /*aca0*/  @P3 BRA `(.L_x_252) ;  /* 0x0000000400203947 */ /* 0x000fea0003800000 */
[----:B------:R-:W-:-:S04]  /*acb0*/  LOP3.LUT P3, RZ, R30, 0x7fffffff, RZ, 0xc0, !PT ;  /* 0x7fffffff1eff7812 */ /* 0x000fc8000786c0ff */
[----:B------:R-:W-:-:S13]  /*acc0*/  PLOP3.LUT P1, PT, P1, P3, PT, 0x2f, 0xf2 ;  /* 0x0000000000f2781c */ /* 0x000fda0000f26577 */
[----:B------:R-:W-:Y:S05]  /*acd0*/  @P1 BRA `(.L_x_253) ;  /* 0x0000000400081947 */ /* 0x000fea0003800000 */
[----:B------:R-:W-:-:S04]  /*ace0*/  IADD3 R28, PT, PT, R26, -0x1, RZ ;  /* 0xffffffff1a1c7810 */ /* 0x000fc80007ffe0ff */
[----:B------:R-:W-:Y:S01]  /*acf0*/  ISETP.GE.AND P1, PT, R28, RZ, PT ;  /* 0x000000ff1c00720c */ /* 0x000fe20003f26270 */
[----:B------:R-:W-:-:S05]  /*ad00*/  VIADD R28, R27, 0xffffffff ;  /* 0xffffffff1b1c7836 */ /* 0x000fca0000000000 */
[----:B------:R-:W-:-:S07]  /*ad10*/  ISETP.GE.AND P3, PT, R28, RZ, PT ;  /* 0x000000ff1c00720c */ /* 0x000fce0003f66270 */
[----:B------:R-:W-:Y:S01]  /*ad20*/  @P1 MOV R28, RZ ;  /* 0x000000ff001c1202 */ /* 0x000fe20000000f00 */
[----:B------:R-:W-:Y:S01]  /*ad30*/  @!P1 FFMA R3, R3, 1.84467440737095516160e+19, RZ ;  /* 0x5f80000003039823 */ /* 0x000fe200000000ff */
[----:B------:R-:W-:-:S04]  /*ad40*/  @!P1 MOV R28, 0xffffffc0 ;  /* 0xffffffc0001c9802 */ /* 0x000fc80000000f00 */
[----:B------:R-:W-:Y:S01]  /*ad50*/  @!P3 FFMA R30, R30, 1.84467440737095516160e+19, RZ ;  /* 0x5f8000001e1eb823 */ /* 0x000fe200000000ff */
[----:B------:R-:W-:-:S07]  /*ad60*/  @!P3 IADD3 R28, PT, PT, R28, 0x40, RZ ;  /* 0x000000401c1cb810 */ /* 0x000fce0007ffe0ff */
.L_x_249:
[----:B------:R-:W-:Y:S01]  /*ad70*/  LEA R33, R27, 0xc0800000, 0x17 ;  /* 0xc08000001b217811 */ /* 0x000fe200078eb8ff */
[----:B------:R-:W-:Y:S01]  /*ad80*/  VIADD R26, R26, 0xffffff81 ;  /* 0xffffff811a1a7836 */ /* 0x000fe20000000000 */
[----:B------:R-:W-:Y:S02]  /*ad90*/  BSSY.RECONVERGENT B1, `(.L_x_254) ;  /* 0x0000035000017945 */ /* 0x000fe40003800200 */
[----:B------:R-:W-:Y:S01]  /*ada0*/  IADD3 R33, PT, PT, -R33, R30, RZ ;  /* 0x0000001e21217210 */ /* 0x000fe20007ffe1ff */
[C---:B------:R-:W-:Y:S01]  /*adb0*/  IMAD R3, R26.reuse, -0x800000, R3 ;  /* 0xff8000001a037824 */ /* 0x040fe200078e0203 */
[----:B------:R-:W-:Y:S02]  /*adc0*/  IADD3 R27, PT, PT, R26, 0x7f, -R27 ;  /* 0x0000007f1a1b7810 */ /* 0x000fe40007ffe81b */
[----:B------:R-:W0:Y:S01]  /*add0*/  MUFU.RCP R29, R33 ;  /* 0x00000021001d7308 */ /* 0x000e220000001000 */
[----:B------:R-:W-:Y:S01]  /*ade0*/  FADD.FTZ R32, -R33, -RZ ;  /* 0x800000ff21207221 */ /* 0x000fe20000010100 */
[----:B------:R-:W-:-:S03]  /*adf0*/  IADD3 R28, PT, PT, R27, R28, RZ ;  /* 0x0000001c1b1c7210 */ /* 0x000fc60007ffe0ff */
[----:B0-----:R-:W-:-:S04]  /*ae00*/  FFMA R30, R29, R32, 1 ;  /* 0x3f8000001d1e7423 */ /* 0x001fc80000000020 */
[----:B------:R-:W-:-:S04]  /*ae10*/  FFMA R30, R29, R30, R29 ;  /* 0x0000001e1d1e7223 */ /* 0x000fc8000000001d */
[----:B------:R-:W-:-:S04]  /*ae20*/  FFMA R29, R3, R30, RZ ;  /* 0x0000001e031d7223 */ /* 0x000fc800000000ff */
[----:B------:R-:W-:-:S04]  /*ae30*/  FFMA R31, R32, R29, R3 ;  /* 0x0000001d201f7223 */ /* 0x000fc80000000003 */
[----:B------:R-:W-:-:S04]  /*ae40*/  FFMA R31, R30, R31, R29 ;  /* 0x0000001f1e1f7223 */ /* 0x000fc8000000001d */
[----:B------:R-:W-:-:S04]  /*ae50*/  FFMA R32, R32, R31, R3 ;  /* 0x0000001f20207223 */ /* 0x000fc80000000003 */
[----:B------:R-:W-:-:S05]  /*ae60*/  FFMA R3, R30, R32, R31 ;  /* 0x000000201e037223 */ /* 0x000fca000000001f */
[----:B------:R-:W-:-:S04]  /*ae70*/  SHF.R.U32.HI R26, RZ, 0x17, R3 ;  /* 0x00000017ff1a7819 */ /* 0x000fc80000011603 */
[----:B------:R-:W-:-:S04]  /*ae80*/  LOP3.LUT R27, R26, 0xff, RZ, 0xc0, !PT ;  /* 0x000000ff1a1b7812 */ /* 0x000fc800078ec0ff */
[----:B------:R-:W-:-:S04]  /*ae90*/  IADD3 R26, PT, PT, R27, R28, RZ ;  /* 0x0000001c1b1a7210 */ /* 0x000fc80007ffe0ff */
[----:B------:R-:W-:-:S04]  /*aea0*/  IADD3 R27, PT, PT, R26, -0x1, RZ ;  /* 0xffffffff1a1b7810 */ /* 0x000fc80007ffe0ff */
[----:B------:R-:W-:-:S13]  /*aeb0*/  ISETP.GE.U32.AND P1, PT, R27, 0xfe, PT ;  /* 0x000000fe1b00780c */ /* 0x000fda0003f26070 */
[----:B------:R-:W-:Y:S05]  /*aec0*/  @!P1 BRA `(.L_x_255) ;  /* 0x0000000000809947 */ /* 0x000fea0003800000 */
[----:B------:R-:W-:-:S13]  /*aed0*/  ISETP.GT.AND P1, PT, R26, 0xfe, PT ;  /* 0x000000fe1a00780c */ /* 0x000fda0003f24270 */
[----:B------:R-:W-:Y:S05]  /*aee0*/  @P1 BRA `(.L_x_256) ;  /* 0x00000000006c1947 */ /* 0x000fea0003800000 */
[----:B------:R-:W-:-:S13]  /*aef0*/  ISETP.GE.AND P1, PT, R26, 0x1, PT ;  /* 0x000000011a00780c */ /* 0x000fda0003f26270 */
[----:B------:R-:W-:Y:S05]  /*af00*/  @P1 BRA `(.L_x_257) ;  /* 0x0000000000741947 */ /* 0x000fea0003800000 */
[----:B------:R-:W-:Y:S02]  /*af10*/  ISETP.GE.AND P1, PT, R26, -0x18, PT ;  /* 0xffffffe81a00780c */ /* 0x000fe40003f26270 */
[----:B------:R-:W-:-:S11]  /*af20*/  LOP3.LUT R3, R3, 0x80000000, RZ, 0xc0, !PT ;  /* 0x8000000003037812 */ /* 0x000fd600078ec0ff */
[----:B------:R-:W-:Y:S05]  /*af30*/  @!P1 BRA `(.L_x_257) ;  /* 0x0000000000689947 */ /* 0x000fea0003800000 */
[CCC-:B------:R-:W-:Y:S01]  /*af40*/  FFMA.RZ R27, R30.reuse, R32.reuse, R31.reuse ;  /* 0x000000201e1b7223 */ /* 0x1c0fe2000000c01f */
[CCC-:B------:R-:W-:Y:S01]  /*af50*/  FFMA.RP R28, R30.reuse, R32.reuse, R31.reuse ;  /* 0x000000201e1c7223 */ /* 0x1c0fe2000000801f */
[----:B------:R-:W-:Y:S01]  /*af60*/  FFMA.RM R31, R30, R32, R31 ;  /* 0x000000201e1f7223 */ /* 0x000fe2000000401f */
[C---:B------:R-:W-:Y:S02]  /*af70*/  IADD3 R29, PT, PT, R26.reuse, 0x20, RZ ;  /* 0x000000201a1d7810 */ /* 0x040fe40007ffe0ff */
[----:B------:R-:W-:Y:S02]  /*af80*/  LOP3.LUT R27, R27, 0x7fffff, RZ, 0xc0, !PT ;  /* 0x007fffff1b1b7812 */ /* 0x000fe400078ec0ff */
[C---:B------:R-:W-:Y:S02]  /*af90*/  ISETP.NE.AND P4, PT, R26.reuse, RZ, PT ;  /* 0x000000ff1a00720c */ /* 0x040fe40003f85270 */
[----:B------:R-:W-:Y:S02]  /*afa0*/  LOP3.LUT R30, R27, 0x800000, RZ, 0xfc, !PT ;  /* 0x008000001b1e7812 */ /* 0x000fe400078efcff */
[----:B------:R-:W-:Y:S01]  /*afb0*/  ISETP.NE.AND P3, PT, R26, RZ, PT ;  /* 0x000000ff1a00720c */ /* 0x000fe20003f65270 */
[----:B------:R-:W-:Y:S01]  /*afc0*/  IMAD.MOV R26, RZ, RZ, -R26 ;  /* 0x000000ffff1a7224 */ /* 0x000fe200078e0a1a */
[----:B------:R-:W-:-:S02]  /*afd0*/  SHF.L.U32 R29, R30, R29, RZ ;  /* 0x0000001d1e1d7219 */ /* 0x000fc400000006ff */
[----:B------:R-:W-:Y:S02]  /*afe0*/  FSETP.NEU.FTZ.AND P1, PT, R28, R31, PT ;  /* 0x0000001f1c00720b */ /* 0x000fe40003f3d000 */
[----:B------:R-:W-:Y:S02]  /*aff0*/  SEL R27, R26, RZ, P4 ;  /* 0x000000ff1a1b7207 */ /* 0x000fe40002000000 */
[----:B------:R-:W-:Y:S02]  /*b000*/  ISETP.NE.AND P3, PT, R29, RZ, P3 ;  /* 0x000000ff1d00720c */ /* 0x000fe40001f65270 */
[----:B------:R-:W-:Y:S02]  /*b010*/  SHF.R.U32.HI R29, RZ, R27, R30 ;  /* 0x0000001bff1d7219 */ /* 0x000fe4000001161e */
[----:B------:R-:W-:Y:S02]  /*b020*/  PLOP3.LUT P1, PT, P1, P3, PT, 0xf8, 0x8f ;  /* 0x00000000008f781c */ /* 0x000fe40000f27f70 */
[----:B------:R-:W-:-:S02]  /*b030*/  SHF.R.U32.HI R27, RZ, 0x1, R29 ;  /* 0x00000001ff1b7819 */ /* 0x000fc4000001161d */
[----:B------:R-:W-:-:S04]  /*b040*/  SEL R26, RZ, 0x1, !P1 ;  /* 0x00000001ff1a7807 */ /* 0x000fc80004800000 */
[----:B------:R-:W-:-:S04]  /*b050*/  LOP3.LUT R26, R26, 0x1, R27, 0xf8, !PT ;  /* 0x000000011a1a7812 */ /* 0x000fc800078ef81b */
[----:B------:R-:W-:-:S04]  /*b060*/  LOP3.LUT R26, R26, R29, RZ, 0xc0, !PT ;  /* 0x0000001d1a1a7212 */ /* 0x000fc800078ec0ff */
[----:B------:R-:W-:-:S04]  /*b070*/  IADD3 R26, PT, PT, R27, R26, RZ ;  /* 0x0000001a1b1a7210 */ /* 0x000fc80007ffe0ff */
[----:B------:R-:W-:Y:S01]  /*b080*/  LOP3.LUT R3, R26, R3, RZ, 0xfc, !PT ;  /* 0x000000031a037212 */ /* 0x000fe200078efcff */
[----:B------:R-:W-:Y:S06]  /*b090*/  BRA `(.L_x_257) ;  /* 0x0000000000107947 */ /* 0x000fec0003800000 */
.L_x_256:
[----:B------:R-:W-:-:S04]  /*b0a0*/  LOP3.LUT R3, R3, 0x80000000, RZ, 0xc0, !PT ;  /* 0x8000000003037812 */ /* 0x000fc800078ec0ff */
[----:B------:R-:W-:Y:S01]  /*b0b0*/  LOP3.LUT R3, R3, 0x7f800000, RZ, 0xfc, !PT ;  /* 0x7f80000003037812 */ /* 0x000fe200078efcff */
[----:B------:R-:W-:Y:S06]  /*b0c0*/  BRA `(.L_x_257) ;  /* 0x0000000000047947 */ /* 0x000fec0003800000 */
.L_x_255:
[----:B------:R-:W-:-:S07]  /*b0d0*/  LEA R3, R28, R3, 0x17 ;  /* 0x000000031c037211 */ /* 0x000fce00078eb8ff */
.L_x_257:
[----:B------:R-:W-:Y:S05]  /*b0e0*/  BSYNC.RECONVERGENT B1 ;  /* 0x0000000000017941 */ /* 0x000fea0003800200 */
.L_x_254:
[----:B------:R-:W-:Y:S05]  /*b0f0*/  BRA `(.L_x_258) ;  /* 0x0000000000207947 */ /* 0x000fea0003800000 */
.L_x_253:
[----:B------:R-:W-:-:S04]  /*b100*/  LOP3.LUT R3, R30, 0x80000000, R3, 0x48, !PT ;  /* 0x800000001e037812 */ /* 0x000fc800078e4803 */
[----:B------:R-:W-:Y:S01]  /*b110*/  LOP3.LUT R3, R3, 0x7f800000, RZ, 0xfc, !PT ;  /* 0x7f80000003037812 */ /* 0x000fe200078efcff */
[----:B------:R-:W-:Y:S06]  /*b120*/  BRA `(.L_x_258) ;  /* 0x0000000000147947 */ /* 0x000fec0003800000 */
.L_x_252:
[----:B------:R-:W-:Y:S01]  /*b130*/  LOP3.LUT R3, R30, 0x80000000, R3, 0x48, !PT ;  /* 0x800000001e037812 */ /* 0x000fe200078e4803 */
[----:B------:R-:W-:Y:S06]  /*b140*/  BRA `(.L_x_258) ;  /* 0x00000000000c7947 */ /* 0x000fec0003800000 */
.L_x_251:
[----:B------:R-:W0:Y:S01]  /*b150*/  MUFU.RSQ R3, -QNAN ;  /* 0xffc0000000037908 */ /* 0x000e220000001400 */
[----:B------:R-:W-:Y:S05]  /*b160*/  BRA `(.L_x_258) ;  /* 0x0000000000047947 */ /* 0x000fea0003800000 */
.L_x_250:
[----:B------:R-:W-:-:S07]  /*b170*/  FADD.FTZ R3, R3, R30 ;  /* 0x0000001e03037221 */ /* 0x000fce0000010000 */
.L_x_258:
[----:B------:R-:W-:Y:S05]  /*b180*/  BSYNC.RECONVERGENT B0 ;  /* 0x0000000000007941 */ /* 0x000fea0003800200 */
.L_x_248:
[----:B------:R-:W-:Y:S01]  /*b190*/  HFMA2 R27, -RZ, RZ, 0, 0 ;  /* 0x00000000ff1b7431 */ /* 0x000fe200000001ff */
[----:B------:R-:W-:-:S04]  /*b1a0*/  MOV R26, R4 ;  /* 0x00000004001a7202 */ /* 0x000fc80000000f00 */
[----:B0-----:R-:W-:Y:S05]  /*b1b0*/  RET.REL.NODEC R26 `(_Z31compute_vega_kernel_threadlocalPKfS0_S0_S0_PKhiiS0_S0_iS0_S0_iPf) ;  /* 0xffffff4c1a907950 */ /* 0x001fea0003c3ffff */
.L_x_259:
[----:B------:R-:W-:-:S00]  /*b1c0*/  BRA `(.L_x_259) ;  /* 0xfffffffc00fc7947 */ /* 0x000fc0000383ffff */
[----:B------:R-:W-:-:S00]  /*b1d0*/  NOP ;  /* 0x0000000000007918 */ /* 0x000fc00000000000 */
        /* <DEDUP_REMOVED lines=10> */
.L_x_1035:


//--------------------- .text._Z32compute_delta_kernel_threadlocalPKfS0_S0_S0_PKiiiS0_S0_iS0_S0_iPf --------------------------
	.section	.text._Z32compute_delta_kernel_threadlocalPKfS0_S0_S0_PKiiiS0_S0_iS0_S0_iPf,"ax",@progbits
	.align	128
        .global         _Z32compute_delta_kernel_threadlocalPKfS0_S0_S0_PKiiiS0_S0_iS0_S0_iPf
        .type           _Z32compute_delta_kernel_threadlocalPKfS0_S0_S0_PKiiiS0_S0_iS0_S0_iPf,@function
        .size           _Z32compute_delta_kernel_threadlocalPKfS0_S0_S0_PKiiiS0_S0_iS0_S0_iPf,(.L_x_1038 - _Z32compute_delta_kernel_threadlocalPKfS0_S0_S0_PKiiiS0_S0_iS0_S0_iPf)
        .other          _Z32compute_delta_kernel_threadlocalPKfS0_S0_S0_PKiiiS0_S0_iS0_S0_iPf,@"STO_CUDA_ENTRY STV_DEFAULT"
_Z32compute_delta_kernel_threadlocalPKfS0_S0_S0_PKiiiS0_S0_iS0_S0_iPf:
.text._Z32compute_delta_kernel_threadlocalPKfS0_S0_S0_PKiiiS0_S0_iS0_S0_iPf:
        /* <DEDUP_REMOVED lines=11> */
[----:B------:R-:W2:Y:S06]  /*00b0*/  LDCU UR5, c[0x0][0x3a8] ;  /* 0x00007500ff0577ac */ /* 0x000eac0008000800 */
[----:B------:R-:W3:Y:S08]  /*00c0*/  LDC.64 R4, c[0x0][0x380] ;  /* 0x0000e000ff047b82 */ /* 0x000ef00000000a00 */
[----:B------:R-:W4:Y:S08]  /*00d0*/  LDC.64 R2, c[0x0][0x390] ;  /* 0x0000e400ff027b82 */ /* 0x000f300000000a00 */
[----:B------:R-:W5:Y:S01]  /*00e0*/  LDC.64 R8, c[0x0][0x398] ;  /* 0x0000e600ff087b82 */ /* 0x000f620000000a00 */
[----:B0-----:R-:W-:-:S05]  /*00f0*/  IMAD.WIDE R6, R23, 0x4, R6 ;  /* 0x0000000417067825 */ /* 0x001fca00078e0206 */
[----:B-1----:R-:W2:Y:S01]  /*0100*/  LDG.E R22, desc[UR6][R6.64] ;  /* 0x0000000606167981 */ /* 0x002ea2000c1e1900 */
[----:B---3--:R-:W-:-:S05]  /*0110*/  IMAD.WIDE R4, R23, 0x4, R4 ;  /* 0x0000000417047825 */ /* 0x008fca00078e0204 */
[----:B------:R-:W3:Y:S01]  /*0120*/  LDG.E R21, desc[UR6][R4.64] ;  /* 0x0000000604157981 */ /* 0x000ee2000c1e1900 */
[----:B----4-:R-:W-:-:S06]  /*0130*/  IMAD.WIDE R2, R23, 0x4, R2 ;  /* 0x0000000417027825 */ /* 0x010fcc00078e0202 */
[----:B------:R-:W4:Y:S01]  /*0140*/  LDG.E R2, desc[UR6][R2.64] ;  /* 0x0000000602027981 */ /* 0x000f22000c1e1900 */
[----:B-----5:R-:W-:-:S05]  /*0150*/  IMAD.WIDE R8, R23, 0x4, R8 ;  /* 0x0000000417087825 */ /* 0x020fca00078e0208 */
[----:B------:R-:W5:Y:S01]  /*0160*/  LDG.E R20, desc[UR6][R8.64] ;  /* 0x0000000608147981 */ /* 0x000f62000c1e1900 */
[----:B--2---:R-:W-:-:S04]  /*0170*/  FSETP.NE.AND P0, PT, |R22|, +INF , PT ;  /* 0x7f8000001600780b */ /* 0x004fc80003f05200 */
[----:B---3--:R-:W-:-:S04]  /*0180*/  FSETP.EQU.OR P0, PT, |R21|, +INF , !P0 ;  /* 0x7f8000001500780b */ /* 0x008fc8000470a600 */
[----:B----4-:R-:W-:-:S04]  /*0190*/  FSETP.EQU.OR P0, PT, |R2|, +INF , P0 ;  /* 0x7f8000000200780b */ /* 0x010fc8000070a600 */
[----:B-----5:R-:W-:-:S04]  /*01a0*/  FSETP.EQU.OR P0, PT, |R20|, +INF , P0 ;  /* 0x7f8000001400780b */ /* 0x020fc8000070a600 */
[----:B------:R-:W-:-:S04]  /*01b0*/  FSETP.LE.OR P0, PT, R2, RZ, P0 ;  /* 0x000000ff0200720b */ /* 0x000fc80000703400 */
[----:B------:R-:W-:-:S04]  /*01c0*/  FSETP.LE.OR P0, PT, R21, RZ, P0 ;  /* 0x000000ff1500720b */ /* 0x000fc80000703400 */
[----:B------:R-:W-:-:S04]  /*01d0*/  FSETP.LE.OR P0, PT, R22, RZ, P0 ;  /* 0x000000ff1600720b */ /* 0x000fc80000703400 */
[----:B------:R-:W-:-:S13]  /*01e0*/  FSETP.LE.OR P0, PT, R20, RZ, P0 ;  /* 0x000000ff1400720b */ /* 0x000fda0000703400 */
[----:B------:R-:W-:Y:S05]  /*01f0*/  @P0 BRA `(.L_x_260) ;  /* 0x000000a000fc0947 */ /* 0x000fea0003800000 */
[----:B------:R-:W0:Y:S08]  /*0200*/  LDC.64 R4, c[0x0][0x3a0] ;  /* 0x0000e800ff047b82 */ /* 0x000e300000000a00 */
[----:B------:R-:W1:Y:S01]  /*0210*/  LDC R3, c[0x0][0x3d8] ;  /* 0x0000f600ff037b82 */ /* 0x000e620000000800 */
[----:B0-----:R-:W-:-:S05]  /*0220*/  IMAD.WIDE R4, R23, 0x4, R4 ;  /* 0x0000000417047825 */ /* 0x001fca00078e0204 */
[----:B------:R0:W5:Y:S01]  /*0230*/  LDG.E R19, desc[UR6][R4.64] ;  /* 0x0000000604137981 */ /* 0x000162000c1e1900 */
        /* <DEDUP_REMOVED lines=33> */
[----:B-----5:R-:W-:Y:S05]  /*0450*/  CALL.REL.NOINC `($__internal_5_$__cuda_sm3x_div_rn_noftz_f32_slowpath) ;  /* 0x000000a400a07944 */ /* 0x020fea0003c00000 */
[----:B------:R-:W-:-:S07]  /*0460*/  MOV R0, R3 ;  /* 0x0000000300007202 */ /* 0x000fce0000000f00 */
.L_x_266:
[----:B------:R-:W-:Y:S05]  /*0470*/  BSYNC.RECONVERGENT B3 ;  /* 0x0000000000037941 */ /* 0x000fea0003800200 */
.L_x_265:
        /* <DEDUP_REMOVED lines=13> */
.L_x_264:
[----:B------:R-:W-:Y:S05]  /*0550*/  BSYNC.RECONVERGENT B2 ;  /* 0x0000000000027941 */ /* 0x000fea0003800200 */
.L_x_263:
        /* <DEDUP_REMOVED lines=18> */
[----:B-----5:R-:W-:Y:S05]  /*0680*/  CALL.REL.NOINC `($__internal_5_$__cuda_sm3x_div_rn_noftz_f32_slowpath) ;  /* 0x000000a400147944 */ /* 0x020fea0003c00000 */
.L_x_270:
[----:B------:R-:W-:Y:S05]  /*0690*/  BSYNC.RECONVERGENT B3 ;  /* 0x0000000000037941 */ /* 0x000fea0003800200 */
.L_x_269:
        /* <DEDUP_REMOVED lines=14> */
.L_x_268:
[----:B------:R-:W-:Y:S05]  /*0780*/  BSYNC.RECONVERGENT B2 ;  /* 0x0000000000027941 */ /* 0x000fea0003800200 */
.L_x_267:
        /* <DEDUP_REMOVED lines=18> */
[----:B-----5:R-:W-:Y:S05]  /*08b0*/  CALL.REL.NOINC `($__internal_5_$__cuda_sm3x_div_rn_noftz_f32_slowpath) ;  /* 0x000000a000887944 */ /* 0x020fea0003c00000 */
.L_x_274:
[----:B------:R-:W-:Y:S05]  /*08c0*/  BSYNC.RECONVERGENT B3 ;  /* 0x0000000000037941 */ /* 0x000fea0003800200 */
.L_x_273:
        /* <DEDUP_REMOVED lines=14> */
.L_x_272:
[----:B------:R-:W-:Y:S05]  /*09b0*/  BSYNC.RECONVERGENT B2 ;  /* 0x0000000000027941 */ /* 0x000fea0003800200 */
.L_x_271:
[----:B------:R-:W1:Y:S08]  /*09c0*/  LDC.64 R10, c[0x0][0x3d0] ;  /* 0x0000f400ff0a7b82 */ /* 0x000e700000000a00 */
[----:B0-----:R-:W0:Y:S01]  /*09d0*/  LDC R3, c[0x0][0x3d8] ;  /* 0x0000f600ff037b82 */ /* 0x001e220000000800 */
[----:B-1----:R-:W2:Y:S01]  /*09e0*/  LDG.E R11, desc[UR6][R10.64+0xc] ;  /* 0x00000c060a0b7981 */ /* 0x002ea2000c1e1900 */
[----:B------:R-:W-:Y:S01]  /*09f0*/  IMAD.MOV.U32 R4, RZ, RZ, -0x1 ;  /* 0xffffffffff047424 */ /* 0x000fe200078e00ff */
[----:B------:R-:W-:Y:S04]  /*0a00*/  BSSY.RECONVERGENT B2, `(.L_x_275) ;  /* 0x0000023000027945 */ /* 0x000fe80003800200 */
[----:B0-----:R-:W-:-:S04]  /*0a10*/  VIADDMNMX.U32 R3, R3, R4, 0x1f, PT ;  /* 0x0000001f03037446 */ /* 0x001fc80003800004 */
        /* <DEDUP_REMOVED lines=18> */
.L_x_278:
[----:B------:R-:W-:Y:S05]  /*0b40*/  BSYNC.RECONVERGENT B3 ;  /* 0x0000000000037941 */ /* 0x000fea0003800200 */
.L_x_277:
        /* <DEDUP_REMOVED lines=14> */
.L_x_276:
[----:B------:R-:W-:Y:S05]  /*0c30*/  BSYNC.RECONVERGENT B2 ;  /* 0x0000000000027941 */ /* 0x000fea0003800200 */
.L_x_275:
        /* <DEDUP_REMOVED lines=22> */
[----:B-----5:R-:W-:Y:S05]  /*0da0*/  CALL.REL.NOINC `($__internal_5_$__cuda_sm3x_div_rn_noftz_f32_slowpath) ;  /* 0x0000009c004c7944 */ /* 0x020fea0003c00000 */
.L_x_283:
[----:B------:R-:W-:Y:S05]  /*0db0*/  BSYNC.RECONVERGENT B4 ;  /* 0x0000000000047941 */ /* 0x000fea0003800200 */
.L_x_282:
        /* <DEDUP_REMOVED lines=14> */
.L_x_281:
[----:B------:R-:W-:Y:S05]  /*0ea0*/  BSYNC.RECONVERGENT B3 ;  /* 0x0000000000037941 */ /* 0x000fea0003800200 */
.L_x_280:
        /* <DEDUP_REMOVED lines=19> */
.L_x_287:
[----:B------:R-:W-:Y:S05]  /*0fe0*/  BSYNC.RECONVERGENT B4 ;  /* 0x0000000000047941 */ /* 0x000fea0003800200 */
.L_x_286:
        /* <DEDUP_REMOVED lines=14> */
.L_x_285:
[----:B------:R-:W-:Y:S05]  /*10d0*/  BSYNC.RECONVERGENT B3 ;  /* 0x0000000000037941 */ /* 0x000fea0003800200 */
.L_x_284:
        /* <DEDUP_REMOVED lines=19> */
.L_x_291:
[----:B------:R-:W-:Y:S05]  /*1210*/  BSYNC.RECONVERGENT B4 ;  /* 0x0000000000047941 */ /* 0x000fea0003800200 */
.L_x_290:
        /* <DEDUP_REMOVED lines=14> */
.L_x_289:
[----:B------:R-:W-:Y:S05]  /*1300*/  BSYNC.RECONVERGENT B3 ;  /* 0x0000000000037941 */ /* 0x000fea0003800200 */
.L_x_288:
        /* <DEDUP_REMOVED lines=19> */
.L_x_295:
[----:B------:R-:W-:Y:S05]  /*1440*/  BSYNC.RECONVERGENT B4 ;  /* 0x0000000000047941 */ /* 0x000fea0003800200 */
.L_x_294:
        /* <DEDUP_REMOVED lines=14> */
.L_x_293:
[----:B------:R-:W-:Y:S05]  /*1530*/  BSYNC.RECONVERGENT B3 ;  /* 0x0000000000037941 */ /* 0x000fea0003800200 */
.L_x_292:
        /* <DEDUP_REMOVED lines=22> */
.L_x_299:
[----:B------:R-:W-:Y:S05]  /*16a0*/  BSYNC.RECONVERGENT B4 ;  /* 0x0000000000047941 */ /* 0x000fea0003800200 */
.L_x_298:
        /* <DEDUP_REMOVED lines=14> */
.L_x_297:
[----:B------:R-:W-:Y:S05]  /*1790*/  BSYNC.RECONVERGENT B3 ;  /* 0x0000000000037941 */ /* 0x000fea0003800200 */
.L_x_296:
        /* <DEDUP_REMOVED lines=19> */
.L_x_303:
[----:B------:R-:W-:Y:S05]  /*18d0*/  BSYNC.RECONVERGENT B4 ;  /* 0x0000000000047941 */ /* 0x000fea0003800200 */
.L_x_302:
        /* <DEDUP_REMOVED lines=14> */
.L_x_301:
[----:B------:R-:W-:Y:S05]  /*19c0*/  BSYNC.RECONVERGENT B3 ;  /* 0x0000000000037941 */ /* 0x000fea0003800200 */
.L_x_300:
        /* <DEDUP_REMOVED lines=19> */
.L_x_307:
[----:B------:R-:W-:Y:S05]  /*1b00*/  BSYNC.RECONVERGENT B4 ;  /* 0x0000000000047941 */ /* 0x000fea0003800200 */
.L_x_306:
        /* <DEDUP_REMOVED lines=14> */
.L_x_305:
[----:B------:R-:W-:Y:S05]  /*1bf0*/  BSYNC.RECONVERGENT B3 ;  /* 0x0000000000037941 */ /* 0x000fea0003800200 */
.L_x_304:
        /* <DEDUP_REMOVED lines=19> */
.L_x_311:
[----:B------:R-:W-:Y:S05]  /*1d30*/  BSYNC.RECONVERGENT B4 ;  /* 0x0000000000047941 */ /* 0x000fea0003800200 */
.L_x_310:
        /* <DEDUP_REMOVED lines=14> */
.L_x_309:
[----:B------:R-:W-:Y:S05]  /*1e20*/  BSYNC.RECONVERGENT B3 ;  /* 0x0000000000037941 */ /* 0x000fea0003800200 */
.L_x_308:
        /* <DEDUP_REMOVED lines=22> */
.L_x_315:
[----:B------:R-:W-:Y:S05]  /*1f90*/  BSYNC.RECONVERGENT B4 ;  /* 0x0000000000047941 */ /* 0x000fea0003800200 */
.L_x_314:
        /* <DEDUP_REMOVED lines=14> */
.L_x_313:
[----:B------:R-:W-:Y:S05]  /*2080*/  BSYNC.RECONVERGENT B3 ;  /* 0x0000000000037941 */ /* 0x000fea0003800200 */
.L_x_312:
        /* <DEDUP_REMOVED lines=19> */
.L_x_319:
[----:B------:R-:W-:Y:S05]  /*21c0*/  BSYNC.RECONVERGENT B4 ;  /* 0x0000000000047941 */ /* 0x000fea0003800200 */
.L_x_318:
        /* <DEDUP_REMOVED lines=14> */
.L_x_317:
[----:B------:R-:W-:Y:S05]  /*22b0*/  BSYNC.RECONVERGENT B3 ;  /* 0x0000000000037941 */ /* 0x000fea0003800200 */
.L_x_316:
        /* <DEDUP_REMOVED lines=19> */
.L_x_323:
[----:B------:R-:W-:Y:S05]  /*23f0*/  BSYNC.RECONVERGENT B4 ;  /* 0x0000000000047941 */ /* 0x000fea0003800200 */
.L_x_322:
        /* <DEDUP_REMOVED lines=14> */
.L_x_321:
[----:B------:R-:W-:Y:S05]  /*24e0*/  BSYNC.RECONVERGENT B3 ;  /* 0x0000000000037941 */ /* 0x000fea0003800200 */
.L_x_320:
        /* <DEDUP_REMOVED lines=19> */
.L_x_327:
[----:B------:R-:W-:Y:S05]  /*2620*/  BSYNC.RECONVERGENT B4 ;  /* 0x0000000000047941 */ /* 0x000fea0003800200 */
.L_x_326:
        /* <DEDUP_REMOVED lines=14> */
.L_x_325:
[----:B------:R-:W-:Y:S05]  /*2710*/  BSYNC.RECONVERGENT B3 ;  /* 0x0000000000037941 */ /* 0x000fea0003800200 */
.L_x_324:
        /* <DEDUP_REMOVED lines=22> */
.L_x_331:
[----:B------:R-:W-:Y:S05]  /*2880*/  BSYNC.RECONVERGENT B4 ;  /* 0x0000000000047941 */ /* 0x000fea0003800200 */
.L_x_330:
        /* <DEDUP_REMOVED lines=14> */
.L_x_329:
[----:B------:R-:W-:Y:S05]  /*2970*/  BSYNC.RECONVERGENT B3 ;  /* 0x0000000000037941 */ /* 0x000fea0003800200 */
.L_x_328:
        /* <DEDUP_REMOVED lines=19> */
.L_x_335:
[----:B------:R-:W-:Y:S05]  /*2ab0*/  BSYNC.RECONVERGENT B4 ;  /* 0x0000000000047941 */ /* 0x000fea0003800200 */
.L_x_334:
        /* <DEDUP_REMOVED lines=14> */
.L_x_333:
[----:B------:R-:W-:Y:S05]  /*2ba0*/  BSYNC.RECONVERGENT B3 ;  /* 0x0000000000037941 */ /* 0x000fea0003800200 */
.L_x_332:
        /* <DEDUP_REMOVED lines=19> */
.L_x_339:
[----:B------:R-:W-:Y:S05]  /*2ce0*/  BSYNC.RECONVERGENT B4 ;  /* 0x0000000000047941 */ /* 0x000fea0003800200 */
.L_x_338:
        /* <DEDUP_REMOVED lines=14> */
.L_x_337:
[----:B------:R-:W-:Y:S05]  /*2dd0*/  BSYNC.RECONVERGENT B3 ;  /* 0x0000000000037941 */ /* 0x000fea0003800200 */
.L_x_336:
        /* <DEDUP_REMOVED lines=19> */
.L_x_343:
[----:B------:R-:W-:Y:S05]  /*2f10*/  BSYNC.RECONVERGENT B4 ;  /* 0x0000000000047941 */ /* 0x000fea0003800200 */
.L_x_342:
        /* <DEDUP_REMOVED lines=14> */
.L_x_341:
[----:B------:R-:W-:Y:S05]  /*3000*/  BSYNC.RECONVERGENT B3 ;  /* 0x0000000000037941 */ /* 0x000fea0003800200 */
.L_x_340:
        /* <DEDUP_REMOVED lines=22> */
.L_x_347:
[----:B------:R-:W-:Y:S05]  /*3170*/  BSYNC.RECONVERGENT B4 ;  /* 0x0000000000047941 */ /* 0x000fea0003800200 */
.L_x_346:
        /* <DEDUP_REMOVED lines=14> */
.L_x_345:
[----:B------:R-:W-:Y:S05]  /*3260*/  BSYNC.RECONVERGENT B3 ;  /* 0x0000000000037941 */ /* 0x000fea0003800200 */
.L_x_344:
        /* <DEDUP_REMOVED lines=19> */
.L_x_351:
[----:B------:R-:W-:Y:S05]  /*33a0*/  BSYNC.RECONVERGENT B4 ;  /* 0x0000000000047941 */ /* 0x000fea0003800200 */
.L_x_350:
        /* <DEDUP_REMOVED lines=14> */
.L_x_349:
[----:B------:R-:W-:Y:S05]  /*3490*/  BSYNC.RECONVERGENT B3 ;  /* 0x0000000000037941 */ /* 0x000fea0003800200 */
.L_x_348:
        /* <DEDUP_REMOVED lines=19> */
.L_x_355:
[----:B------:R-:W-:Y:S05]  /*35d0*/  BSYNC.RECONVERGENT B4 ;  /* 0x0000000000047941 */ /* 0x000fea0003800200 */
.L_x_354:
        /* <DEDUP_REMOVED lines=14> */
.L_x_353:
[----:B------:R-:W-:Y:S05]  /*36c0*/  BSYNC.RECONVERGENT B3 ;  /* 0x0000000000037941 */ /* 0x000fea0003800200 */
.L_x_352:
        /* <DEDUP_REMOVED lines=19> */
.L_x_359:
[----:B------:R-:W-:Y:S05]  /*3800*/  BSYNC.RECONVERGENT B4 ;  /* 0x0000000000047941 */ /* 0x000fea0003800200 */
.L_x_358:
        /* <DEDUP_REMOVED lines=14> */
.L_x_357:
[----:B------:R-:W-:Y:S05]  /*38f0*/  BSYNC.RECONVERGENT B3 ;  /* 0x0000000000037941 */ /* 0x000fea0003800200 */
.L_x_356:
        /* <DEDUP_REMOVED lines=22> */
.L_x_363:
[----:B------:R-:W-:Y:S05]  /*3a60*/  BSYNC.RECONVERGENT B4 ;  /* 0x0000000000047941 */ /* 0x000fea0003800200 */
.L_x_362:
        /* <DEDUP_REMOVED lines=14> */
.L_x_361:
[----:B------:R-:W-:Y:S05]  /*3b50*/  BSYNC.RECONVERGENT B3 ;  /* 0x0000000000037941 */ /* 0x000fea0003800200 */
.L_x_360:
        /* <DEDUP_REMOVED lines=19> */
.L_x_367:
[----:B------:R-:W-:Y:S05]  /*3c90*/  BSYNC.RECONVERGENT B4 ;  /* 0x0000000000047941 */ /* 0x000fea0003800200 */
.L_x_366:
        /* <DEDUP_REMOVED lines=14> */
.L_x_365:
[----:B------:R-:W-:Y:S05]  /*3d80*/  BSYNC.RECONVERGENT B3 ;  /* 0x0000000000037941 */ /* 0x000fea0003800200 */
.L_x_364:
        /* <DEDUP_REMOVED lines=19> */
.L_x_371:
[----:B------:R-:W-:Y:S05]  /*3ec0*/  BSYNC.RECONVERGENT B4 ;  /* 0x0000000000047941 */ /* 0x000fea0003800200 */
.L_x_370:
        /* <DEDUP_REMOVED lines=14> */
.L_x_369:
[----:B------:R-:W-:Y:S05]  /*3fb0*/  BSYNC.RECONVERGENT B3 ;  /* 0x0000000000037941 */ /* 0x000fea0003800200 */
.L_x_368:
        /* <DEDUP_REMOVED lines=19> */
.L_x_375:
[----:B------:R-:W-:Y:S05]  /*40f0*/  BSYNC.RECONVERGENT B4 ;  /* 0x0000000000047941 */ /* 0x000fea0003800200 */
.L_x_374:
        /* <DEDUP_REMOVED lines=14> */
.L_x_373:
[----:B------:R-:W-:Y:S05]  /*41e0*/  BSYNC.RECONVERGENT B3 ;  /* 0x0000000000037941 */ /* 0x000fea0003800200 */
.L_x_372:
        /* <DEDUP_REMOVED lines=22> */
.L_x_379:
[----:B------:R-:W-:Y:S05]  /*4350*/  BSYNC.RECONVERGENT B4 ;  /* 0x0000000000047941 */ /* 0x000fea0003800200 */
.L_x_378:
        /* <DEDUP_REMOVED lines=14> */
.L_x_377:
[----:B------:R-:W-:Y:S05]  /*4440*/  BSYNC.RECONVERGENT B3 ;  /* 0x0000000000037941 */ /* 0x000fea0003800200 */
.L_x_376:
        /* <DEDUP_REMOVED lines=19> */
.L_x_383:
[----:B------:R-:W-:Y:S05]  /*4580*/  BSYNC.RECONVERGENT B4 ;  /* 0x0000000000047941 */ /* 0x000fea0003800200 */
.L_x_382:
        /* <DEDUP_REMOVED lines=14> */
.L_x_381:
[----:B------:R-:W-:Y:S05]  /*4670*/  BSYNC.RECONVERGENT B3 ;  /* 0x0000000000037941 */ /* 0x000fea0003800200 */
.L_x_380:
        /* <DEDUP_REMOVED lines=19> */
.L_x_387:
[----:B------:R-:W-:Y:S05]  /*47b0*/  BSYNC.RECONVERGENT B4 ;  /* 0x0000000000047941 */ /* 0x000fea0003800200 */
.L_x_386:
        /* <DEDUP_REMOVED lines=14> */
.L_x_385:
[----:B------:R-:W-:Y:S05]  /*48a0*/  BSYNC.RECONVERGENT B3 ;  /* 0x0000000000037941 */ /* 0x000fea0003800200 */
.L_x_384:
        /* <DEDUP_REMOVED lines=19> */
.L_x_389:
[----:B------:R-:W-:Y:S05]  /*49e0*/  BSYNC.RECONVERGENT B3 ;  /* 0x0000000000037941 */ /* 0x000fea0003800200 */
.L_x_388:
        /* <DEDUP_REMOVED lines=14> */
.L_x_279:
[----:B------:R-:W-:Y:S05]  /*4ad0*/  BSYNC.RECONVERGENT B2 ;  /* 0x0000000000027941 */ /* 0x000fea0003800200 */
.L_x_262:
[----:B------:R-:W-:-:S13]  /*4ae0*/  ISETP.NE.AND P0, PT, R8, RZ, PT ;  /* 0x000000ff0800720c */ /* 0x000fda0003f05270 */
[----:B------:R-:W-:Y:S05]  /*4af0*/  @!P0 BRA `(.L_x_261) ;  /* 0x0000000000a48947 */ /* 0x000fea0003800000 */
[----:B------:R-:W1:Y:S01]  /*4b00*/  LDC.64 R12, c[0x0][0x3d0] ;  /* 0x0000f400ff0c7b82 */ /* 0x000e620000000a00 */
[----:B------:R-:W-:-:S07]  /*4b10*/  HFMA2 R5, -RZ, RZ, 0, 0 ;  /* 0x00000000ff057431 */ /* 0x000fce00000001ff */
[----:B------:R-:W2:Y:S02]  /*4b20*/  LDC.64 R10, c[0x0][0x3c8] ;  /* 0x0000f200ff0a7b82 */ /* 0x000ea40000000a00 */
.L_x_394:
[----:B-1----:R-:W-:-:S06]  /*4b30*/  IMAD.WIDE.U32 R14, R6, 0x4, R12 ;  /* 0x00000004060e7825 */ /* 0x002fcc00078e000c */
[----:B------:R-:W3:Y:S01]  /*4b40*/  LDG.E R15, desc[UR6][R14.64] ;  /* 0x000000060e0f7981 */ /* 0x000ee2000c1e1900 */
[----:B------:R-:W-:Y:S01]  /*4b50*/  VIADD R5, R5, 0x1 ;  /* 0x0000000105057836 */ /* 0x000fe20000000000 */
[----:B------:R-:W-:Y:S04]  /*4b60*/  BSSY.RECONVERGENT B2, `(.L_x_390) ;  /* 0x0000020000027945 */ /* 0x000fe80003800200 */
[----:B------:R-:W-:Y:S02]  /*4b70*/  ISETP.NE.AND P2, PT, R5, R8, PT ;  /* 0x000000080500720c */ /* 0x000fe40003f45270 */
[----:B---3--:R-:W-:-:S04]  /*4b80*/  FSETP.GEU.AND P0, PT, R15, R2, PT ;  /* 0x000000020f00720b */ /* 0x008fc80003f0e000 */
[----:B------:R-:W-:-:S13]  /*4b90*/  FSETP.LEU.OR P0, PT, R15, RZ, P0 ;  /* 0x000000ff0f00720b */ /* 0x000fda000070b400 */
[----:B------:R-:W-:Y:S05]  /*4ba0*/  @P0 BRA `(.L_x_391) ;  /* 0x00000000006c0947 */ /* 0x000fea0003800000 */
[----:B0-----:R-:W0:Y:S01]  /*4bb0*/  MUFU.RCP R3, R2 ;  /* 0x0000000200037308 */ /* 0x001e220000001000 */
        /* <DEDUP_REMOVED lines=11> */
[----:B--2--5:R-:W-:Y:S05]  /*4c70*/  CALL.REL.NOINC `($__internal_5_$__cuda_sm3x_div_rn_noftz_f32_slowpath) ;  /* 0x0000005c00987944 */ /* 0x024fea0003c00000 */
.L_x_393:
[----:B------:R-:W-:Y:S05]  /*4c80*/  BSYNC.RECONVERGENT B3 ;  /* 0x0000000000037941 */ /* 0x000fea0003800200 */
.L_x_392:
[----:B--2---:R-:W-:-:S06]  /*4c90*/  IMAD.WIDE.U32 R14, R6, 0x4, R10 ;  /* 0x00000004060e7825 */ /* 0x004fcc00078e000a */
        /* <DEDUP_REMOVED lines=12> */
.L_x_391:
[----:B------:R-:W-:Y:S05]  /*4d60*/  BSYNC.RECONVERGENT B2 ;  /* 0x0000000000027941 */ /* 0x000fea0003800200 */
.L_x_390:
[----:B------:R-:W-:Y:S01]  /*4d70*/  IADD3 R6, PT, PT, R6, 0x1, RZ ;  /* 0x0000000106067810 */ /* 0x000fe20007ffe0ff */
[----:B------:R-:W-:Y:S06]  /*4d80*/  @P2 BRA `(.L_x_394) ;  /* 0xfffffffc00682947 */ /* 0x000fec000383ffff */
.L_x_261:
[----:B------:R-:W3:Y:S01]  /*4d90*/  LDCU UR4, c[0x0][0x3a8] ;  /* 0x00007500ff0477ac */ /* 0x000ee20008000800 */
[----:B------:R-:W-:Y:S01]  /*4da0*/  FSETP.GEU.AND P0, PT, R2, 0.10000000149011611938, PT ;  /* 0x3dcccccd0200780b */ /* 0x000fe20003f0e000 */
[----:B------:R-:W-:Y:S01]  /*4db0*/  BSSY.RECONVERGENT B2, `(.L_x_395) ;  /* 0x0000019000027945 */ /* 0x000fe20003800200 */
[----:B---3--:R-:W-:-:S04]  /*4dc0*/  UISETP.LT.AND UP0, UPT, UR4, 0x200, UPT ;  /* 0x000002000400788c */ /* 0x008fc8000bf01270 */
[----:B------:R-:W-:-:S06]  /*4dd0*/  USEL UR4, UR4, 0x200, UP0 ;  /* 0x0000020004047887 */ /* 0x000fcc0008000000 */
[----:B------:R-:W-:Y:S01]  /*4de0*/  MOV R16, UR4 ;  /* 0x0000000400107c02 */ /* 0x000fe20008000f00 */
[----:B------:R-:W-:-:S03]  /*4df0*/  IMAD.U32 R15, RZ, RZ, UR4 ;  /* 0x00000004ff0f7e24 */ /* 0x000fc6000f8e00ff */
[----:B01----:R-:W-:-:S05]  /*4e00*/  @!P0 I2FP.F32.S32 R3, R16 ;  /* 0x0000001000038245 */ /* 0x003fca0000201400 */
        /* <DEDUP_REMOVED lines=18> */
[----:B------:R-:W-:-:S07]  /*4f30*/  MOV R14, R3 ;  /* 0x00000003000e7202 */ /* 0x000fce0000000f00 */
.L_x_396:
[----:B------:R-:W-:Y:S05]  /*4f40*/  BSYNC.RECONVERGENT B2 ;  /* 0x0000000000027941 */ /* 0x000fea0003800200 */
.L_x_395:
[C---:B------:R-:W-:Y:S01]  /*4f50*/  FSETP.GT.AND P0, PT, R14.reuse, 0.0099999997764825820923, PT ;  /* 0x3c23d70a0e00780b */ /* 0x040fe20003f04000 */
[----:B------:R-:W-:Y:S01]  /*4f60*/  FMUL R13, R21, 9.9999997473787516356e-05 ;  /* 0x38d1b717150d7820 */ /* 0x000fe20000400000 */
[----:B------:R-:W-:Y:S01]  /*4f70*/  FSETP.GTU.AND P1, PT, R14, RZ, PT ;  /* 0x000000ff0e00720b */ /* 0x000fe20003f2c000 */
[----:B------:R-:W-:Y:S03]  /*4f80*/  BSSY.RECONVERGENT B2, `(.L_x_397) ;  /* 0x000029a000027945 */ /* 0x000fe60003800200 */
[----:B------:R-:W-:-:S05]  /*4f90*/  FMNMX.NAN R12, R13, 9.9999999747524270788e-07, !PT ;  /* 0x358637bd0d0c7809 */ /* 0x000fca0007820000 */
[----:B------:R-:W-:-:S04]  /*4fa0*/  FADD R7, R21, R12 ;  /* 0x0000000c15077221 */ /* 0x000fc80000000000 */
[----:B------:R-:W-:Y:S05]  /*4fb0*/  @!P0 BRA P1, `(.L_x_398) ;  /* 0x0000000000188947 */ /* 0x000fea0000800000 */
[----:B-----5:R-:W-:-:S13]  /*4fc0*/  LOP3.LUT P0, RZ, R19, 0xff, RZ, 0xc0, !PT ;  /* 0x000000ff13ff7812 */ /* 0x020fda000780c0ff */
[C-C-:B------:R-:W-:Y:S01]  /*4fd0*/  @P0 FADD R8, -R22.reuse, R7.reuse ;  /* 0x0000000716080221 */ /* 0x140fe20000000100 */
[----:B------:R-:W-:-:S04]  /*4fe0*/  @!P0 FADD R7, R22, -R7 ;  /* 0x8000000716078221 */ /* 0x000fc80000000000 */
[----:B------:R-:W-:Y:S02]  /*4ff0*/  @P0 FMNMX R8, RZ, R8, !PT ;  /* 0x00000008ff080209 */ /* 0x000fe40007800000 */
[----:B------:R-:W-:Y:S01]  /*5000*/  @!P0 FMNMX R8, RZ, R7, !PT ;  /* 0x00000007ff088209 */ /* 0x000fe20007800000 */
[----:B------:R-:W-:Y:S06]  /*5010*/  BRA `(.L_x_399) ;  /* 0x0000002800407947 */ /* 0x000fec0003800000 */
.L_x_398:
[----:B------:R-:W-:-:S13]  /*5020*/  FSETP.GEU.AND P0, PT, R14, 9.9999999747524270788e-07, PT ;  /* 0x358637bd0e00780b */ /* 0x000fda0003f0e000 */
[----:B------:R-:W-:Y:S05]  /*5030*/  @P0 BRA `(.L_x_400) ;  /* 0x0000000000180947 */ /* 0x000fea0003800000 */
[----:B-----5:R-:W-:-:S13]  /*5040*/  LOP3.LUT P0, RZ, R19, 0xff, RZ, 0xc0, !PT ;  /* 0x000000ff13ff7812 */ /* 0x020fda000780c0ff */
[C-C-:B------:R-:W-:Y:S01]  /*5050*/  @P0 FADD R8, -R22.reuse, R7.reuse ;  /* 0x0000000716080221 */ /* 0x140fe20000000100 */
[----:B------:R-:W-:-:S04]  /*5060*/  @!P0 FADD R7, R22, -R7 ;  /* 0x8000000716078221 */ /* 0x000fc80000000000 */
[----:B------:R-:W-:Y:S02]  /*5070*/  @P0 FMNMX R8, RZ, R8, !PT ;  /* 0x00000008ff080209 */ /* 0x000fe40007800000 */
[----:B------:R-:W-:Y:S01]  /*5080*/  @!P0 FMNMX R8, RZ, R7, !PT ;  /* 0x00000007ff088209 */ /* 0x000fe20007800000 */
[----:B------:R-:W-:Y:S06]  /*5090*/  BRA `(.L_x_399) ;  /* 0x0000002800207947 */ /* 0x000fec0003800000 */
.L_x_400:
[----:B------:R-:W-:Y:S01]  /*50a0*/  VIADD R3, R14, 0xf3000000 ;  /* 0xf30000000e037836 */ /* 0x000fe20000000000 */
[----:B------:R0:W1:Y:S01]  /*50b0*/  MUFU.RSQ R9, R14 ;  /* 0x0000000e00097308 */ /* 0x0000620000001400 */
[----:B------:R-:W-:Y:S03]  /*50c0*/  BSSY.RECONVERGENT B0, `(.L_x_401) ;  /* 0x000000a000007945 */ /* 0x000fe60003800200 */
[----:B------:R-:W-:-:S13]  /*50d0*/  ISETP.GT.U32.AND P0, PT, R3, 0x727fffff, PT ;  /* 0x727fffff0300780c */ /* 0x000fda0003f04070 */
[----:B01----:R-:W-:Y:S05]  /*50e0*/  @!P0 BRA `(.L_x_402) ;  /* 0x00000000000c8947 */ /* 0x003fea0003800000 */
[----:B------:R-:W-:-:S07]  /*50f0*/  MOV R24, 0x5110 ;  /* 0x0000511000187802 */ /* 0x000fce0000000f00 */
[----:B--2--5:R-:W-:Y:S05]  /*5100*/  CALL.REL.NOINC `($__internal_4_$__cuda_sm20_sqrt_rn_f32_slowpath) ;  /* 0x00000058001c7944 */ /* 0x024fea0003c00000 */
[----:B------:R-:W-:Y:S05]  /*5110*/  BRA `(.L_x_403) ;  /* 0x0000000000107947 */ /* 0x000fea0003800000 */
.L_x_402:
[C---:B------:R-:W-:Y:S01]  /*5120*/  FMUL.FTZ R3, R9.reuse, R14 ;  /* 0x0000000e09037220 */ /* 0x040fe20000410000 */
[----:B------:R-:W-:-:S03]  /*5130*/  FMUL.FTZ R6, R9, 0.5 ;  /* 0x3f00000009067820 */ /* 0x000fc60000410000 */
[----:B------:R-:W-:-:S04]  /*5140*/  FFMA R4, -R3, R3, R14 ;  /* 0x0000000303047223 */ /* 0x000fc8000000010e */
[----:B------:R-:W-:-:S07]  /*5150*/  FFMA R3, R4, R6, R3 ;  /* 0x0000000604037223 */ /* 0x000fce0000000003 */
.L_x_403:
[----:B------:R-:W-:Y:S05]  /*5160*/  BSYNC.RECONVERGENT B0 ;  /* 0x0000000000007941 */ /* 0x000fea0003800200 */
.L_x_401:
[----:B------:R-:W-:Y:S02]  /*5170*/  HFMA2 R4, -RZ, RZ, 1.75, 0 ;  /* 0x3f000000ff047431 */ /* 0x000fe400000001ff */
[----:B------:R-:W-:Y:S01]  /*5180*/  FMUL R3, R20, R3 ;  /* 0x0000000314037220 */ /* 0x000fe20000400000 */
[----:B------:R-:W-:Y:S01]  /*5190*/  MOV R9, 0x437c0000 ;  /* 0x437c000000097802 */ /* 0x000fe20000000f00 */
[----:B------:R-:W-:Y:S02]  /*51a0*/  BSSY.RECONVERGENT B0, `(.L_x_404) ;  /* 0x0000017000007945 */ /* 0x000fe40003800200 */
[----:B------:R-:W-:-:S04]  /*51b0*/  FFMA.SAT R4, R3, 0.0057249800302088260651, R4 ;  /* 0x3bbb989d03047823 */ /* 0x000fc80000002004 */
[----:B------:R-:W-:-:S04]  /*51c0*/  FFMA.RM R4, R4, R9, 12582913 ;  /* 0x4b40000104047423 */ /* 0x000fc80000004009 */
[C---:B------:R-:W-:Y:S01]  /*51d0*/  FADD R6, R4.reuse, -12583039 ;  /* 0xcb40007f04067421 */ /* 0x040fe20000000000 */
[----:B------:R-:W-:-:S03]  /*51e0*/  SHF.L.U32 R4, R4, 0x17, RZ ;  /* 0x0000001704047819 */ /* 0x000fc600000006ff */
[----:B------:R-:W-:-:S04]  /*51f0*/  FFMA R6, R3, 1.4426950216293334961, -R6 ;  /* 0x3fb8aa3b03067823 */ /* 0x000fc80000000806 */
[----:B------:R-:W-:-:S04]  /*5200*/  FFMA R6, R3, 1.925963033500011079e-08, R6 ;  /* 0x32a5706003067823 */ /* 0x000fc80000000006 */
[----:B------:R-:W0:Y:S02]  /*5210*/  MUFU.EX2 R3, R6 ;  /* 0x0000000600037308 */ /* 0x000e240000000800 */
[----:B0-----:R-:W-:-:S05]  /*5220*/  FMUL R3, R4, R3 ;  /* 0x0000000304037220 */ /* 0x001fca0000400000 */
[----:B--2---:R-:W-:-:S05]  /*5230*/  FMNMX.NAN R11, R3, 1.0010000467300415039, !PT ;  /* 0x3f8020c5030b7809 */ /* 0x004fca0007820000 */
[----:B------:R-:W-:-:S05]  /*5240*/  VIADD R3, R11, 0x1800000 ;  /* 0x018000000b037836 */ /* 0x000fca0000000000 */
[----:B------:R-:W-:-:S04]  /*5250*/  LOP3.LUT R3, R3, 0x7f800000, RZ, 0xc0, !PT ;  /* 0x7f80000003037812 */ /* 0x000fc800078ec0ff */
[----:B------:R-:W-:-:S13]  /*5260*/  ISETP.GT.U32.AND P0, PT, R3, 0x1ffffff, PT ;  /* 0x01ffffff0300780c */ /* 0x000fda0003f04070 */
[----:B------:R-:W-:Y:S05]  /*5270*/  @P0 BRA `(.L_x_405) ;  /* 0x0000000000140947 */ /* 0x000fea0003800000 */
[----:B------:R-:W-:Y:S02]  /*5280*/  MOV R9, R11 ;  /* 0x0000000b00097202 */ /* 0x000fe40000000f00 */
[----:B------:R-:W-:-:S07]  /*5290*/  MOV R24, 0x52b0 ;  /* 0x000052b000187802 */ /* 0x000fce0000000f00 */
[----:B-----5:R-:W-:Y:S05]  /*52a0*/  CALL.REL.NOINC `($__internal_3_$__cuda_sm20_rcp_rn_f32_slowpath) ;  /* 0x0000005000e47944 */ /* 0x020fea0003c00000 */
[----:B------:R-:W-:Y:S01]  /*52b0*/  MOV R10, R4 ;  /* 0x00000004000a7202 */ /* 0x000fe20000000f00 */
[----:B------:R-:W-:Y:S06]  /*52c0*/  BRA `(.L_x_406) ;  /* 0x0000000000107947 */ /* 0x000fec0003800000 */
.L_x_405:
[----:B------:R-:W0:Y:S02]  /*52d0*/  MUFU.RCP R10, R11 ;  /* 0x0000000b000a7308 */ /* 0x000e240000001000 */
[----:B0-----:R-:W-:-:S04]  /*52e0*/  FFMA R3, R11, R10, -1 ;  /* 0xbf8000000b037423 */ /* 0x001fc8000000000a */
[----:B------:R-:W-:-:S04]  /*52f0*/  FADD.FTZ R3, -R3, -RZ ;  /* 0x800000ff03037221 */ /* 0x000fc80000010100 */
[----:B------:R-:W-:-:S07]  /*5300*/  FFMA R10, R10, R3, R10 ;  /* 0x000000030a0a7223 */ /* 0x000fce000000000a */
.L_x_406:
[----:B------:R-:W-:Y:S05]  /*5310*/  BSYNC.RECONVERGENT B0 ;  /* 0x0000000000007941 */ /* 0x000fea0003800200 */
.L_x_404:
        /* <DEDUP_REMOVED lines=9> */
[----:B------:R-:W-:Y:S01]  /*53b0*/  I2FP.F32.S32 R9, R4 ;  /* 0x0000000400097245 */ /* 0x000fe20000201400 */
[----:B------:R-:W-:-:S04]  /*53c0*/  IMAD.IADD R3, R3, 0x1, -R4 ;  /* 0x0000000103037824 */ /* 0x000fc800078e0a04 */
[C---:B------:R-:W-:Y:S01]  /*53d0*/  FADD R6, R3.reuse, 1 ;  /* 0x3f80000003067421 */ /* 0x040fe20000000000 */
[----:B------:R-:W-:Y:S01]  /*53e0*/  FADD R25, R3, -1 ;  /* 0xbf80000003197421 */ /* 0x000fe20000000000 */
[----:B------:R-:W-:-:S03]  /*53f0*/  FFMA R9, R9, 1.1920928955078125e-07, R8 ;  /* 0x3400000009097823 */ /* 0x000fc60000000008 */
[----:B------:R-:W-:Y:S01]  /*5400*/  FADD R3, R25, R25 ;  /* 0x0000001919037221 */ /* 0x000fe20000000000 */
[----:B------:R-:W0:Y:S03]  /*5410*/  MUFU.RCP R6, R6 ;  /* 0x0000000600067308 */ /* 0x000e260000001000 */
[----:B0-----:R-:W-:Y:S01]  /*5420*/  FMUL R4, R6, R3 ;  /* 0x0000000306047220 */ /* 0x001fe20000400000 */
[----:B------:R-:W-:-:S03]  /*5430*/  HFMA2 R3, -RZ, RZ, 0.771484375, 0.21533203125 ;  /* 0x3a2c32e4ff037431 */ /* 0x000fc600000001ff */
[----:B------:R-:W-:Y:S01]  /*5440*/  FADD R26, R25, -R4 ;  /* 0x80000004191a7221 */ /* 0x000fe20000000000 */
[CC--:B------:R-:W-:Y:S01]  /*5450*/  FMUL R24, R4.reuse, R4.reuse ;  /* 0x0000000404187220 */ /* 0x0c0fe20000400000 */
[----:B------:R-:W-:Y:S02]  /*5460*/  FFMA R8, R4, 1.4426950216293334961, R9 ;  /* 0x3fb8aa3b04087823 */ /* 0x000fe40000000009 */
[----:B------:R-:W-:Y:S02]  /*5470*/  FADD R26, R26, R26 ;  /* 0x0000001a1a1a7221 */ /* 0x000fe40000000000 */
[----:B------:R-:W-:Y:S01]  /*5480*/  FADD R9, R9, -R8 ;  /* 0x8000000809097221 */ /* 0x000fe20000000000 */
[----:B------:R-:W-:Y:S01]  /*5490*/  FFMA R27, R24, R3, 0.0032181653659790754318 ;  /* 0x3b52e7db181b7423 */ /* 0x000fe20000000003 */
[----:B------:R-:W-:Y:S02]  /*54a0*/  FFMA R25, R25, -R4, R26 ;  /* 0x8000000419197223 */ /* 0x000fe4000000001a */
[----:B------:R-:W-:Y:S01]  /*54b0*/  FFMA R26, R4, 1.4426950216293334961, R9 ;  /* 0x3fb8aa3b041a7823 */ /* 0x000fe20000000009 */
[----:B------:R-:W-:Y:S01]  /*54c0*/  FFMA R27, R24, R27, 0.018033718690276145935 ;  /* 0x3c93bb73181b7423 */ /* 0x000fe2000000001b */
[----:B------:R-:W-:-:S03]  /*54d0*/  FMUL R25, R6, R25 ;  /* 0x0000001906197220 */ /* 0x000fc60000400000 */
[C---:B------:R-:W-:Y:S01]  /*54e0*/  FFMA R27, R24.reuse, R27, 0.12022458761930465698 ;  /* 0x3df6384f181b7423 */ /* 0x040fe2000000001b */
[----:B------:R-:W-:Y:S01]  /*54f0*/  FFMA R9, R25, 1.4426950216293334961, R26 ;  /* 0x3fb8aa3b19097823 */ /* 0x000fe2000000001a */
[----:B------:R-:W-:Y:S02]  /*5500*/  MOV R26, 0x3f800000 ;  /* 0x3f800000001a7802 */ /* 0x000fe40000000f00 */
[----:B------:R-:W-:Y:S01]  /*5510*/  FMUL R27, R24, R27 ;  /* 0x0000001b181b7220 */ /* 0x000fe20000400000 */
[----:B------:R-:W-:-:S03]  /*5520*/  FFMA R6, R4, 1.9251366722983220825e-08, R9 ;  /* 0x32a55e3404067823 */ /* 0x000fc60000000009 */
[----:B------:R-:W-:-:S04]  /*5530*/  FMUL R9, R27, 3 ;  /* 0x404000001b097820 */ /* 0x000fc80000400000 */
[----:B------:R-:W-:-:S04]  /*5540*/  FFMA R6, R25, R9, R6 ;  /* 0x0000000919067223 */ /* 0x000fc80000000006 */
[----:B------:R-:W-:-:S04]  /*5550*/  FFMA R27, R4, R27, R6 ;  /* 0x0000001b041b7223 */ /* 0x000fc80000000006 */
        /* <DEDUP_REMOVED lines=9> */
[----:B------:R-:W-:Y:S01]  /*55f0*/  HFMA2 R29, -RZ, RZ, 0.64013671875, -15.109375 ;  /* 0x391fcb8eff1d7431 */ /* 0x000fe200000001ff */
[----:B------:R-:W-:Y:S02]  /*5600*/  FSETP.NEU.AND P3, PT, R10, RZ, PT ;  /* 0x000000ff0a00720b */ /* 0x000fe40003f6d000 */
[----:B------:R-:W0:Y:S01]  /*5610*/  FRND R25, R4 ;  /* 0x0000000400197307 */ /* 0x000e220000201000 */
[C---:B------:R-:W-:Y:S01]  /*5620*/  FFMA R27, R5.reuse, R9, -R4 ;  /* 0x00000009051b7223 */ /* 0x040fe20000000804 */
[C---:B------:R-:W-:Y:S02]  /*5630*/  FSETP.GT.AND P1, PT, |R4|.reuse, 152, PT ;  /* 0x431800000400780b */ /* 0x040fe40003f24200 */
[----:B------:R-:W-:Y:S01]  /*5640*/  FSETP.GEU.AND P2, PT, R4, RZ, PT ;  /* 0x000000ff0400720b */ /* 0x000fe20003f4e000 */
[----:B------:R-:W-:-:S03]  /*5650*/  FFMA R27, R5, R8, R27 ;  /* 0x00000008051b7223 */ /* 0x000fc6000000001b */
[----:B------:R-:W-:Y:S01]  /*5660*/  FSEL R26, RZ, +INF , !P2 ;  /* 0x7f800000ff1a7808 */ /* 0x000fe20005000000 */
[----:B0-----:R-:W-:Y:S01]  /*5670*/  FADD R6, R4, -R25 ;  /* 0x8000001904067221 */ /* 0x001fe20000000000 */
[----:B------:R-:W-:-:S03]  /*5680*/  FSETP.GT.AND P0, PT, R25, RZ, PT ;  /* 0x000000ff1900720b */ /* 0x000fc60003f04000 */
[----:B------:R-:W-:Y:S01]  /*5690*/  FADD R6, R6, R27 ;  /* 0x0000001b06067221 */ /* 0x000fe20000000000 */
[----:B------:R-:W-:Y:S01]  /*56a0*/  SEL R24, RZ, 0x83000000, P0 ;  /* 0x83000000ff187807 */ /* 0x000fe20000000000 */
[----:B------:R-:W0:Y:S01]  /*56b0*/  F2I.NTZ R27, R4 ;  /* 0x00000004001b7305 */ /* 0x000e220000203100 */
[----:B------:R-:W-:Y:S01]  /*56c0*/  FSETP.NEU.AND P0, PT, |R10|, +INF , PT ;  /* 0x7f8000000a00780b */ /* 0x000fe20003f0d200 */
[----:B------:R-:W-:-:S04]  /*56d0*/  FFMA R29, R6, R29, 0.0013391353422775864601 ;  /* 0x3aaf85ed061d7423 */ /* 0x000fc8000000001d */
[----:B------:R-:W-:-:S04]  /*56e0*/  FFMA R29, R6, R29, 0.0096188392490148544312 ;  /* 0x3c1d9856061d7423 */ /* 0x000fc8000000001d */
[----:B------:R-:W-:-:S04]  /*56f0*/  FFMA R29, R6, R29, 0.055503588169813156128 ;  /* 0x3d6357bb061d7423 */ /* 0x000fc8000000001d */
[----:B------:R-:W-:Y:S01]  /*5700*/  FFMA R29, R6, R29, 0.24022644758224487305 ;  /* 0x3e75fdec061d7423 */ /* 0x000fe2000000001d */
[----:B0-----:R-:W-:Y:S01]  /*5710*/  IMAD R27, R27, 0x800000, -R24 ;  /* 0x008000001b1b7824 */ /* 0x001fe200078e0a18 */
[----:B------:R-:W-:Y:S02]  /*5720*/  IADD3 R24, PT, PT, R24, 0x7f000000, RZ ;  /* 0x7f00000018187810 */ /* 0x000fe40007ffe0ff */
[----:B------:R-:W-:-:S04]  /*5730*/  FFMA R29, R6, R29, 0.69314718246459960938 ;  /* 0x3f317218061d7423 */ /* 0x000fc8000000001d */
[----:B------:R-:W-:-:S04]  /*5740*/  FFMA R29, R6, R29, 1 ;  /* 0x3f800000061d7423 */ /* 0x000fc8000000001d */
[----:B------:R-:W-:-:S04]  /*5750*/  FMUL R24, R24, R29 ;  /* 0x0000001d18187220 */ /* 0x000fc80000400000 */
[----:B------:R-:W-:Y:S01]  /*5760*/  @!P1 FMUL R26, R27, R24 ;  /* 0x000000181b1a9220 */ /* 0x000fe20000400000 */
[----:B------:R-:W-:Y:S06]  /*5770*/  @P0 BRA P3, `(.L_x_408) ;  /* 0x0000000000240947 */ /* 0x000fec0001800000 */
[----:B------:R-:W-:Y:S01]  /*5780*/  FMUL R4, R5, 0.5 ;  /* 0x3f00000005047820 */ /* 0x000fe20000400000 */
[----:B------:R-:W-:Y:S01]  /*5790*/  ISETP.GE.AND P1, PT, R15, RZ, PT ;  /* 0x000000ff0f00720c */ /* 0x000fe20003f26270 */
[----:B------:R-:W-:-:S04]  /*57a0*/  FADD R26, R10, R10 ;  /* 0x0000000a0a1a7221 */ /* 0x000fc80000000000 */
[----:B------:R-:W0:Y:S08]  /*57b0*/  FRND.TRUNC R4, R4 ;  /* 0x0000000400047307 */ /* 0x000e30000020d000 */
[----:B------:R-:W-:Y:S01]  /*57c0*/  @!P1 LOP3.LUT R26, R26, 0x7f800000, RZ, 0x3c, !PT ;  /* 0x7f8000001a1a9812 */ /* 0x000fe200078e3cff */
[----:B0-----:R-:W-:-:S04]  /*57d0*/  FADD R6, R4, R4 ;  /* 0x0000000404067221 */ /* 0x001fc80000000000 */
[----:B------:R-:W-:-:S05]  /*57e0*/  FADD R6, R5, -R6 ;  /* 0x8000000605067221 */ /* 0x000fca0000000000 */
[----:B------:R-:W-:-:S13]  /*57f0*/  FSETP.NEU.AND P0, PT, |R6|, 1, PT ;  /* 0x3f8000000600780b */ /* 0x000fda0003f0d200 */
[----:B------:R-:W-:-:S07]  /*5800*/  @P0 LOP3.LUT R26, R26, 0x7fffffff, RZ, 0xc0, !PT ;  /* 0x7fffffff1a1a0812 */ /* 0x000fce00078ec0ff */
.L_x_408:
[----:B------:R-:W-:Y:S05]  /*5810*/  BSYNC.RECONVERGENT B0 ;  /* 0x0000000000007941 */ /* 0x000fea0003800200 */
.L_x_407:
[----:B------:R-:W-:Y:S01]  /*5820*/  ISETP.GE.AND P0, PT, R15, RZ, PT ;  /* 0x000000ff0f00720c */ /* 0x000fe20003f06270 */
[----:B------:R-:W-:-:S12]  /*5830*/  BSSY.RECONVERGENT B0, `(.L_x_409) ;  /* 0x00000a2000007945 */ /* 0x000fd80003800200 */
[----:B------:R-:W-:Y:S05]  /*5840*/  @!P0 BRA `(.L_x_410) ;  /* 0x0000000800808947 */ /* 0x000fea0003800000 */
[C---:B------:R-:W-:Y:S01]  /*5850*/  FMUL R4, |R11|.reuse, 16777216 ;  /* 0x4b8000000b047820 */ /* 0x040fe20000400200 */
[----:B------:R-:W-:Y:S01]  /*5860*/  FSETP.GEU.AND P0, PT, |R11|, 1.175494350822287508e-38, PT ;  /* 0x008000000b00780b */ /* 0x000fe20003f0e200 */
[----:B------:R-:W-:Y:S01]  /*5870*/  FMUL R26, R26, R7 ;  /* 0x000000071a1a7220 */ /* 0x000fe20000400000 */
[----:B------:R-:W-:Y:S02]  /*5880*/  FADD R7, R10, R10 ;  /* 0x0000000a0a077221 */ /* 0x000fe40000000000 */
        /* <DEDUP_REMOVED lines=31> */
[----:B------:R-:W-:-:S03]  /*5a80*/  FADD R24, R11, R11 ;  /* 0x0000000b0b187221 */ /* 0x000fc60000000000 */
[----:B------:R-:W-:-:S04]  /*5a90*/  FADD R3, R6, R5 ;  /* 0x0000000506037221 */ /* 0x000fc80000000000 */
[----:B------:R-:W-:-:S04]  /*5aa0*/  FADD R6, -R6, R3 ;  /* 0x0000000306067221 */ /* 0x000fc80000000100 */
[----:B------:R-:W-:Y:S01]  /*5ab0*/  FADD R25, R5, -R6 ;  /* 0x8000000605197221 */ /* 0x000fe20000000000 */
[----:B------:R-:W-:-:S07]  /*5ac0*/  IMAD.MOV.U32 R6, RZ, RZ, RZ ;  /* 0x000000ffff067224 */ /* 0x000fce00078e00ff */
.L_x_418:
[----:B------:R-:W-:Y:S01]  /*5ad0*/  ISETP.GE.AND P1, PT, R0, 0x1, PT ;  /* 0x000000010000780c */ /* 0x000fe20003f26270 */
[----:B------:R-:W-:Y:S01]  /*5ae0*/  BSSY.RECONVERGENT B1, `(.L_x_411) ;  /* 0x000006b000017945 */ /* 0x000fe20003800200 */
[----:B0-----:R-:W-:-:S11]  /*5af0*/  MOV R5, R26 ;  /* 0x0000001a00057202 */ /* 0x001fd60000000f00 */
[----:B------:R-:W-:Y:S05]  /*5b00*/  @!P1 BRA `(.L_x_412) ;  /* 0x0000000400a09947 */ /* 0x000fea0003800000 */
[----:B------:R-:W-:Y:S01]  /*5b10*/  HFMA2 R4, -RZ, RZ, 0, 0 ;  /* 0x00000000ff047431 */ /* 0x000fe200000001ff */
[----:B------:R-:W-:-:S07]  /*5b20*/  MOV R5, R26 ;  /* 0x0000001a00057202 */ /* 0x000fce0000000f00 */
.L_x_417:
[----:B------:R-:W-:-:S05]  /*5b30*/  IMAD R31, R4, 0x4, R1 ;  /* 0x00000004041f7824 */ /* 0x000fca00078e0201 */
[----:B------:R-:W2:Y:S04]  /*5b40*/  LDL R29, [R31+0x890] ;  /* 0x000890001f1d7983 */ /* 0x000ea80000100800 */
[----:B-----5:R0:W5:Y:S01]  /*5b50*/  LDL R27, [R31+0x810] ;  /* 0x000810001f1b7983 */ /* 0x0201620000100800 */
[----:B------:R-:W-:Y:S01]  /*5b60*/  IADD3 R4, PT, PT, R4, 0x1, RZ ;  /* 0x0000000104047810 */ /* 0x000fe20007ffe0ff */
[----:B------:R-:W-:Y:S01]  /*5b70*/  BSSY.RECONVERGENT B3, `(.L_x_413) ;  /* 0x000002f000037945 */ /* 0x000fe20003800200 */
[----:B------:R-:W-:Y:S02]  /*5b80*/  MOV R36, 0x3f800000 ;  /* 0x3f80000000247802 */ /* 0x000fe40000000f00 */
        /* <DEDUP_REMOVED lines=22> */
[----:B------:R-:W-:Y:S01]  /*5cf0*/  IMAD.MOV.U32 R36, RZ, RZ, 0x391fcb8e ;  /* 0x391fcb8eff247424 */ /* 0x000fe200078e00ff */
        /* <DEDUP_REMOVED lines=22> */
.L_x_414:
[----:B------:R-:W-:Y:S05]  /*5e60*/  BSYNC.RECONVERGENT B3 ;  /* 0x0000000000037941 */ /* 0x000fea0003800200 */
.L_x_413:
[----:B------:R-:W-:Y:S01]  /*5e70*/  IADD3 R30, PT, PT, R15, -R6, RZ ;  /* 0x800000060f1e7210 */ /* 0x000fe20007ffe0ff */
[----:B------:R-:W-:Y:S03]  /*5e80*/  BSSY.RECONVERGENT B3, `(.L_x_415) ;  /* 0x000002d000037945 */ /* 0x000fe60003800200 */
[----:B------:R-:W-:Y:S01]  /*5e90*/  IADD3 R28, PT, PT, R30, R28, -R29 ;  /* 0x0000001c1e1c7210 */ /* 0x000fe20007ffe81d */
[----:B-----5:R-:W-:Y:S01]  /*5ea0*/  FMUL R30, R27, R36 ;  /* 0x000000241b1e7220 */ /* 0x020fe20000400000 */
[----:B------:R-:W-:Y:S02]  /*5eb0*/  IMAD.MOV.U32 R29, RZ, RZ, 0x3f800000 ;  /* 0x3f800000ff1d7424 */ /* 0x000fe400078e00ff */
        /* <DEDUP_REMOVED lines=13> */
[----:B------:R-:W-:Y:S01]  /*5f90*/  FFMA R34, R8, R27, R31 ;  /* 0x0000001b08227223 */ /* 0x000fe2000000001f */
[----:B0-----:R-:W-:Y:S01]  /*5fa0*/  FADD R31, R32, -R29 ;  /* 0x8000001d201f7221 */ /* 0x001fe20000000000 */
[----:B------:R-:W-:Y:S02]  /*5fb0*/  FSETP.GT.AND P1, PT, R29, RZ, PT ;  /* 0x000000ff1d00720b */ /* 0x000fe40003f24000 */
[----:B------:R-:W0:Y:S01]  /*5fc0*/  F2I.NTZ R29, R32 ;  /* 0x00000020001d7305 */ /* 0x000e220000203100 */
        /* <DEDUP_REMOVED lines=8> */
[----:B------:R-:W-:-:S04]  /*6050*/  SEL R34, RZ, 0x83000000, P1 ;  /* 0x83000000ff227807 */ /* 0x000fc80000800000 */
[----:B------:R-:W-:Y:S02]  /*6060*/  IADD3 R31, PT, PT, R34, 0x7f000000, RZ ;  /* 0x7f000000221f7810 */ /* 0x000fe40007ffe0ff */
[----:B0-----:R-:W-:Y:S02]  /*6070*/  LEA R34, R29, -R34, 0x17 ;  /* 0x800000221d227211 */ /* 0x001fe400078eb8ff */
[----:B------:R-:W-:Y:S01]  /*6080*/  FSEL R29, RZ, +INF , !P4 ;  /* 0x7f800000ff1d7808 */ /* 0x000fe20006000000 */
        /* <DEDUP_REMOVED lines=12> */
.L_x_416:
[----:B------:R-:W-:Y:S05]  /*6150*/  BSYNC.RECONVERGENT B3 ;  /* 0x0000000000037941 */ /* 0x000fea0003800200 */
.L_x_415:
[----:B------:R-:W-:-:S05]  /*6160*/  FFMA R30, -R30, R29, R5 ;  /* 0x0000001d1e1e7223 */ /* 0x000fca0000000105 */
[----:B------:R-:W-:Y:S01]  /*6170*/  FMNMX.NAN R5, R30, 9.9999999392252902908e-09, !PT ;  /* 0x322bcc771e057809 */ /* 0x000fe20007820000 */
[----:B------:R-:W-:Y:S06]  /*6180*/  @P2 BRA `(.L_x_417) ;  /* 0xfffffff800682947 */ /* 0x000fec000383ffff */
.L_x_412:
[----:B------:R-:W-:Y:S05]  /*6190*/  BSYNC.RECONVERGENT B1 ;  /* 0x0000000000017941 */ /* 0x000fea0003800200 */
.L_x_411:
[----:B-----5:R-:W-:Y:S01]  /*61a0*/  LOP3.LUT P1, RZ, R19, 0xff, RZ, 0xc0, !PT ;  /* 0x000000ff13ff7812 */ /* 0x020fe2000782c0ff */
[----:B------:R-:W-:Y:S01]  /*61b0*/  FADD R4, -R22, R5 ;  /* 0x0000000516047221 */ /* 0x000fe20000000100 */
[----:B------:R-:W-:-:S04]  /*61c0*/  FMUL R27, R11, R11 ;  /* 0x0000000b0b1b7220 */ /* 0x000fc80000400000 */
[----:B------:R-:W-:-:S07]  /*61d0*/  FMUL R26, R27, R26 ;  /* 0x0000001a1b1a7220 */ /* 0x000fce0000400000 */
[----:B------:R-:W-:Y:S01]  /*61e0*/  @!P1 FADD R4, R22, -R5 ;  /* 0x8000000516049221 */ /* 0x000fe20000000000 */
[C---:B------:R-:W-:Y:S01]  /*61f0*/  IMAD R5, R6.reuse, 0x4, R1 ;  /* 0x0000000406057824 */ /* 0x040fe200078e0201 */
[----:B------:R-:W-:Y:S02]  /*6200*/  ISETP.NE.AND P1, PT, R15, R6, PT ;  /* 0x000000060f00720c */ /* 0x000fe40003f25270 */
[----:B------:R-:W-:Y:S02]  /*6210*/  IADD3 R6, PT, PT, R6, 0x1, RZ ;  /* 0x0000000106067810 */ /* 0x000fe40007ffe0ff */
[----:B------:R-:W-:-:S05]  /*6220*/  FMNMX R4, RZ, R4, !PT ;  /* 0x00000004ff047209 */ /* 0x000fca0007800000 */
[----:B------:R0:W-:Y:S04]  /*6230*/  STL [R5], R4 ;  /* 0x0000000405007387 */ /* 0x0001e80000100800 */
[----:B------:R-:W-:Y:S05]  /*6240*/  @P1 BRA `(.L_x_418) ;  /* 0xfffffff800201947 */ /* 0x000fea000383ffff */
.L_x_410:
[----:B------:R-:W-:Y:S05]  /*6250*/  BSYNC.RECONVERGENT B0 ;  /* 0x0000000000007941 */ /* 0x000fea0003800200 */
.L_x_409:
[----:B------:R-:W-:Y:S01]  /*6260*/  ISETP.GE.AND P0, PT, R15, 0x1, PT ;  /* 0x000000010f00780c */ /* 0x000fe20003f06270 */
[----:B------:R-:W-:-:S12]  /*6270*/  BSSY.RECONVERGENT B3, `(.L_x_419) ;  /* 0x0000169000037945 */ /* 0x000fd80003800200 */
[----:B------:R-:W-:Y:S05]  /*6280*/  @!P0 BRA `(.L_x_420) ;  /* 0x00000014009c8947 */ /* 0x000fea0003800000 */
[C---:B0-----:R-:W-:Y:S01]  /*6290*/  FMUL R4, |R11|.reuse, 16777216 ;  /* 0x4b8000000b047820 */ /* 0x041fe20000400200 */
[----:B------:R-:W-:Y:S01]  /*62a0*/  FSETP.GEU.AND P0, PT, |R11|, 1.175494350822287508e-38, PT ;  /* 0x008000000b00780b */ /* 0x000fe20003f0e200 */
[----:B------:R-:W-:-:S03]  /*62b0*/  IMAD.MOV.U32 R28, RZ, RZ, 0x3a2c32e4 ;  /* 0x3a2c32e4ff1c7424 */ /* 0x000fc600078e00ff */
        /* <DEDUP_REMOVED lines=30> */
[----:B------:R-:W-:-:S04]  /*64a0*/  FFMA R3, R3, R28, R7 ;  /* 0x0000001c03037223 */ /* 0x000fc80000000007 */
[----:B------:R-:W-:-:S04]  /*64b0*/  FADD R7, R6, R3 ;  /* 0x0000000306077221 */ /* 0x000fc80000000000 */
[----:B------:R-:W-:-:S04]  /*64c0*/  FADD R6, -R6, R7 ;  /* 0x0000000706067221 */ /* 0x000fc80000000100 */
[----:B------:R-:W-:-:S07]  /*64d0*/  FADD R6, R3, -R6 ;  /* 0x8000000603067221 */ /* 0x000fce0000000000 */
.L_x_447:
[----:B0-----:R-:W0:Y:S01]  /*64e0*/  LDC R24, c[0x0][0x3c0] ;  /* 0x0000f000ff187b82 */ /* 0x001e220000000800 */
[----:B------:R-:W-:Y:S02]  /*64f0*/  MOV R5, RZ ;  /* 0x000000ff00057202 */ /* 0x000fe40000000f00 */
[----:B0-----:R-:W-:-:S13]  /*6500*/  ISETP.GE.AND P1, PT, R24, 0x1, PT ;  /* 0x000000011800780c */ /* 0x001fda0003f26270 */
[----:B------:R-:W-:Y:S05]  /*6510*/  @!P1 BRA `(.L_x_421) ;  /* 0x0000000000f49947 */ /* 0x000fea0003800000 */
        /* <DEDUP_REMOVED lines=11> */
.L_x_422:
[----:B------:R-:W0:Y:S01]  /*65d0*/  LDC.64 R4, c[0x0][0x3b8] ;  /* 0x0000ee00ff047b82 */ /* 0x000e220000000a00 */
[----:B------:R-:W-:-:S05]  /*65e0*/  IADD3 R3, PT, PT, R24, -0x1, RZ ;  /* 0xffffffff18037810 */ /* 0x000fca0007ffe0ff */
        /* <DEDUP_REMOVED lines=8> */
.L_x_424:
[----:B------:R-:W-:Y:S01]  /*6670*/  BSSY.RELIABLE B0, `(.L_x_425) ;  /* 0x000000c000007945 */ /* 0x000fe20003800100 */
[----:B------:R-:W-:-:S07]  /*6680*/  IMAD.MOV.U32 R4, RZ, RZ, RZ ;  /* 0x000000ffff047224 */ /* 0x000fce00078e00ff */
.L_x_427:
[----:B------:R-:W-:Y:S02]  /*6690*/  ISETP.NE.AND P1, PT, R4, R3, PT ;  /* 0x000000030400720c */ /* 0x000fe40003f25270 */
[----:B------:R-:W-:-:S11]  /*66a0*/  MOV R29, R4 ;  /* 0x00000004001d7202 */ /* 0x000fd60000000f00 */
        /* <DEDUP_REMOVED lines=9> */
.L_x_425:
[----:B------:R-:W0:Y:S01]  /*6740*/  LDC.64 R4, c[0x0][0x3b0] ;  /* 0x0000ec00ff047b82 */ /* 0x000e220000000a00 */
[----:B------:R-:W2:Y:S01]  /*6750*/  LDG.E R25, desc[UR6][R24.64] ;  /* 0x0000000618197981 */ /* 0x000ea2000c1e1900 */
[----:B0-----:R-:W-:-:S05]  /*6760*/  IMAD.WIDE.U32 R4, R29, 0x4, R4 ;  /* 0x000000041d047825 */ /* 0x001fca00078e0004 */
[----:B------:R-:W3:Y:S04]  /*6770*/  LDG.E R28, desc[UR6][R4.64] ;  /* 0x00000006041c7981 */ /* 0x000ee8000c1e1900 */
[----:B------:R-:W4:Y:S01]  /*6780*/  LDG.E R3, desc[UR6][R4.64+0x4] ;  /* 0x0000040604037981 */ /* 0x000f22000c1e1900 */
[----:B------:R-:W-:Y:S01]  /*6790*/  BSSY.RECONVERGENT B5, `(.L_x_428) ;  /* 0x0000010000057945 */ /* 0x000fe20003800200 */
[----:B--2---:R-:W-:-:S04]  /*67a0*/  FADD R30, R26, -R25 ;  /* 0x800000191a1e7221 */ /* 0x004fc80000000000 */
[----:B------:R-:W0:Y:S01]  /*67b0*/  MUFU.RCP R29, R30 ;  /* 0x0000001e001d7308 */ /* 0x000e220000001000 */
[----:B---3--:R-:W-:Y:S01]  /*67c0*/  FMUL R27, R25, R28 ;  /* 0x0000001c191b7220 */ /* 0x008fe20000400000 */
[----:B0-----:R-:W-:-:S03]  /*67d0*/  FFMA R28, -R30, R29, 1 ;  /* 0x3f8000001e1c7423 */ /* 0x001fc6000000011d */
[----:B----4-:R-:W-:Y:S01]  /*67e0*/  FFMA R3, R26, R3, -R27 ;  /* 0x000000031a037223 */ /* 0x010fe2000000081b */
[----:B------:R-:W-:-:S03]  /*67f0*/  FFMA R28, R29, R28, R29 ;  /* 0x0000001c1d1c7223 */ /* 0x000fc6000000001d */
[----:B------:R-:W0:Y:S01]  /*6800*/  FCHK P1, R3, R30 ;  /* 0x0000001e03007302 */ /* 0x000e220000020000 */
[----:B------:R-:W-:-:S04]  /*6810*/  FFMA R25, R3, R28, RZ ;  /* 0x0000001c03197223 */ /* 0x000fc800000000ff */
[----:B------:R-:W-:-:S04]  /*6820*/  FFMA R24, -R30, R25, R3 ;  /* 0x000000191e187223 */ /* 0x000fc80000000103 */
[----:B------:R-:W-:Y:S01]  /*6830*/  FFMA R5, R28, R24, R25 ;  /* 0x000000181c057223 */ /* 0x000fe20000000019 */
[----:B0-----:R-:W-:Y:S06]  /*6840*/  @!P1 BRA `(.L_x_429) ;  /* 0x0000000000109947 */ /* 0x001fec0003800000 */
[----:B------:R-:W-:Y:S02]  /*6850*/  MOV R28, R30 ;  /* 0x0000001e001c7202 */ /* 0x000fe40000000f00 */
[----:B------:R-:W-:-:S07]  /*6860*/  MOV R24, 0x6880 ;  /* 0x0000688000187802 */ /* 0x000fce0000000f00 */
[----:B-----5:R-:W-:Y:S05]  /*6870*/  CALL.REL.NOINC `($__internal_5_$__cuda_sm3x_div_rn_noftz_f32_slowpath) ;  /* 0x0000004000987944 */ /* 0x020fea0003c00000 */
[----:B------:R-:W-:-:S07]  /*6880*/  IMAD.MOV.U32 R5, RZ, RZ, R3 ;  /* 0x000000ffff057224 */ /* 0x000fce00078e0003 */
.L_x_429:
[----:B------:R-:W-:Y:S05]  /*6890*/  BSYNC.RECONVERGENT B5 ;  /* 0x0000000000057941 */ /* 0x000fea0003800200 */
.L_x_428:
[----:B------:R-:W-:Y:S05]  /*68a0*/  BRA `(.L_x_423) ;  /* 0x00000000000c7947 */ /* 0x000fea0003800000 */
.L_x_426:
[----:B------:R-:W0:Y:S02]  /*68b0*/  LDC.64 R4, c[0x0][0x3b0] ;  /* 0x0000ec00ff047b82 */ /* 0x000e240000000a00 */
[----:B0-----:R-:W-:-:S06]  /*68c0*/  IMAD.WIDE.U32 R4, R3, 0x4, R4 ;  /* 0x0000000403047825 */ /* 0x001fcc00078e0004 */
[----:B------:R0:W5:Y:S02]  /*68d0*/  LDG.E R5, desc[UR6][R4.64] ;  /* 0x0000000604057981 */ /* 0x000164000c1e1900 */
.L_x_423:
[----:B------:R-:W-:Y:S05]  /*68e0*/  BSYNC.RECONVERGENT B4 ;  /* 0x0000000000047941 */ /* 0x000fea0003800200 */
.L_x_421:
[----:B012---:R-:W-:Y:S02]  /*68f0*/  HFMA2 R4, -RZ, RZ, 0.96630859375, -0.0022525787353515625 ;  /* 0x3bbb989dff047431 */ /* 0x007fe400000001ff */
[CC--:B-----5:R-:W-:Y:S01]  /*6900*/  FMUL R25, R5.reuse, R14.reuse ;  /* 0x0000000e05197220 */ /* 0x0e0fe20000400000 */
[----:B------:R-:W-:Y:S01]  /*6910*/  MOV R27, 0x437c0000 ;  /* 0x437c0000001b7802 */ /* 0x000fe20000000f00 */
[----:B------:R-:W-:Y:S01]  /*6920*/  FMUL R24, R5, -R14 ;  /* 0x8000000e05187220 */ /* 0x000fe20000400000 */
[----:B------:R-:W-:Y:S01]  /*6930*/  FADD R28, R11, -R10 ;  /* 0x8000000a0b1c7221 */ /* 0x000fe20000000000 */
[----:B------:R-:W-:Y:S03]  /*6940*/  BSSY.RECONVERGENT B4, `(.L_x_430) ;  /* 0x000001c000047945 */ /* 0x000fe60003800200 */
[----:B------:R-:W0:Y:S01]  /*6950*/  MUFU.RCP R5, R28 ;  /* 0x0000001c00057308 */ /* 0x000e220000001000 */
[-C--:B------:R-:W-:Y:S01]  /*6960*/  FFMA.SAT R3, R25, R4.reuse, 0.5 ;  /* 0x3f00000019037423 */ /* 0x080fe20000002004 */
[----:B------:R-:W-:-:S03]  /*6970*/  FFMA.SAT R4, R24, R4, 0.5 ;  /* 0x3f00000018047423 */ /* 0x000fc60000002004 */
[-C--:B------:R-:W-:Y:S01]  /*6980*/  FFMA.RM R3, R3, R27.reuse, 12582913 ;  /* 0x4b40000103037423 */ /* 0x080fe2000000401b */
[----:B------:R-:W-:-:S03]  /*6990*/  FFMA.RM R4, R4, R27, 12582913 ;  /* 0x4b40000104047423 */ /* 0x000fc6000000401b */
[C---:B------:R-:W-:Y:S01]  /*69a0*/  FADD R26, R3.reuse, -12583039 ;  /* 0xcb40007f031a7421 */ /* 0x040fe20000000000 */
[----:B------:R-:W-:-:S03]  /*69b0*/  SHF.L.U32 R3, R3, 0x17, RZ ;  /* 0x0000001703037819 */ /* 0x000fc600000006ff */
[----:B------:R-:W-:Y:S01]  /*69c0*/  FFMA R26, R25, 1.4426950216293334961, -R26 ;  /* 0x3fb8aa3b191a7823 */ /* 0x000fe2000000081a */
[----:B0-----:R-:W-:-:S03]  /*69d0*/  FFMA R30, -R28, R5, 1 ;  /* 0x3f8000001c1e7423 */ /* 0x001fc60000000105 */
[----:B------:R-:W-:Y:S01]  /*69e0*/  FFMA R26, R25, 1.925963033500011079e-08, R26 ;  /* 0x32a57060191a7823 */ /* 0x000fe2000000001a */
[C---:B------:R-:W-:Y:S01]  /*69f0*/  FADD R25, R4.reuse, -12583039 ;  /* 0xcb40007f04197421 */ /* 0x040fe20000000000 */
[----:B------:R-:W-:Y:S01]  /*6a00*/  FFMA R30, R5, R30, R5 ;  /* 0x0000001e051e7223 */ /* 0x000fe20000000005 */
[----:B------:R-:W-:Y:S02]  /*6a10*/  IMAD.SHL.U32 R5, R4, 0x800000, RZ ;  /* 0x0080000004057824 */ /* 0x000fe400078e00ff */
[C---:B------:R-:W-:Y:S01]  /*6a20*/  FFMA R25, R24.reuse, 1.4426950216293334961, -R25 ;  /* 0x3fb8aa3b18197823 */ /* 0x040fe20000000819 */
[----:B------:R-:W0:Y:S03]  /*6a30*/  MUFU.EX2 R26, R26 ;  /* 0x0000001a001a7308 */ /* 0x000e260000000800 */
[----:B------:R-:W-:-:S05]  /*6a40*/  FFMA R25, R24, 1.925963033500011079e-08, R25 ;  /* 0x32a5706018197823 */ /* 0x000fca0000000019 */
        /* <DEDUP_REMOVED lines=9> */
[----:B------:R-:W-:Y:S05]  /*6ae0*/  CALL.REL.NOINC `($__internal_5_$__cuda_sm3x_div_rn_noftz_f32_slowpath) ;  /* 0x0000003c00fc7944 */ /* 0x000fea0003c00000 */
[----:B------:R-:W-:-:S07]  /*6af0*/  MOV R4, R3 ;  /* 0x0000000300047202 */ /* 0x000fce0000000f00 */
.L_x_431:
[----:B------:R-:W-:Y:S05]  /*6b00*/  BSYNC.RECONVERGENT B4 ;  /* 0x0000000000047941 */ /* 0x000fea0003800200 */
.L_x_430:
[----:B------:R-:W-:Y:S01]  /*6b10*/  FADD.SAT R3, RZ, R4 ;  /* 0x00000004ff037221 */ /* 0x000fe20000002000 */
[----:B------:R-:W-:Y:S01]  /*6b20*/  HFMA2 R4, -RZ, RZ, 0, 0 ;  /* 0x00000000ff047431 */ /* 0x000fe200000001ff */
[----:B------:R-:W-:Y:S06]  /*6b30*/  BSSY.RECONVERGENT B0, `(.L_x_432) ;  /* 0x00000d9000007945 */ /* 0x000fec0003800200 */
.L_x_446:
[----:B------:R-:W-:Y:S01]  /*6b40*/  FSETP.NEU.AND P2, PT, R11, 1, PT ;  /* 0x3f8000000b00780b */ /* 0x000fe20003f4d000 */
[----:B------:R-:W-:Y:S01]  /*6b50*/  BSSY.RECONVERGENT B1, `(.L_x_433) ;  /* 0x000002a000017945 */ /* 0x000fe20003800200 */
[----:B0-----:R-:W-:Y:S02]  /*6b60*/  LOP3.LUT R24, RZ, R4, RZ, 0x33, !PT ;  /* 0x00000004ff187212 */ /* 0x001fe400078e33ff */
[----:B------:R-:W-:Y:S02]  /*6b70*/  ISETP.EQ.OR P1, PT, R4, RZ, !P2 ;  /* 0x000000ff0400720c */ /* 0x000fe40005722670 */
[----:B------:R-:W-:-:S11]  /*6b80*/  MOV R25, 0x3f800000 ;  /* 0x3f80000000197802 */ /* 0x000fd60000000f00 */
[----:B------:R-:W-:Y:S05]  /*6b90*/  @P1 BRA `(.L_x_434) ;  /* 0x0000000000941947 */ /* 0x000fea0003800000 */
[----:B------:R-:W-:-:S04]  /*6ba0*/  I2FP.F32.U32 R28, R4 ;  /* 0x00000004001c7245 */ /* 0x000fc80000201000 */
[----:B------:R-:W-:-:S04]  /*6bb0*/  FSETP.NAN.AND P1, PT, |R28|, |R28|, PT ;  /* 0x4000001c1c00720b */ /* 0x000fc80003f28200 */
[----:B------:R-:W-:-:S13]  /*6bc0*/  FSETP.NUM.AND P1, PT, |R11|, |R11|, !P1 ;  /* 0x4000000b0b00720b */ /* 0x000fda0004f27200 */
[----:B------:R-:W-:Y:S01]  /*6bd0*/  @!P1 FADD R25, R11, R28 ;  /* 0x0000001c0b199221 */ /* 0x000fe20000000000 */
[----:B------:R-:W-:Y:S06]  /*6be0*/  @!P1 BRA `(.L_x_434) ;  /* 0x0000000000809947 */ /* 0x000fec0003800000 */
[----:B------:R-:W-:Y:S01]  /*6bf0*/  FSETP.NEU.AND P4, PT, |R11|, +INF , PT ;  /* 0x7f8000000b00780b */ /* 0x000fe20003f8d200 */
[----:B------:R-:W-:Y:S01]  /*6c00*/  FMUL R26, R7, R28 ;  /* 0x0000001c071a7220 */ /* 0x000fe20000400000 */
[----:B------:R-:W-:-:S03]  /*6c10*/  IMAD.MOV.U32 R32, RZ, RZ, 0x391fcb8e ;  /* 0x391fcb8eff207424 */ /* 0x000fc600078e00ff */
[----:B------:R-:W0:Y:S01]  /*6c20*/  FRND R25, R26 ;  /* 0x0000001a00197307 */ /* 0x000e220000201000 */
[----:B------:R-:W-:Y:S01]  /*6c30*/  FFMA R27, R7, R28, -R26 ;  /* 0x0000001c071b7223 */ /* 0x000fe2000000081a */
[----:B------:R-:W-:-:S03]  /*6c40*/  FSETP.GEU.AND P3, PT, R26, RZ, PT ;  /* 0x000000ff1a00720b */ /* 0x000fc60003f6e000 */
[----:B------:R-:W-:-:S03]  /*6c50*/  FFMA R30, R6, R28, R27 ;  /* 0x0000001c061e7223 */ /* 0x000fc6000000001b */
[----:B------:R-:W-:Y:S01]  /*6c60*/  @!P4 FMUL R31, R28, 0.5 ;  /* 0x3f0000001c1fc820 */ /* 0x000fe20000400000 */
[----:B------:R-:W-:Y:S01]  /*6c70*/  F2I.NTZ R29, R26 ;  /* 0x0000001a001d7305 */ /* 0x000fe20000203100 */
[----:B0-----:R-:W-:Y:S01]  /*6c80*/  FADD R27, R26, -R25 ;  /* 0x800000191a1b7221 */ /* 0x001fe20000000000 */
[----:B------:R-:W-:-:S06]  /*6c90*/  FSETP.GT.AND P1, PT, R25, RZ, PT ;  /* 0x000000ff1900720b */ /* 0x000fcc0003f24000 */
[----:B------:R-:W0:Y:S01]  /*6ca0*/  @!P4 FRND.TRUNC R31, R31 ;  /* 0x0000001f001fc307 */ /* 0x000e22000020d000 */
        /* <DEDUP_REMOVED lines=8> */
[----:B------:R-:W-:Y:S01]  /*6d30*/  FSETP.GT.AND P1, PT, |R26|, 152, PT ;  /* 0x431800001a00780b */ /* 0x000fe20003f24200 */
[----:B------:R-:W-:Y:S01]  /*6d40*/  FFMA R30, R27, R30, 0.69314718246459960938 ;  /* 0x3f3172181b1e7423 */ /* 0x000fe2000000001e */
[----:B------:R-:W-:Y:S01]  /*6d50*/  FSETP.NEU.AND P5, PT, |R33|, 1, !P4 ;  /* 0x3f8000002100780b */ /* 0x000fe200067ad200 */
[----:B------:R-:W-:Y:S01]  /*6d60*/  @!P4 FADD R26, R11, R11 ;  /* 0x0000000b0b1ac221 */ /* 0x000fe20000000000 */
[----:B------:R-:W-:Y:S01]  /*6d70*/  IADD3 R25, PT, PT, R28, 0x7f000000, RZ ;  /* 0x7f0000001c197810 */ /* 0x000fe20007ffe0ff */
[----:B------:R-:W-:Y:S01]  /*6d80*/  FFMA R30, R27, R30, 1 ;  /* 0x3f8000001b1e7423 */ /* 0x000fe2000000001e */
[----:B------:R-:W-:-:S03]  /*6d90*/  LEA R29, R29, -R28, 0x17 ;  /* 0x8000001c1d1d7211 */ /* 0x000fc600078eb8ff */
[----:B------:R-:W-:Y:S01]  /*6da0*/  FMUL R30, R25, R30 ;  /* 0x0000001e191e7220 */ /* 0x000fe20000400000 */
[----:B------:R-:W-:-:S03]  /*6db0*/  FSEL R25, RZ, +INF , !P3 ;  /* 0x7f800000ff197808 */ /* 0x000fc60005800000 */
[----:B------:R-:W-:Y:S02]  /*6dc0*/  @!P1 FMUL R25, R29, R30 ;  /* 0x0000001e1d199220 */ /* 0x000fe40000400000 */
[----:B------:R-:W-:-:S04]  /*6dd0*/  @P5 LOP3.LUT R26, R26, 0x7fffffff, RZ, 0xc0, !PT ;  /* 0x7fffffff1a1a5812 */ /* 0x000fc800078ec0ff */
[----:B------:R-:W-:-:S07]  /*6de0*/  @!P4 MOV R25, R26 ;  /* 0x0000001a0019c202 */ /* 0x000fce0000000f00 */
.L_x_434:
[----:B------:R-:W-:Y:S05]  /*6df0*/  BSYNC.RECONVERGENT B1 ;  /* 0x0000000000017941 */ /* 0x000fea0003800200 */
.L_x_433:
[----:B------:R-:W-:Y:S01]  /*6e00*/  IMAD.IADD R24, R24, 0x1, R15 ;  /* 0x0000000118187824 */ /* 0x000fe200078e020f */
[----:B------:R-:W-:Y:S01]  /*6e10*/  FSETP.NEU.AND P3, PT, R10, 1, PT ;  /* 0x3f8000000a00780b */ /* 0x000fe20003f6d000 */
[----:B------:R-:W-:Y:S01]  /*6e20*/  BSSY.RECONVERGENT B1, `(.L_x_435) ;  /* 0x000002a000017945 */ /* 0x000fe20003800200 */
[----:B------:R-:W-:Y:S02]  /*6e30*/  HFMA2 R27, -RZ, RZ, 1.875, 0 ;  /* 0x3f800000ff1b7431 */ /* 0x000fe400000001ff */
[----:B------:R-:W-:-:S13]  /*6e40*/  ISETP.EQ.OR P1, PT, R24, RZ, !P3 ;  /* 0x000000ff1800720c */ /* 0x000fda0005f22670 */
        /* <DEDUP_REMOVED lines=11> */
[----:B------:R-:W-:Y:S01]  /*6f00*/  FFMA R30, R8, R26, R29 ;  /* 0x0000001a081e7223 */ /* 0x000fe2000000001d */
[----:B0-----:R-:W-:Y:S01]  /*6f10*/  FADD R29, R28, -R27 ;  /* 0x8000001b1c1d7221 */ /* 0x001fe20000000000 */
[----:B------:R-:W-:-:S03]  /*6f20*/  FSETP.GT.AND P1, PT, R27, RZ, PT ;  /* 0x000000ff1b00720b */ /* 0x000fc60003f24000 */
[----:B------:R-:W-:Y:S01]  /*6f30*/  FADD R29, R29, R30 ;  /* 0x0000001e1d1d7221 */ /* 0x000fe20000000000 */
[----:B------:R-:W-:Y:S02]  /*6f40*/  SEL R27, RZ, 0x83000000, P1 ;  /* 0x83000000ff1b7807 */ /* 0x000fe40000800000 */
[----:B------:R-:W-:Y:S01]  /*6f50*/  FSETP.GEU.AND P1, PT, R28, RZ, PT ;  /* 0x000000ff1c00720b */ /* 0x000fe20003f2e000 */
[----:B------:R-:W-:-:S04]  /*6f60*/  FFMA R30, R29, R32, 0.0013391353422775864601 ;  /* 0x3aaf85ed1d1e7423 */ /* 0x000fc80000000020 */
[----:B------:R-:W-:-:S04]  /*6f70*/  FFMA R30, R29, R30, 0.0096188392490148544312 ;  /* 0x3c1d98561d1e7423 */ /* 0x000fc8000000001e */
[C---:B------:R-:W-:Y:S02]  /*6f80*/  FFMA R32, R29.reuse, R30, 0.055503588169813156128 ;  /* 0x3d6357bb1d207423 */ /* 0x040fe4000000001e */
[----:B------:R-:W0:Y:S02]  /*6f90*/  F2I.NTZ R30, R28 ;  /* 0x0000001c001e7305 */ /* 0x000e240000203100 */
[----:B------:R-:W-:-:S04]  /*6fa0*/  FFMA R32, R29, R32, 0.24022644758224487305 ;  /* 0x3e75fdec1d207423 */ /* 0x000fc80000000020 */
[----:B------:R-:W-:-:S04]  /*6fb0*/  FFMA R32, R29, R32, 0.69314718246459960938 ;  /* 0x3f3172181d207423 */ /* 0x000fc80000000020 */
[----:B------:R-:W-:Y:S01]  /*6fc0*/  FFMA R32, R29, R32, 1 ;  /* 0x3f8000001d207423 */ /* 0x000fe20000000020 */
[----:B------:R-:W-:Y:S01]  /*6fd0*/  IADD3 R29, PT, PT, R27, 0x7f000000, RZ ;  /* 0x7f0000001b1d7810 */ /* 0x000fe20007ffe0ff */
[----:B0-----:R-:W-:-:S04]  /*6fe0*/  IMAD R30, R30, 0x800000, -R27 ;  /* 0x008000001e1e7824 */ /* 0x001fc800078e0a1b */
        /* <DEDUP_REMOVED lines=13> */
.L_x_436:
[----:B------:R-:W-:Y:S05]  /*70c0*/  BSYNC.RECONVERGENT B1 ;  /* 0x0000000000017941 */ /* 0x000fea0003800200 */
.L_x_435:
[----:B------:R-:W-:Y:S01]  /*70d0*/  ISETP.GE.AND P1, PT, R0, 0x1, PT ;  /* 0x000000010000780c */ /* 0x000fe20003f26270 */
[----:B------:R-:W-:Y:S01]  /*70e0*/  FADD R26, R21, R12 ;  /* 0x0000000c151a7221 */ /* 0x000fe20000000000 */
[----:B------:R-:W-:Y:S03]  /*70f0*/  BSSY.RECONVERGENT B1, `(.L_x_437) ;  /* 0x000006d000017945 */ /* 0x000fe60003800200 */
[----:B------:R-:W-:-:S04]  /*7100*/  FMUL R26, R25, R26 ;  /* 0x0000001a191a7220 */ /* 0x000fc80000400000 */
[----:B------:R-:W-:-:S04]  /*7110*/  FMUL R27, R26, R27 ;  /* 0x0000001b1a1b7220 */ /* 0x000fc80000400000 */
[----:B------:R-:W-:Y:S05]  /*7120*/  @!P1 BRA `(.L_x_438) ;  /* 0x0000000400a49947 */ /* 0x000fea0003800000 */
[----:B------:R-:W-:-:S07]  /*7130*/  HFMA2 R25, -RZ, RZ, 0, 0 ;  /* 0x00000000ff197431 */ /* 0x000fce00000001ff */
.L_x_445:
[----:B------:R-:W-:-:S06]  /*7140*/  LEA R29, R25, R17, 0x2 ;  /* 0x00000011191d7211 */ /* 0x000fcc00078e10ff */
[----:B------:R-:W2:Y:S01]  /*7150*/  LDL R29, [R29] ;  /* 0x000000001d1d7983 */ /* 0x000ea20000100800 */
[----:B------:R-:W-:Y:S01]  /*7160*/  BSSY.RECONVERGENT B4, `(.L_x_439) ;  /* 0x0000062000047945 */ /* 0x000fe20003800200 */
[----:B--2---:R-:W-:-:S13]  /*7170*/  ISETP.GE.AND P1, PT, R29, R15, PT ;  /* 0x0000000f1d00720c */ /* 0x004fda0003f26270 */
[----:B------:R-:W-:Y:S05]  /*7180*/  @P1 BRA `(.L_x_440) ;  /* 0x00000004007c1947 */ /* 0x000fea0003800000 */
[----:B------:R-:W-:-:S06]  /*7190*/  LEA R26, R25, R18, 0x2 ;  /* 0x00000012191a7211 */ /* 0x000fcc00078e10ff */
[----:B------:R-:W5:Y:S01]  /*71a0*/  LDL R26, [R26] ;  /* 0x000000001a1a7983 */ /* 0x000f620000100800 */
[----:B------:R-:W-:Y:S01]  /*71b0*/  VIMNMX R31, PT, PT, R29, R4, PT ;  /* 0x000000041d1f7248 */ /* 0x000fe20003fe0100 */
[----:B------:R-:W-:Y:S01]  /*71c0*/  BSSY.RECONVERGENT B5, `(.L_x_441) ;  /* 0x000002c000057945 */ /* 0x000fe20003800200 */
[----:B------:R-:W-:-:S03]  /*71d0*/  MOV R35, 0x3f800000 ;  /* 0x3f80000000237802 */ /* 0x000fc60000000f00 */
[----:B------:R-:W-:-:S05]  /*71e0*/  IMAD.IADD R28, R4, 0x1, -R31 ;  /* 0x00000001041c7824 */ /* 0x000fca00078e0a1f */
        /* <DEDUP_REMOVED lines=18> */
[----:B------:R-:W-:Y:S01]  /*7310*/  HFMA2 R34, -RZ, RZ, 0.64013671875, -15.109375 ;  /* 0x391fcb8eff227431 */ /* 0x000fe200000001ff */
[----:B------:R-:W-:-:S04]  /*7320*/  FSETP.NEU.AND P1, PT, |R11|, +INF , PT ;  /* 0x7f8000000b00780b */ /* 0x000fc80003f2d200 */
[----:B------:R-:W-:-:S04]  /*7330*/  FFMA R34, R33, R34, 0.0013391353422775864601 ;  /* 0x3aaf85ed21227423 */ /* 0x000fc80000000022 */
[----:B------:R-:W-:-:S04]  /*7340*/  FFMA R34, R33, R34, 0.0096188392490148544312 ;  /* 0x3c1d985621227423 */ /* 0x000fc80000000022 */
[----:B------:R-:W-:-:S04]  /*7350*/  FFMA R34, R33, R34, 0.055503588169813156128 ;  /* 0x3d6357bb21227423 */ /* 0x000fc80000000022 */
[----:B------:R-:W-:-:S04]  /*7360*/  FFMA R34, R33, R34, 0.24022644758224487305 ;  /* 0x3e75fdec21227423 */ /* 0x000fc80000000022 */
[----:B------:R-:W-:-:S04]  /*7370*/  FFMA R34, R33, R34, 0.69314718246459960938 ;  /* 0x3f31721821227423 */ /* 0x000fc80000000022 */
[----:B------:R-:W-:Y:S01]  /*7380*/  FFMA R34, R33, R34, 1 ;  /* 0x3f80000021227423 */ /* 0x000fe20000000022 */
[----:B0-----:R-:W-:Y:S01]  /*7390*/  LEA R33, R32, -R35, 0x17 ;  /* 0x8000002320217211 */ /* 0x001fe200078eb8ff */
[----:B------:R-:W-:-:S04]  /*73a0*/  VIADD R35, R35, 0x7f000000 ;  /* 0x7f00000023237836 */ /* 0x000fc80000000000 */
[----:B------:R-:W-:Y:S01]  /*73b0*/  FMUL R34, R35, R34 ;  /* 0x0000002223227220 */ /* 0x000fe20000400000 */
[----:B------:R-:W-:-:S03]  /*73c0*/  FSEL R35, RZ, +INF , !P5 ;  /* 0x7f800000ff237808 */ /* 0x000fc60006800000 */
[----:B------:R-:W-:Y:S01]  /*73d0*/  @!P4 FMUL R35, R33, R34 ;  /* 0x000000222123c220 */ /* 0x000fe20000400000 */
[----:B------:R-:W-:Y:S06]  /*73e0*/  @P1 BRA `(.L_x_442) ;  /* 0x0000000000241947 */ /* 0x000fec0003800000 */
        /* <DEDUP_REMOVED lines=9> */
.L_x_442:
[----:B------:R-:W-:Y:S05]  /*7480*/  BSYNC.RECONVERGENT B5 ;  /* 0x0000000000057941 */ /* 0x000fea0003800200 */
.L_x_441:
[----:B------:R-:W-:Y:S01]  /*7490*/  IADD3 R29, PT, PT, R24, R31, -R29 ;  /* 0x0000001f181d7210 */ /* 0x000fe20007ffe81d */
[----:B------:R-:W-:Y:S01]  /*74a0*/  BSSY.RECONVERGENT B5, `(.L_x_443) ;  /* 0x000002b000057945 */ /* 0x000fe20003800200 */
[----:B-----5:R-:W-:Y:S01]  /*74b0*/  FMUL R26, R26, R35 ;  /* 0x000000231a1a7220 */ /* 0x020fe20000400000 */
[----:B------:R-:W-:Y:S02]  /*74c0*/  MOV R31, 0x3f800000 ;  /* 0x3f800000001f7802 */ /* 0x000fe40000000f00 */
        /* <DEDUP_REMOVED lines=25> */
[----:B------:R-:W-:Y:S01]  /*7660*/  IADD3 R33, PT, PT, R32, 0x7f000000, RZ ;  /* 0x7f00000020217810 */ /* 0x000fe20007ffe0ff */
[----:B0-----:R-:W-:Y:S01]  /*7670*/  IMAD R32, R31, 0x800000, -R32 ;  /* 0x008000001f207824 */ /* 0x001fe200078e0a20 */
        /* <DEDUP_REMOVED lines=13> */
.L_x_444:
[----:B------:R-:W-:Y:S05]  /*7750*/  BSYNC.RECONVERGENT B5 ;  /* 0x0000000000057941 */ /* 0x000fea0003800200 */
.L_x_443:
[----:B------:R-:W-:-:S05]  /*7760*/  FFMA R26, -R26, R31, R27 ;  /* 0x0000001f1a1a7223 */ /* 0x000fca000000011b */
[----:B------:R-:W-:-:S07]  /*7770*/  FMNMX.NAN R27, R26, 9.9999999392252902908e-09, !PT ;  /* 0x322bcc771a1b7809 */ /* 0x000fce0007820000 */
.L_x_440:
[----:B------:R-:W-:Y:S05]  /*7780*/  BSYNC.RECONVERGENT B4 ;  /* 0x0000000000047941 */ /* 0x000fea0003800200 */
.L_x_439:
[----:B------:R-:W-:-:S04]  /*7790*/  IADD3 R25, PT, PT, R25, 0x1, RZ ;  /* 0x0000000119197810 */ /* 0x000fc80007ffe0ff */
[----:B------:R-:W-:-:S13]  /*77a0*/  ISETP.NE.AND P1, PT, R25, R0, PT ;  /* 0x000000001900720c */ /* 0x000fda0003f25270 */
[----:B------:R-:W-:Y:S05]  /*77b0*/  @P1 BRA `(.L_x_445) ;  /* 0xfffffff800601947 */ /* 0x000fea000383ffff */
.L_x_438:
[----:B------:R-:W-:Y:S05]  /*77c0*/  BSYNC.RECONVERGENT B1 ;  /* 0x0000000000017941 */ /* 0x000fea0003800200 */
.L_x_437:
[----:B------:R-:W-:-:S05]  /*77d0*/  LEA R24, R4, R1, 0x2 ;  /* 0x0000000104187211 */ /* 0x000fca00078e10ff */
[----:B------:R-:W2:Y:S04]  /*77e0*/  LDL R25, [R24] ;  /* 0x0000000018197983 */ /* 0x000ea80000100800 */
[----:B------:R-:W3:Y:S01]  /*77f0*/  LDL R26, [R24+0x4] ;  /* 0x00000400181a7983 */ /* 0x000ee20000100800 */
[----:B------:R-:W-:Y:S01]  /*7800*/  LOP3.LUT P1, RZ, R19, 0xff, RZ, 0xc0, !PT ;  /* 0x000000ff13ff7812 */ /* 0x000fe2000782c0ff */
        /* <DEDUP_REMOVED lines=12> */
.L_x_432:
[C---:B------:R-:W-:Y:S01]  /*78d0*/  ISETP.GE.AND P1, PT, R15.reuse, 0x2, PT ;  /* 0x000000020f00780c */ /* 0x040fe20003f26270 */
[----:B------:R-:W-:-:S12]  /*78e0*/  VIADD R15, R15, 0xffffffff ;  /* 0xffffffff0f0f7836 */ /* 0x000fd80000000000 */
[----:B------:R-:W-:Y:S05]  /*78f0*/  @P1 BRA `(.L_x_447) ;  /* 0xffffffe800f81947 */ /* 0x000fea000383ffff */
.L_x_420:
[----:B------:R-:W-:Y:S05]  /*7900*/  BSYNC.RECONVERGENT B3 ;  /* 0x0000000000037941 */ /* 0x000fea0003800200 */
.L_x_419:
[----:B------:R1:W5:Y:S02]  /*7910*/  LDL R8, [R1] ;  /* 0x0000000001087983 */ /* 0x0003640000100800 */
.L_x_399:
[----:B------:R-:W-:Y:S05]  /*7920*/  BSYNC.RECONVERGENT B2 ;  /* 0x0000000000027941 */ /* 0x000fea0003800200 */
.L_x_397:
[----:B------:R-:W-:Y:S01]  /*7930*/  FSETP.GEU.AND P0, PT, R2, 0.10000000149011611938, PT ;  /* 0x3dcccccd0200780b */ /* 0x000fe20003f0e000 */
[----:B------:R-:W-:-:S12]  /*7940*/  BSSY.RECONVERGENT B2, `(.L_x_448) ;  /* 0x0000016000027945 */ /* 0x000fd80003800200 */
[----:B------:R-:W-:-:S05]  /*7950*/  @!P0 I2FP.F32.S32 R3, R16 ;  /* 0x0000001000038245 */ /* 0x000fca0000201400 */
[----:B------:R-:W-:-:S04]  /*7960*/  @!P0 FMUL R3, R2, R3 ;  /* 0x0000000302038220 */ /* 0x000fc80000400000 */
[----:B------:R-:W-:-:S06]  /*7970*/  @!P0 FMUL R9, R3, 10 ;  /* 0x4120000003098820 */ /* 0x000fcc0000400000 */
[----:B------:R-:W3:Y:S02]  /*7980*/  @!P0 F2I.TRUNC.NTZ R9, R9 ;  /* 0x0000000900098305 */ /* 0x000ee4000020f100 */
[----:B---3--:R-:W-:-:S04]  /*7990*/  @!P0 VIMNMX R3, PT, PT, R16, R9, PT ;  /* 0x0000000910038248 */ /* 0x008fc80003fe0100 */
[----:B------:R-:W-:-:S04]  /*79a0*/  @!P0 VIMNMX R16, PT, PT, R3, 0xa, !PT ;  /* 0x0000000a03108848 */ /* 0x000fc80007fe0100 */
[----:B------:R-:W-:-:S04]  /*79b0*/  VIMNMX R6, PT, PT, R16, 0x200, PT ;  /* 0x0000020010067848 */ /* 0x000fc80003fe0100 */
[----:B------:R-:W-:-:S04]  /*79c0*/  I2FP.F32.S32 R7, R6 ;  /* 0x0000000600077245 */ /* 0x000fc80000201400 */
[----:B0-----:R-:W0:Y:S08]  /*79d0*/  MUFU.RCP R4, R7 ;  /* 0x0000000700047308 */ /* 0x001e300000001000 */
[----:B------:R-:W3:Y:S01]  /*79e0*/  FCHK P0, R2, R7 ;  /* 0x0000000702007302 */ /* 0x000ee20000000000 */
[----:B0-----:R-:W-:-:S04]  /*79f0*/  FFMA R3, -R7, R4, 1 ;  /* 0x3f80000007037423 */ /* 0x001fc80000000104 */
[----:B------:R-:W-:-:S04]  /*7a00*/  FFMA R3, R4, R3, R4 ;  /* 0x0000000304037223 */ /* 0x000fc80000000004 */
[----:B------:R-:W-:-:S04]  /*7a10*/  FFMA R4, R2, R3, RZ ;  /* 0x0000000302047223 */ /* 0x000fc800000000ff */
[----:B------:R-:W-:-:S04]  /*7a20*/  FFMA R5, -R7, R4, R2 ;  /* 0x0000000407057223 */ /* 0x000fc80000000102 */
[----:B------:R-:W-:Y:S01]  /*7a30*/  FFMA R5, R3, R5, R4 ;  /* 0x0000000503057223 */ /* 0x000fe20000000004 */
[----:B---3--:R-:W-:Y:S06]  /*7a40*/  @!P0 BRA `(.L_x_449) ;  /* 0x0000000000148947 */ /* 0x008fec0003800000 */
[----:B------:R-:W-:Y:S02]  /*7a50*/  MOV R3, R2 ;  /* 0x0000000200037202 */ /* 0x000fe40000000f00 */
[----:B------:R-:W-:Y:S02]  /*7a60*/  MOV R28, R7 ;  /* 0x00000007001c7202 */ /* 0x000fe40000000f00 */
[----:B------:R-:W-:-:S07]  /*7a70*/  MOV R24, 0x7a90 ;  /* 0x00007a9000187802 */ /* 0x000fce0000000f00 */
[----:B-12--5:R-:W-:Y:S05]  /*7a80*/  CALL.REL.NOINC `($__internal_5_$__cuda_sm3x_div_rn_noftz_f32_slowpath) ;  /* 0x0000003000147944 */ /* 0x026fea0003c00000 */
[----:B------:R-:W-:-:S07]  /*7a90*/  MOV R5, R3 ;  /* 0x0000000300057202 */ /* 0x000fce0000000f00 */
.L_x_449:
[----:B------:R-:W-:Y:S05]  /*7aa0*/  BSYNC.RECONVERGENT B2 ;  /* 0x0000000000027941 */ /* 0x000fea0003800200 */
.L_x_448:
[C---:B------:R-:W-:Y:S01]  /*7ab0*/  FSETP.GT.AND P0, PT, R5.reuse, 0.0099999997764825820923, PT ;  /* 0x3c23d70a0500780b */ /* 0x040fe20003f04000 */
[----:B------:R-:W-:Y:S01]  /*7ac0*/  BSSY.RECONVERGENT B2, `(.L_x_450) ;  /* 0x000029f000027945 */ /* 0x000fe20003800200 */
[----:B------:R-:W-:Y:S02]  /*7ad0*/  FSETP.GTU.AND P1, PT, R5, RZ, PT ;  /* 0x000000ff0500720b */ /* 0x000fe40003f2c000 */
[----:B------:R-:W-:-:S05]  /*7ae0*/  FMNMX.NAN R2, R13, 9.9999999747524270788e-07, !PT ;  /* 0x358637bd0d027809 */ /* 0x000fca0007820000 */
[----:B------:R-:W-:-:S06]  /*7af0*/  FADD R21, R21, -R2 ;  /* 0x8000000215157221 */ /* 0x000fcc0000000000 */
[----:B------:R-:W-:Y:S05]  /*7b00*/  @!P0 BRA P1, `(.L_x_451) ;  /* 0x0000000000188947 */ /* 0x000fea0000800000 */
[----:B-----5:R-:W-:-:S13]  /*7b10*/  LOP3.LUT P0, RZ, R19, 0xff, RZ, 0xc0, !PT ;  /* 0x000000ff13ff7812 */ /* 0x020fda000780c0ff */
[C-C-:B------:R-:W-:Y:S01]  /*7b20*/  @P0 FADD R0, -R22.reuse, R21.reuse ;  /* 0x0000001516000221 */ /* 0x140fe20000000100 */
[----:B------:R-:W-:-:S04]  /*7b30*/  @!P0 FADD R21, R22, -R21 ;  /* 0x8000001516158221 */ /* 0x000fc80000000000 */
[----:B------:R-:W-:Y:S02]  /*7b40*/  @P0 FMNMX R3, RZ, R0, !PT ;  /* 0x00000000ff030209 */ /* 0x000fe40007800000 */
[----:B------:R-:W-:Y:S01]  /*7b50*/  @!P0 FMNMX R3, RZ, R21, !PT ;  /* 0x00000015ff038209 */ /* 0x000fe20007800000 */
[----:B------:R-:W-:Y:S06]  /*7b60*/  BRA `(.L_x_452) ;  /* 0x0000002800507947 */ /* 0x000fec0003800000 */
.L_x_451:
        /* <DEDUP_REMOVED lines=8> */
.L_x_453:
[----:B------:R-:W-:Y:S01]  /*7bf0*/  VIADD R3, R5, 0xf3000000 ;  /* 0xf300000005037836 */ /* 0x000fe20000000000 */
[----:B--2---:R0:W2:Y:S01]  /*7c00*/  MUFU.RSQ R10, R5 ;  /* 0x00000005000a7308 */ /* 0x0040a20000001400 */
[----:B------:R-:W-:Y:S03]  /*7c10*/  BSSY.RECONVERGENT B0, `(.L_x_454) ;  /* 0x000000b000007945 */ /* 0x000fe60003800200 */
[----:B------:R-:W-:-:S13]  /*7c20*/  ISETP.GT.U32.AND P0, PT, R3, 0x727fffff, PT ;  /* 0x727fffff0300780c */ /* 0x000fda0003f04070 */
[----:B0-2---:R-:W-:Y:S05]  /*7c30*/  @!P0 BRA `(.L_x_455) ;  /* 0x0000000000108947 */ /* 0x005fea0003800000 */
[----:B------:R-:W-:Y:S02]  /*7c40*/  MOV R14, R5 ;  /* 0x00000005000e7202 */ /* 0x000fe40000000f00 */
[----:B------:R-:W-:-:S07]  /*7c50*/  MOV R24, 0x7c70 ;  /* 0x00007c7000187802 */ /* 0x000fce0000000f00 */
[----:B-1---5:R-:W-:Y:S05]  /*7c60*/  CALL.REL.NOINC `($__internal_4_$__cuda_sm20_sqrt_rn_f32_slowpath) ;  /* 0x0000002c00447944 */ /* 0x022fea0003c00000 */
[----:B------:R-:W-:Y:S05]  /*7c70*/  BRA `(.L_x_456) ;  /* 0x0000000000107947 */ /* 0x000fea0003800000 */
.L_x_455:
[C---:B------:R-:W-:Y:S01]  /*7c80*/  FMUL.FTZ R4, R10.reuse, R5 ;  /* 0x000000050a047220 */ /* 0x040fe20000410000 */
[----:B------:R-:W-:-:S03]  /*7c90*/  FMUL.FTZ R9, R10, 0.5 ;  /* 0x3f0000000a097820 */ /* 0x000fc60000410000 */
[----:B------:R-:W-:-:S04]  /*7ca0*/  FFMA R3, -R4, R4, R5 ;  /* 0x0000000404037223 */ /* 0x000fc80000000105 */
[----:B------:R-:W-:-:S07]  /*7cb0*/  FFMA R3, R3, R9, R4 ;  /* 0x0000000903037223 */ /* 0x000fce0000000004 */
.L_x_456:
[----:B------:R-:W-:Y:S05]  /*7cc0*/  BSYNC.RECONVERGENT B0 ;  /* 0x0000000000007941 */ /* 0x000fea0003800200 */
.L_x_454:
[----:B------:R-:W-:Y:S02]  /*7cd0*/  HFMA2 R4, -RZ, RZ, 0.96630859375, -0.0022525787353515625 ;  /* 0x3bbb989dff047431 */ /* 0x000fe400000001ff */
[----:B------:R-:W-:Y:S01]  /*7ce0*/  FMUL R3, R20, R3 ;  /* 0x0000000314037220 */ /* 0x000fe20000400000 */
[----:B------:R-:W-:Y:S01]  /*7cf0*/  MOV R9, 0x437c0000 ;  /* 0x437c000000097802 */ /* 0x000fe20000000f00 */
[----:B------:R-:W-:Y:S02]  /*7d00*/  BSSY.RECONVERGENT B0, `(.L_x_457) ;  /* 0x0000016000007945 */ /* 0x000fe40003800200 */
[----:B------:R-:W-:-:S04]  /*7d10*/  FFMA.SAT R4, R3, R4, 0.5 ;  /* 0x3f00000003047423 */ /* 0x000fc80000002004 */
[----:B------:R-:W-:-:S04]  /*7d20*/  FFMA.RM R4, R4, R9, 12582913 ;  /* 0x4b40000104047423 */ /* 0x000fc80000004009 */
[C---:B------:R-:W-:Y:S01]  /*7d30*/  FADD R10, R4.reuse, -12583039 ;  /* 0xcb40007f040a7421 */ /* 0x040fe20000000000 */
[----:B------:R-:W-:-:S03]  /*7d40*/  IMAD.SHL.U32 R4, R4, 0x800000, RZ ;  /* 0x0080000004047824 */ /* 0x000fc600078e00ff */
[----:B------:R-:W-:-:S04]  /*7d50*/  FFMA R10, R3, 1.4426950216293334961, -R10 ;  /* 0x3fb8aa3b030a7823 */ /* 0x000fc8000000080a */
[----:B------:R-:W-:-:S04]  /*7d60*/  FFMA R10, R3, 1.925963033500011079e-08, R10 ;  /* 0x32a57060030a7823 */ /* 0x000fc8000000000a */
[----:B------:R-:W0:Y:S02]  /*7d70*/  MUFU.EX2 R3, R10 ;  /* 0x0000000a00037308 */ /* 0x000e240000000800 */
[----:B0-----:R-:W-:-:S05]  /*7d80*/  FMUL R3, R4, R3 ;  /* 0x0000000304037220 */ /* 0x001fca0000400000 */
[----:B------:R-:W-:-:S04]  /*7d90*/  FMNMX.NAN R9, R3, 1.0010000467300415039, !PT ;  /* 0x3f8020c503097809 */ /* 0x000fc80007820000 */
[----:B------:R-:W-:-:S04]  /*7da0*/  IADD3 R3, PT, PT, R9, 0x1800000, RZ ;  /* 0x0180000009037810 */ /* 0x000fc80007ffe0ff */
[----:B------:R-:W-:-:S04]  /*7db0*/  LOP3.LUT R3, R3, 0x7f800000, RZ, 0xc0, !PT ;  /* 0x7f80000003037812 */ /* 0x000fc800078ec0ff */
[----:B------:R-:W-:-:S13]  /*7dc0*/  ISETP.GT.U32.AND P0, PT, R3, 0x1ffffff, PT ;  /* 0x01ffffff0300780c */ /* 0x000fda0003f04070 */
[----:B------:R-:W-:Y:S05]  /*7dd0*/  @P0 BRA `(.L_x_458) ;  /* 0x0000000000100947 */ /* 0x000fea0003800000 */
[----:B------:R-:W-:-:S07]  /*7de0*/  MOV R24, 0x7e00 ;  /* 0x00007e0000187802 */ /* 0x000fce0000000f00 */
[----:B-1---5:R-:W-:Y:S05]  /*7df0*/  CALL.REL.NOINC `($__internal_3_$__cuda_sm20_rcp_rn_f32_slowpath) ;  /* 0x0000002800107944 */ /* 0x022fea0003c00000 */
[----:B------:R-:W-:Y:S01]  /*7e00*/  MOV R14, R4 ;  /* 0x00000004000e7202 */ /* 0x000fe20000000f00 */
[----:B------:R-:W-:Y:S06]  /*7e10*/  BRA `(.L_x_459) ;  /* 0x0000000000107947 */ /* 0x000fec0003800000 */
.L_x_458:
[----:B------:R-:W0:Y:S02]  /*7e20*/  MUFU.RCP R14, R9 ;  /* 0x00000009000e7308 */ /* 0x000e240000001000 */
[----:B0-----:R-:W-:-:S04]  /*7e30*/  FFMA R3, R9, R14, -1 ;  /* 0xbf80000009037423 */ /* 0x001fc8000000000e */
[----:B------:R-:W-:-:S04]  /*7e40*/  FADD.FTZ R3, -R3, -RZ ;  /* 0x800000ff03037221 */ /* 0x000fc80000010100 */
[----:B------:R-:W-:-:S07]  /*7e50*/  FFMA R14, R14, R3, R14 ;  /* 0x000000030e0e7223 */ /* 0x000fce000000000e */
.L_x_459:
[----:B------:R-:W-:Y:S05]  /*7e60*/  BSYNC.RECONVERGENT B0 ;  /* 0x0000000000007941 */ /* 0x000fea0003800200 */
.L_x_457:
        /* <DEDUP_REMOVED lines=12> */
[----:B------:R-:W-:Y:S01]  /*7f30*/  FADD R15, R3, -1 ;  /* 0xbf800000030f7421 */ /* 0x000fe20000000000 */
        /* <DEDUP_REMOVED lines=43> */
[----:B------:R0:W2:Y:S01]  /*81f0*/  F2I.NTZ R20, R4 ;  /* 0x0000000400147305 */ /* 0x0000a20000203100 */
[----:B------:R-:W-:Y:S01]  /*8200*/  FSETP.NEU.AND P0, PT, |R14|, +INF , PT ;  /* 0x7f8000000e00780b */ /* 0x000fe20003f0d200 */
[----:B------:R-:W-:-:S04]  /*8210*/  FFMA R24, R13, R24, 0.0013391353422775864601 ;  /* 0x3aaf85ed0d187423 */ /* 0x000fc80000000018 */
[----:B------:R-:W-:Y:S01]  /*8220*/  FFMA R24, R13, R24, 0.0096188392490148544312 ;  /* 0x3c1d98560d187423 */ /* 0x000fe20000000018 */
[----:B0-----:R-:W-:-:S03]  /*8230*/  FSEL R4, RZ, +INF , !P2 ;  /* 0x7f800000ff047808 */ /* 0x001fc60005000000 */
[----:B------:R-:W-:-:S04]  /*8240*/  FFMA R24, R13, R24, 0.055503588169813156128 ;  /* 0x3d6357bb0d187423 */ /* 0x000fc80000000018 */
[----:B------:R-:W-:Y:S01]  /*8250*/  FFMA R24, R13, R24, 0.24022644758224487305 ;  /* 0x3e75fdec0d187423 */ /* 0x000fe20000000018 */
[----:B--2---:R-:W-:Y:S02]  /*8260*/  LEA R20, R20, -R11, 0x17 ;  /* 0x8000000b14147211 */ /* 0x004fe400078eb8ff */
        /* <DEDUP_REMOVED lines=15> */
.L_x_461:
[----:B------:R-:W-:Y:S05]  /*8360*/  BSYNC.RECONVERGENT B0 ;  /* 0x0000000000007941 */ /* 0x000fea0003800200 */
.L_x_460:
[----:B------:R-:W-:Y:S01]  /*8370*/  ISETP.GE.AND P0, PT, R16, RZ, PT ;  /* 0x000000ff1000720c */ /* 0x000fe20003f06270 */
[----:B------:R-:W-:-:S12]  /*8380*/  BSSY.RECONVERGENT B0, `(.L_x_462) ;  /* 0x00000a2000007945 */ /* 0x000fd80003800200 */
[----:B------:R-:W-:Y:S05]  /*8390*/  @!P0 BRA `(.L_x_463) ;  /* 0x0000000800808947 */ /* 0x000fea0003800000 */
[C---:B------:R-:W-:Y:S01]  /*83a0*/  FMUL R20, |R9|.reuse, 16777216 ;  /* 0x4b80000009147820 */ /* 0x040fe20000400200 */
[----:B------:R-:W-:Y:S01]  /*83b0*/  FSETP.GEU.AND P0, PT, |R9|, 1.175494350822287508e-38, PT ;  /* 0x008000000900780b */ /* 0x000fe20003f0e200 */
[----:B------:R-:W-:Y:S02]  /*83c0*/  HFMA2 R15, -RZ, RZ, 0, 0 ;  /* 0x00000000ff0f7431 */ /* 0x000fe400000001ff */
[----:B------:R-:W-:Y:S01]  /*83d0*/  FMUL R4, R4, R21 ;  /* 0x0000001504047220 */ /* 0x000fe20000400000 */
[----:B------:R-:W-:Y:S02]  /*83e0*/  FSEL R20, R20, |R9|, !P0 ;  /* 0x4000000914147208 */ /* 0x000fe40004000000 */
[----:B------:R-:W-:Y:S02]  /*83f0*/  FSEL R11, RZ, -24, P0 ;  /* 0xc1c00000ff0b7808 */ /* 0x000fe40000000000 */
[----:B------:R-:W-:Y:S01]  /*8400*/  FSETP.NEU.AND P0, PT, |R14|, +INF , PT ;  /* 0x7f8000000e00780b */ /* 0x000fe20003f0d200 */
[----:B------:R-:W-:-:S03]  /*8410*/  VIADD R7, R20, 0xc0cafb0d ;  /* 0xc0cafb0d14077836 */ /* 0x000fc60000000000 */
[----:B------:R-:W-:Y:S02]  /*8420*/  FSETP.EQ.OR P0, PT, R14, RZ, !P0 ;  /* 0x000000ff0e00720b */ /* 0x000fe40004702400 */
[----:B------:R-:W-:-:S04]  /*8430*/  LOP3.LUT R7, R7, 0xff800000, RZ, 0xc0, !PT ;  /* 0xff80000007077812 */ /* 0x000fc800078ec0ff */
[----:B------:R-:W-:-:S05]  /*8440*/  IADD3 R20, PT, PT, R20, -R7, RZ ;  /* 0x8000000714147210 */ /* 0x000fca0007ffe0ff */
[C---:B------:R-:W-:Y:S01]  /*8450*/  FADD R13, R20.reuse, 1 ;  /* 0x3f800000140d7421 */ /* 0x040fe20000000000 */
[----:B------:R-:W-:Y:S01]  /*8460*/  FADD R26, R20, -1 ;  /* 0xbf800000141a7421 */ /* 0x000fe20000000000 */
[----:B------:R-:W-:-:S03]  /*8470*/  I2FP.F32.S32 R20, R7 ;  /* 0x0000000700147245 */ /* 0x000fc60000201400 */
[----:B------:R-:W-:Y:S01]  /*8480*/  FADD R24, R26, R26 ;  /* 0x0000001a1a187221 */ /* 0x000fe20000000000 */
[----:B------:R-:W0:Y:S03]  /*8490*/  MUFU.RCP R13, R13 ;  /* 0x0000000d000d7308 */ /* 0x000e260000001000 */
        /* <DEDUP_REMOVED lines=13> */
[----:B------:R-:W-:Y:S02]  /*8570*/  FADD R13, R14, R14 ;  /* 0x0000000e0e0d7221 */ /* 0x000fe40000000000 */
        /* <DEDUP_REMOVED lines=9> */
[----:B------:R-:W-:-:S07]  /*8610*/  FADD R7, R7, -R20 ;  /* 0x8000001407077221 */ /* 0x000fce0000000000 */
.L_x_471:
[----:B------:R-:W-:Y:S01]  /*8620*/  ISETP.GE.AND P1, PT, R0, 0x1, PT ;  /* 0x000000010000780c */ /* 0x000fe20003f26270 */
[----:B------:R-:W-:Y:S01]  /*8630*/  BSSY.RECONVERGENT B1, `(.L_x_464) ;  /* 0x000006b000017945 */ /* 0x000fe20003800200 */
[----:B0-----:R-:W-:-:S11]  /*8640*/  MOV R25, R4 ;  /* 0x0000000400197202 */ /* 0x001fd60000000f00 */
[----:B------:R-:W-:Y:S05]  /*8650*/  @!P1 BRA `(.L_x_465) ;  /* 0x0000000400a09947 */ /* 0x000fea0003800000 */
[----:B------:R-:W-:Y:S01]  /*8660*/  MOV R20, RZ ;  /* 0x000000ff00147202 */ /* 0x000fe20000000f00 */
[----:B------:R-:W-:-:S07]  /*8670*/  IMAD.MOV.U32 R25, RZ, RZ, R4 ;  /* 0x000000ffff197224 */ /* 0x000fce00078e0004 */
.L_x_470:
[----:B------:R-:W-:-:S05]  /*8680*/  LEA R30, R20, R1, 0x2 ;  /* 0x00000001141e7211 */ /* 0x000fca00078e10ff */
[----:B------:R-:W2:Y:S04]  /*8690*/  LDL R26, [R30+0x890] ;  /* 0x000890001e1a7983 */ /* 0x000ea80000100800 */
[----:B-----5:R0:W5:Y:S01]  /*86a0*/  LDL R24, [R30+0x810] ;  /* 0x000810001e187983 */ /* 0x0201620000100800 */
[----:B------:R-:W-:Y:S01]  /*86b0*/  IADD3 R20, PT, PT, R20, 0x1, RZ ;  /* 0x0000000114147810 */ /* 0x000fe20007ffe0ff */
[----:B------:R-:W-:Y:S01]  /*86c0*/  BSSY.RECONVERGENT B3, `(.L_x_466) ;  /* 0x000002f000037945 */ /* 0x000fe20003800200 */
[----:B------:R-:W-:Y:S02]  /*86d0*/  HFMA2 R29, -RZ, RZ, 1.875, 0 ;  /* 0x3f800000ff1d7431 */ /* 0x000fe400000001ff */
        /* <DEDUP_REMOVED lines=21> */
[----:B------:R-:W-:-:S04]  /*8830*/  IMAD.MOV.U32 R34, RZ, RZ, 0x391fcb8e ;  /* 0x391fcb8eff227424 */ /* 0x000fc800078e00ff */
        /* <DEDUP_REMOVED lines=8> */
[----:B------:R-:W-:Y:S02]  /*88c0*/  IADD3 R31, PT, PT, R34, 0x7f000000, RZ ;  /* 0x7f000000221f7810 */ /* 0x000fe40007ffe0ff */
[----:B0-----:R-:W-:Y:S02]  /*88d0*/  LEA R34, R29, -R34, 0x17 ;  /* 0x800000221d227211 */ /* 0x001fe400078eb8ff */
[----:B------:R-:W-:Y:S01]  /*88e0*/  FSEL R29, RZ, +INF , !P4 ;  /* 0x7f800000ff1d7808 */ /* 0x000fe20006000000 */
[----:B------:R-:W-:-:S04]  /*88f0*/  FMUL R31, R31, R36 ;  /* 0x000000241f1f7220 */ /* 0x000fc80000400000 */
[----:B------:R-:W-:Y:S02]  /*8900*/  @!P3 FMUL R29, R34, R31 ;  /* 0x0000001f221db220 */ /* 0x000fe40000400000 */
[----:B------:R-:W-:Y:S05]  /*8910*/  @P1 BRA `(.L_x_467) ;  /* 0x0000000000241947 */ /* 0x000fea0003800000 */
        /* <DEDUP_REMOVED lines=9> */
.L_x_467:
[----:B------:R-:W-:Y:S05]  /*89b0*/  BSYNC.RECONVERGENT B3 ;  /* 0x0000000000037941 */ /* 0x000fea0003800200 */
.L_x_466:
[----:B------:R-:W-:Y:S01]  /*89c0*/  IADD3 R28, PT, PT, R6, -R15, RZ ;  /* 0x8000000f061c7210 */ /* 0x000fe20007ffe0ff */
[----:B------:R-:W-:Y:S01]  /*89d0*/  BSSY.RECONVERGENT B3, `(.L_x_468) ;  /* 0x000002d000037945 */ /* 0x000fe20003800200 */
[----:B-----5:R-:W-:Y:S02]  /*89e0*/  FMUL R24, R24, R29 ;  /* 0x0000001d18187220 */ /* 0x020fe40000400000 */
[----:B------:R-:W-:Y:S02]  /*89f0*/  IADD3 R26, PT, PT, R28, R27, -R26 ;  /* 0x0000001b1c1a7210 */ /* 0x000fe40007ffe81a */
[----:B------:R-:W-:Y:S02]  /*8a00*/  MOV R28, 0x3f800000 ;  /* 0x3f800000001c7802 */ /* 0x000fe40000000f00 */
        /* <DEDUP_REMOVED lines=41> */
.L_x_469:
[----:B------:R-:W-:Y:S05]  /*8ca0*/  BSYNC.RECONVERGENT B3 ;  /* 0x0000000000037941 */ /* 0x000fea0003800200 */
.L_x_468:
[----:B------:R-:W-:-:S05]  /*8cb0*/  FFMA R24, -R24, R28, R25 ;  /* 0x0000001c18187223 */ /* 0x000fca0000000119 */
[----:B------:R-:W-:Y:S01]  /*8cc0*/  FMNMX.NAN R25, R24, 9.9999999392252902908e-09, !PT ;  /* 0x322bcc7718197809 */ /* 0x000fe20007820000 */
[----:B------:R-:W-:Y:S06]  /*8cd0*/  @P2 BRA `(.L_x_470) ;  /* 0xfffffff800682947 */ /* 0x000fec000383ffff */
.L_x_465:
[----:B------:R-:W-:Y:S05]  /*8ce0*/  BSYNC.RECONVERGENT B1 ;  /* 0x0000000000017941 */ /* 0x000fea0003800200 */
.L_x_464:
[----:B-----5:R-:W-:Y:S01]  /*8cf0*/  LOP3.LUT P1, RZ, R19, 0xff, RZ, 0xc0, !PT ;  /* 0x000000ff13ff7812 */ /* 0x020fe2000782c0ff */
[----:B------:R-:W-:Y:S01]  /*8d00*/  FADD R20, -R22, R25 ;  /* 0x0000001916147221 */ /* 0x000fe20000000100 */
[----:B------:R-:W-:-:S04]  /*8d10*/  FMUL R27, R9, R9 ;  /* 0x00000009091b7220 */ /* 0x000fc80000400000 */
[----:B------:R-:W-:-:S07]  /*8d20*/  FMUL R4, R27, R4 ;  /* 0x000000041b047220 */ /* 0x000fce0000400000 */
[----:B------:R-:W-:Y:S01]  /*8d30*/  @!P1 FADD R20, R22, -R25 ;  /* 0x8000001916149221 */ /* 0x000fe20000000000 */
[C---:B------:R-:W-:Y:S02]  /*8d40*/  LEA R25, R15.reuse, R1, 0x2 ;  /* 0x000000010f197211 */ /* 0x040fe400078e10ff */
[C---:B------:R-:W-:Y:S02]  /*8d50*/  ISETP.NE.AND P1, PT, R15.reuse, R16, PT ;  /* 0x000000100f00720c */ /* 0x040fe40003f25270 */
[----:B------:R-:W-:Y:S02]  /*8d60*/  FMNMX R20, RZ, R20, !PT ;  /* 0x00000014ff147209 */ /* 0x000fe40007800000 */
[----:B------:R-:W-:-:S03]  /*8d70*/  IADD3 R15, PT, PT, R15, 0x1, RZ ;  /* 0x000000010f0f7810 */ /* 0x000fc60007ffe0ff */
[----:B------:R0:W-:Y:S06]  /*8d80*/  STL [R25], R20 ;  /* 0x0000001419007387 */ /* 0x0001ec0000100800 */
[----:B------:R-:W-:Y:S05]  /*8d90*/  @P1 BRA `(.L_x_471) ;  /* 0xfffffff800201947 */ /* 0x000fea000383ffff */
.L_x_463:
[----:B------:R-:W-:Y:S05]  /*8da0*/  BSYNC.RECONVERGENT B0 ;  /* 0x0000000000007941 */ /* 0x000fea0003800200 */
.L_x_462:
        /* <DEDUP_REMOVED lines=8> */
[----:B------:R-:W-:-:S04]  /*8e30*/  LOP3.LUT R3, R3, 0xff800000, RZ, 0xc0, !PT ;  /* 0xff80000003037812 */ /* 0x000fc800078ec0ff */
[-C--:B------:R-:W-:Y:S02]  /*8e40*/  IADD3 R4, PT, PT, R4, -R3.reuse, RZ ;  /* 0x8000000304047210 */ /* 0x080fe40007ffe0ff */
[----:B------:R-:W-:-:S03]  /*8e50*/  I2FP.F32.S32 R7, R3 ;  /* 0x0000000300077245 */ /* 0x000fc60000201400 */
[C---:B------:R-:W-:Y:S01]  /*8e60*/  FADD R11, R4.reuse, 1 ;  /* 0x3f800000040b7421 */ /* 0x040fe20000000000 */
[----:B0-----:R-:W-:Y:S01]  /*8e70*/  FADD R20, R4, -1 ;  /* 0xbf80000004147421 */ /* 0x001fe20000000000 */
        /* <DEDUP_REMOVED lines=20> */
[----:B------:R-:W0:Y:S02]  /*8fc0*/  LDC R13, c[0x0][0x3c0] ;  /* 0x0000f000ff0d7b82 */ /* 0x000e240000000800 */
[----:B------:R-:W-:Y:S01]  /*8fd0*/  FFMA R7, R3, 1.9251366722983220825e-08, R16 ;  /* 0x32a55e3403077823 */ /* 0x000fe20000000010 */
[----:B------:R-:W-:-:S04]  /*8fe0*/  FMUL R11, R24, 3 ;  /* 0x40400000180b7820 */ /* 0x000fc80000400000 */
[----:B------:R-:W-:-:S04]  /*8ff0*/  FFMA R7, R20, R11, R7 ;  /* 0x0000000b14077223 */ /* 0x000fc80000000007 */
[----:B------:R-:W-:-:S04]  /*9000*/  FFMA R7, R3, R24, R7 ;  /* 0x0000001803077223 */ /* 0x000fc80000000007 */
[----:B------:R-:W-:-:S04]  /*9010*/  FADD R11, R4, R7 ;  /* 0x00000007040b7221 */ /* 0x000fc80000000000 */
[----:B------:R-:W-:-:S04]  /*9020*/  FADD R16, -R4, R11 ;  /* 0x0000000b04107221 */ /* 0x000fc80000000100 */
[----:B------:R-:W-:Y:S01]  /*9030*/  FADD R16, R7, -R16 ;  /* 0x8000001007107221 */ /* 0x000fe20000000000 */
[----:B------:R-:W-:Y:S01]  /*9040*/  FADD R7, R14, R14 ;  /* 0x0000000e0e077221 */ /* 0x000fe20000000000 */
[----:B0-----:R-:W-:-:S07]  /*9050*/  IADD3 R13, PT, PT, R13, -0x1, RZ ;  /* 0xffffffff0d0d7810 */ /* 0x001fce0007ffe0ff */
.L_x_500:
[----:B0-----:R-:W0:Y:S01]  /*9060*/  LDCU UR4, c[0x0][0x3c0] ;  /* 0x00007800ff0477ac */ /* 0x001e220008000800 */
[----:B------:R-:W-:Y:S01]  /*9070*/  MOV R24, RZ ;  /* 0x000000ff00187202 */ /* 0x000fe20000000f00 */
[----:B0-----:R-:W-:-:S09]  /*9080*/  UISETP.GE.AND UP0, UPT, UR4, 0x1, UPT ;  /* 0x000000010400788c */ /* 0x001fd2000bf06270 */
[----:B------:R-:W-:Y:S05]  /*9090*/  BRA.U !UP0, `(.L_x_474) ;  /* 0x0000000108f47547 */ /* 0x000fea000b800000 */
[----:B------:R-:W0:Y:S02]  /*90a0*/  LDC.64 R24, c[0x0][0x3b8] ;  /* 0x0000ee00ff187b82 */ /* 0x000e240000000a00 */
[----:B0-----:R-:W2:Y:S01]  /*90b0*/  LDG.E R24, desc[UR6][R24.64] ;  /* 0x0000000618187981 */ /* 0x001ea2000c1e1900 */
[----:B------:R-:W-:Y:S01]  /*90c0*/  VIADD R3, R6, 0xffffffff ;  /* 0xffffffff06037836 */ /* 0x000fe20000000000 */
[----:B------:R-:W-:Y:S04]  /*90d0*/  BSSY.RECONVERGENT B4, `(.L_x_474) ;  /* 0x0000039000047945 */ /* 0x000fe80003800200 */
[----:B------:R-:W-:-:S05]  /*90e0*/  I2FP.F32.U32 R4, R3 ;  /* 0x0000000300047245 */ /* 0x000fca0000201000 */
[----:B------:R-:W-:-:S05]  /*90f0*/  FMUL R15, R4, R5 ;  /* 0x00000005040f7220 */ /* 0x000fca0000400000 */
[----:B--2---:R-:W-:-:S13]  /*9100*/  FSETP.GTU.AND P1, PT, R15, R24, PT ;  /* 0x000000180f00720b */ /* 0x004fda0003f2c000 */
[----:B------:R-:W-:Y:S05]  /*9110*/  @P1 BRA `(.L_x_475) ;  /* 0x00000000000c1947 */ /* 0x000fea0003800000 */
[----:B------:R-:W0:Y:S02]  /*9120*/  LDC.64 R24, c[0x0][0x3b0] ;  /* 0x0000ec00ff187b82 */ /* 0x000e240000000a00 */
[----:B0-----:R3:W5:Y:S01]  /*9130*/  LDG.E R24, desc[UR6][R24.64] ;  /* 0x0000000618187981 */ /* 0x001762000c1e1900 */
[----:B------:R-:W-:Y:S05]  /*9140*/  BRA `(.L_x_476) ;  /* 0x0000000000c47947 */ /* 0x000fea0003800000 */
.L_x_475:
        /* <DEDUP_REMOVED lines=9> */
.L_x_477:
[----:B------:R-:W-:Y:S01]  /*91e0*/  HFMA2 R4, -RZ, RZ, 0, 0 ;  /* 0x00000000ff047431 */ /* 0x000fe200000001ff */
[----:B------:R-:W-:Y:S06]  /*91f0*/  BSSY.RELIABLE B0, `(.L_x_478) ;  /* 0x000000b000007945 */ /* 0x000fec0003800100 */
.L_x_480:
        /* <DEDUP_REMOVED lines=11> */
.L_x_478:
        /* <DEDUP_REMOVED lines=19> */
[----:B-1---5:R-:W-:Y:S05]  /*93e0*/  CALL.REL.NOINC `($__internal_5_$__cuda_sm3x_div_rn_noftz_f32_slowpath) ;  /* 0x0000001400bc7944 */ /* 0x022fea0003c00000 */
[----:B------:R-:W-:-:S07]  /*93f0*/  IMAD.MOV.U32 R4, RZ, RZ, R3 ;  /* 0x000000ffff047224 */ /* 0x000fce00078e0003 */
.L_x_482:
[----:B------:R-:W-:Y:S05]  /*9400*/  BSYNC.RECONVERGENT B5 ;  /* 0x0000000000057941 */ /* 0x000fea0003800200 */
.L_x_481:
[----:B------:R-:W-:Y:S01]  /*9410*/  MOV R24, R4 ;  /* 0x0000000400187202 */ /* 0x000fe20000000f00 */
[----:B------:R-:W-:Y:S06]  /*9420*/  BRA `(.L_x_476) ;  /* 0x00000000000c7947 */ /* 0x000fec0003800000 */
.L_x_479:
[----:B------:R-:W0:Y:S02]  /*9430*/  LDC.64 R24, c[0x0][0x3b0] ;  /* 0x0000ec00ff187b82 */ /* 0x000e240000000a00 */
[----:B0-----:R-:W-:-:S06]  /*9440*/  IMAD.WIDE.U32 R24, R13, 0x4, R24 ;  /* 0x000000040d187825 */ /* 0x001fcc00078e0018 */
[----:B------:R2:W5:Y:S02]  /*9450*/  LDG.E R24, desc[UR6][R24.64] ;  /* 0x0000000618187981 */ /* 0x000564000c1e1900 */
.L_x_476:
[----:B------:R-:W-:Y:S05]  /*9460*/  BSYNC.RECONVERGENT B4 ;  /* 0x0000000000047941 */ /* 0x000fea0003800200 */
.L_x_474:
[----:B------:R-:W-:Y:S02]  /*9470*/  HFMA2 R15, -RZ, RZ, 0.96630859375, -0.0022525787353515625 ;  /* 0x3bbb989dff0f7431 */ /* 0x000fe400000001ff */
[CC--:B-----5:R-:W-:Y:S01]  /*9480*/  FMUL R3, R24.reuse, R5.reuse ;  /* 0x0000000518037220 */ /* 0x0e0fe20000400000 */
[----:B0-23--:R-:W-:Y:S01]  /*9490*/  MOV R25, 0x437c0000 ;  /* 0x437c000000197802 */ /* 0x00dfe20000000f00 */
[----:B------:R-:W-:Y:S01]  /*94a0*/  FMUL R24, R24, -R5 ;  /* 0x8000000518187220 */ /* 0x000fe20000400000 */
[----:B------:R-:W-:Y:S01]  /*94b0*/  FADD R28, R9, -R14 ;  /* 0x8000000e091c7221 */ /* 0x000fe20000000000 */
[----:B------:R-:W-:Y:S01]  /*94c0*/  BSSY.RECONVERGENT B4, `(.L_x_483) ;  /* 0x000001c000047945 */ /* 0x000fe20003800200 */
[----:B------:R-:W-:-:S04]  /*94d0*/  FFMA.SAT R4, R3, R15, 0.5 ;  /* 0x3f00000003047423 */ /* 0x000fc8000000200f */
[----:B------:R-:W-:Y:S01]  /*94e0*/  FFMA.RM R20, R4, R25, 12582913 ;  /* 0x4b40000104147423 */ /* 0x000fe20000004019 */
[----:B------:R-:W-:Y:S02]  /*94f0*/  FFMA.SAT R4, R24, R15, 0.5 ;  /* 0x3f00000018047423 */ /* 0x000fe4000000200f */
[----:B------:R-:W0:Y:S01]  /*9500*/  MUFU.RCP R15, R28 ;  /* 0x0000001c000f7308 */ /* 0x000e220000001000 */
[----:B------:R-:W-:Y:S01]  /*9510*/  FADD R26, R20, -12583039 ;  /* 0xcb40007f141a7421 */ /* 0x000fe20000000000 */
[----:B------:R-:W-:-:S03]  /*9520*/  FFMA.RM R4, R4, R25, 12582913 ;  /* 0x4b40000104047423 */ /* 0x000fc60000004019 */
[----:B------:R-:W-:-:S04]  /*9530*/  FFMA R26, R3, 1.4426950216293334961, -R26 ;  /* 0x3fb8aa3b031a7823 */ /* 0x000fc8000000081a */
[----:B------:R-:W-:Y:S01]  /*9540*/  FFMA R26, R3, 1.925963033500011079e-08, R26 ;  /* 0x32a57060031a7823 */ /* 0x000fe2000000001a */
[----:B------:R-:W-:-:S04]  /*9550*/  FADD R3, R4, -12583039 ;  /* 0xcb40007f04037421 */ /* 0x000fc80000000000 */
[C---:B------:R-:W-:Y:S01]  /*9560*/  FFMA R3, R24.reuse, 1.4426950216293334961, -R3 ;  /* 0x3fb8aa3b18037823 */ /* 0x040fe20000000803 */
[----:B------:R-:W2:Y:S03]  /*9570*/  MUFU.EX2 R26, R26 ;  /* 0x0000001a001a7308 */ /* 0x000ea60000000800 */
[----:B------:R-:W-:Y:S01]  /*9580*/  FFMA R24, R24, 1.925963033500011079e-08, R3 ;  /* 0x32a5706018187823 */ /* 0x000fe20000000003 */
[----:B------:R-:W-:Y:S01]  /*9590*/  SHF.L.U32 R3, R20, 0x17, RZ ;  /* 0x0000001714037819 */ /* 0x000fe200000006ff */
[----:B0-----:R-:W-:-:S04]  /*95a0*/  FFMA R20, -R28, R15, 1 ;  /* 0x3f8000001c147423 */ /* 0x001fc8000000010f */
[----:B------:R-:W0:Y:S01]  /*95b0*/  MUFU.EX2 R24, R24 ;  /* 0x0000001800187308 */ /* 0x000e220000000800 */
[----:B------:R-:W-:Y:S01]  /*95c0*/  FFMA R20, R15, R20, R15 ;  /* 0x000000140f147223 */ /* 0x000fe2000000000f */
[----:B------:R-:W-:Y:S02]  /*95d0*/  IMAD.SHL.U32 R15, R4, 0x800000, RZ ;  /* 0x00800000040f7824 */ /* 0x000fe400078e00ff */
[----:B--2---:R-:W-:-:S04]  /*95e0*/  FFMA R3, R3, R26, -R14 ;  /* 0x0000001a03037223 */ /* 0x004fc8000000080e */
[----:B------:R-:W2:Y:S01]  /*95f0*/  FCHK P1, R3, R28 ;  /* 0x0000001c03007302 */ /* 0x000ea20000020000 */
[----:B------:R-:W-:-:S04]  /*9600*/  FFMA R25, R3, R20, RZ ;  /* 0x0000001403197223 */ /* 0x000fc800000000ff */
[----:B------:R-:W-:Y:S01]  /*9610*/  FFMA R4, -R28, R25, R3 ;  /* 0x000000191c047223 */ /* 0x000fe20000000103 */
[----:B0-----:R-:W-:-:S03]  /*9620*/  FMUL R15, R15, R24 ;  /* 0x000000180f0f7220 */ /* 0x001fc60000400000 */
[----:B------:R-:W-:Y:S01]  /*9630*/  FFMA R4, R20, R4, R25 ;  /* 0x0000000414047223 */ /* 0x000fe20000000019 */
[----:B--2---:R-:W-:Y:S06]  /*9640*/  @!P1 BRA `(.L_x_484) ;  /* 0x00000000000c9947 */ /* 0x004fec0003800000 */
[----:B------:R-:W-:-:S07]  /*9650*/  MOV R24, 0x9670 ;  /* 0x0000967000187802 */ /* 0x000fce0000000f00 */
[----:B-1----:R-:W-:Y:S05]  /*9660*/  CALL.REL.NOINC `($__internal_5_$__cuda_sm3x_div_rn_noftz_f32_slowpath) ;  /* 0x00000014001c7944 */ /* 0x002fea0003c00000 */
[----:B------:R-:W-:-:S07]  /*9670*/  MOV R4, R3 ;  /* 0x0000000300047202 */ /* 0x000fce0000000f00 */
.L_x_484:
[----:B------:R-:W-:Y:S05]  /*9680*/  BSYNC.RECONVERGENT B4 ;  /* 0x0000000000047941 */ /* 0x000fea0003800200 */
.L_x_483:
[----:B------:R-:W-:Y:S01]  /*9690*/  FADD.SAT R3, RZ, R4 ;  /* 0x00000004ff037221 */ /* 0x000fe20000002000 */
[----:B------:R-:W-:Y:S01]  /*96a0*/  HFMA2 R4, -RZ, RZ, 0, 0 ;  /* 0x00000000ff047431 */ /* 0x000fe200000001ff */
[----:B------:R-:W-:Y:S06]  /*96b0*/  BSSY.RECONVERGENT B0, `(.L_x_485) ;  /* 0x00000da000007945 */ /* 0x000fec0003800200 */
.L_x_499:
[----:B------:R-:W-:Y:S01]  /*96c0*/  FSETP.NEU.AND P2, PT, R9, 1, PT ;  /* 0x3f8000000900780b */ /* 0x000fe20003f4d000 */
[----:B------:R-:W-:Y:S01]  /*96d0*/  BSSY.RECONVERGENT B1, `(.L_x_486) ;  /* 0x000002a000017945 */ /* 0x000fe20003800200 */
[----:B------:R-:W-:Y:S02]  /*96e0*/  LOP3.LUT R25, RZ, R4, RZ, 0x33, !PT ;  /* 0x00000004ff197212 */ /* 0x000fe400078e33ff */
[----:B------:R-:W-:Y:S02]  /*96f0*/  ISETP.EQ.OR P1, PT, R4, RZ, !P2 ;  /* 0x000000ff0400720c */ /* 0x000fe40005722670 */
[----:B------:R-:W-:-:S11]  /*9700*/  MOV R26, 0x3f800000 ;  /* 0x3f800000001a7802 */ /* 0x000fd60000000f00 */
[----:B0-----:R-:W-:Y:S05]  /*9710*/  @P1 BRA `(.L_x_487) ;  /* 0x0000000000941947 */ /* 0x001fea0003800000 */
[----:B------:R-:W-:-:S04]  /*9720*/  I2FP.F32.U32 R24, R4 ;  /* 0x0000000400187245 */ /* 0x000fc80000201000 */
[----:B------:R-:W-:-:S04]  /*9730*/  FSETP.NAN.AND P1, PT, |R24|, |R24|, PT ;  /* 0x400000181800720b */ /* 0x000fc80003f28200 */
[----:B------:R-:W-:-:S13]  /*9740*/  FSETP.NUM.AND P1, PT, |R9|, |R9|, !P1 ;  /* 0x400000090900720b */ /* 0x000fda0004f27200 */
[----:B------:R-:W-:Y:S01]  /*9750*/  @!P1 FADD R26, R9, R24 ;  /* 0x00000018091a9221 */ /* 0x000fe20000000000 */
[----:B------:R-:W-:Y:S06]  /*9760*/  @!P1 BRA `(.L_x_487) ;  /* 0x0000000000809947 */ /* 0x000fec0003800000 */
[----:B------:R-:W-:Y:S01]  /*9770*/  FSETP.NEU.AND P4, PT, |R9|, +INF , PT ;  /* 0x7f8000000900780b */ /* 0x000fe20003f8d200 */
[----:B------:R-:W-:Y:S01]  /*9780*/  FMUL R20, R11, R24 ;  /* 0x000000180b147220 */ /* 0x000fe20000400000 */
[----:B------:R-:W-:-:S03]  /*9790*/  MOV R31, 0x391fcb8e ;  /* 0x391fcb8e001f7802 */ /* 0x000fc60000000f00 */
[----:B------:R-:W0:Y:S01]  /*97a0*/  FRND R29, R20 ;  /* 0x00000014001d7307 */ /* 0x000e220000201000 */
[----:B------:R-:W-:Y:S01]  /*97b0*/  FFMA R27, R11, R24, -R20 ;  /* 0x000000180b1b7223 */ /* 0x000fe20000000814 */
[----:B------:R-:W-:-:S03]  /*97c0*/  FSETP.GEU.AND P3, PT, R20, RZ, PT ;  /* 0x000000ff1400720b */ /* 0x000fc60003f6e000 */
[----:B------:R-:W-:-:S03]  /*97d0*/  FFMA R27, R16, R24, R27 ;  /* 0x00000018101b7223 */ /* 0x000fc6000000001b */
[----:B------:R-:W-:-:S06]  /*97e0*/  @!P4 FMUL R28, R24, 0.5 ;  /* 0x3f000000181cc820 */ /* 0x000fcc0000400000 */
[----:B------:R-:W2:Y:S01]  /*97f0*/  @!P4 FRND.TRUNC R28, R28 ;  /* 0x0000001c001cc307 */ /* 0x000ea2000020d000 */
[----:B0-----:R-:W-:Y:S01]  /*9800*/  FADD R26, R20, -R29 ;  /* 0x8000001d141a7221 */ /* 0x001fe20000000000 */
[----:B------:R-:W-:-:S03]  /*9810*/  FSETP.GT.AND P1, PT, R29, RZ, PT ;  /* 0x000000ff1d00720b */ /* 0x000fc60003f24000 */
[----:B------:R-:W-:-:S04]  /*9820*/  FADD R26, R26, R27 ;  /* 0x0000001b1a1a7221 */ /* 0x000fc80000000000 */
[----:B------:R-:W-:-:S04]  /*9830*/  FFMA R27, R26, R31, 0.0013391353422775864601 ;  /* 0x3aaf85ed1a1b7423 */ /* 0x000fc8000000001f */
[----:B------:R-:W-:Y:S01]  /*9840*/  FFMA R31, R26, R27, 0.0096188392490148544312 ;  /* 0x3c1d98561a1f7423 */ /* 0x000fe2000000001b */
[----:B--2---:R-:W-:Y:S01]  /*9850*/  @!P4 FADD R33, R28, R28 ;  /* 0x0000001c1c21c221 */ /* 0x004fe20000000000 */
[----:B------:R0:W2:Y:S02]  /*9860*/  F2I.NTZ R27, R20 ;  /* 0x00000014001b7305 */ /* 0x0000a40000203100 */
[----:B------:R-:W-:Y:S01]  /*9870*/  FFMA R31, R26, R31, 0.055503588169813156128 ;  /* 0x3d6357bb1a1f7423 */ /* 0x000fe2000000001f */
[----:B------:R-:W-:Y:S01]  /*9880*/  @!P4 FADD R33, R24, -R33 ;  /* 0x800000211821c221 */ /* 0x000fe20000000000 */
[----:B------:R-:W-:Y:S02]  /*9890*/  SEL R24, RZ, 0x83000000, P1 ;  /* 0x83000000ff187807 */ /* 0x000fe40000800000 */
[----:B------:R-:W-:Y:S01]  /*98a0*/  FFMA R31, R26, R31, 0.24022644758224487305 ;  /* 0x3e75fdec1a1f7423 */ /* 0x000fe2000000001f */
[----:B------:R-:W-:Y:S02]  /*98b0*/  FSETP.GT.AND P1, PT, |R20|, 152, PT ;  /* 0x431800001400780b */ /* 0x000fe40003f24200 */
[----:B------:R-:W-:Y:S01]  /*98c0*/  FSETP.NEU.AND P5, PT, |R33|, 1, !P4 ;  /* 0x3f8000002100780b */ /* 0x000fe200067ad200 */
[----:B------:R-:W-:Y:S01]  /*98d0*/  FFMA R31, R26, R31, 0.69314718246459960938 ;  /* 0x3f3172181a1f7423 */ /* 0x000fe2000000001f */
[----:B------:R-:W-:-:S02]  /*98e0*/  VIADD R28, R24, 0x7f000000 ;  /* 0x7f000000181c7836 */ /* 0x000fc40000000000 */
[----:B0-----:R-:W-:Y:S01]  /*98f0*/  @!P4 FADD R20, R9, R9 ;  /* 0x000000090914c221 */ /* 0x001fe20000000000 */
[----:B------:R-:W-:Y:S01]  /*9900*/  FFMA R31, R26, R31, 1 ;  /* 0x3f8000001a1f7423 */ /* 0x000fe2000000001f */
[----:B------:R-:W-:Y:S02]  /*9910*/  FSEL R26, RZ, +INF , !P3 ;  /* 0x7f800000ff1a7808 */ /* 0x000fe40005800000 */
[----:B--2---:R-:W-:Y:S01]  /*9920*/  LEA R27, R27, -R24, 0x17 ;  /* 0x800000181b1b7211 */ /* 0x004fe200078eb8ff */
[----:B------:R-:W-:-:S04]  /*9930*/  FMUL R28, R28, R31 ;  /* 0x0000001f1c1c7220 */ /* 0x000fc80000400000 */
[----:B------:R-:W-:Y:S01]  /*9940*/  @P5 LOP3.LUT R20, R20, 0x7fffffff, RZ, 0xc0, !PT ;  /* 0x7fffffff14145812 */ /* 0x000fe200078ec0ff */
[----:B------:R-:W-:-:S03]  /*9950*/  @!P1 FMUL R26, R27, R28 ;  /* 0x0000001c1b1a9220 */ /* 0x000fc60000400000 */
[----:B------:R-:W-:-:S07]  /*9960*/  @!P4 MOV R26, R20 ;  /* 0x00000014001ac202 */ /* 0x000fce0000000f00 */
.L_x_487:
[----:B------:R-:W-:Y:S05]  /*9970*/  BSYNC.RECONVERGENT B1 ;  /* 0x0000000000017941 */ /* 0x000fea0003800200 */
.L_x_486:
[----:B------:R-:W-:Y:S01]  /*9980*/  FSETP.NEU.AND P3, PT, R14, 1, PT ;  /* 0x3f8000000e00780b */ /* 0x000fe20003f6d000 */
[----:B------:R-:W-:Y:S01]  /*9990*/  BSSY.RECONVERGENT B1, `(.L_x_488) ;  /* 0x000002b000017945 */ /* 0x000fe20003800200 */
[----:B------:R-:W-:Y:S01]  /*99a0*/  IADD3 R20, PT, PT, R25, R6, RZ ;  /* 0x0000000619147210 */ /* 0x000fe20007ffe0ff */
[----:B------:R-:W-:-:S03]  /*99b0*/  HFMA2 R24, -RZ, RZ, 1.875, 0 ;  /* 0x3f800000ff187431 */ /* 0x000fc600000001ff */
        /* <DEDUP_REMOVED lines=8> */
[----:B------:R-:W-:-:S03]  /*9a40*/  IMAD.MOV.U32 R31, RZ, RZ, 0x391fcb8e ;  /* 0x391fcb8eff1f7424 */ /* 0x000fc600078e00ff */
        /* <DEDUP_REMOVED lines=9> */
[----:B------:R-:W-:Y:S01]  /*9ae0*/  FFMA R29, R24, R31, 0.0013391353422775864601 ;  /* 0x3aaf85ed181d7423 */ /* 0x000fe2000000001f */
[----:B------:R-:W-:-:S03]  /*9af0*/  IADD3 R30, PT, PT, R28, 0x7f000000, RZ ;  /* 0x7f0000001c1e7810 */ /* 0x000fc60007ffe0ff */
[C---:B------:R-:W-:Y:S02]  /*9b00*/  FFMA R31, R24.reuse, R29, 0.0096188392490148544312 ;  /* 0x3c1d9856181f7423 */ /* 0x040fe4000000001d */
[----:B------:R-:W0:Y:S02]  /*9b10*/  F2I.NTZ R29, R27 ;  /* 0x0000001b001d7305 */ /* 0x000e240000203100 */
[----:B------:R-:W-:-:S04]  /*9b20*/  FFMA R31, R24, R31, 0.055503588169813156128 ;  /* 0x3d6357bb181f7423 */ /* 0x000fc8000000001f */
[----:B------:R-:W-:-:S04]  /*9b30*/  FFMA R31, R24, R31, 0.24022644758224487305 ;  /* 0x3e75fdec181f7423 */ /* 0x000fc8000000001f */
[----:B------:R-:W-:-:S04]  /*9b40*/  FFMA R31, R24, R31, 0.69314718246459960938 ;  /* 0x3f317218181f7423 */ /* 0x000fc8000000001f */
[----:B------:R-:W-:Y:S01]  /*9b50*/  FFMA R31, R24, R31, 1 ;  /* 0x3f800000181f7423 */ /* 0x000fe2000000001f */
[----:B0-----:R-:W-:Y:S02]  /*9b60*/  LEA R29, R29, -R28, 0x17 ;  /* 0x8000001c1d1d7211 */ /* 0x001fe400078eb8ff */
[----:B------:R-:W-:Y:S01]  /*9b70*/  FSEL R24, RZ, +INF , !P1 ;  /* 0x7f800000ff187808 */ /* 0x000fe20004800000 */
        /* <DEDUP_REMOVED lines=12> */
.L_x_489:
[----:B------:R-:W-:Y:S05]  /*9c40*/  BSYNC.RECONVERGENT B1 ;  /* 0x0000000000017941 */ /* 0x000fea0003800200 */
.L_x_488:
[----:B------:R-:W-:Y:S01]  /*9c50*/  ISETP.GE.AND P1, PT, R0, 0x1, PT ;  /* 0x000000010000780c */ /* 0x000fe20003f26270 */
[----:B------:R-:W-:Y:S01]  /*9c60*/  FMUL R25, R26, R21 ;  /* 0x000000151a197220 */ /* 0x000fe20000400000 */
[----:B------:R-:W-:Y:S03]  /*9c70*/  BSSY.RECONVERGENT B1, `(.L_x_490) ;  /* 0x000006e000017945 */ /* 0x000fe60003800200 */
[----:B------:R-:W-:-:S08]  /*9c80*/  FMUL R25, R25, R24 ;  /* 0x0000001819197220 */ /* 0x000fd00000400000 */
[----:B------:R-:W-:Y:S05]  /*9c90*/  @!P1 BRA `(.L_x_491) ;  /* 0x0000000400ac9947 */ /* 0x000fea0003800000 */
[----:B------:R-:W-:Y:S01]  /*9ca0*/  IADD3 R24, PT, PT, -R0, RZ, RZ ;  /* 0x000000ff00187210 */ /* 0x000fe20007ffe1ff */
[----:B------:R-:W-:Y:S01]  /*9cb0*/  IMAD.MOV.U32 R27, RZ, RZ, R18 ;  /* 0x000000ffff1b7224 */ /* 0x000fe200078e0012 */
[----:B------:R-:W-:-:S07]  /*9cc0*/  MOV R26, R17 ;  /* 0x00000011001a7202 */ /* 0x000fce0000000f00 */
.L_x_498:
[----:B------:R-:W2:Y:S01]  /*9cd0*/  LDL R29, [R26] ;  /* 0x000000001a1d7983 */ /* 0x000ea20000100800 */
[----:B------:R-:W-:Y:S01]  /*9ce0*/  IADD3 R24, PT, PT, R24, 0x1, RZ ;  /* 0x0000000118187810 */ /* 0x000fe20007ffe0ff */
[----:B------:R-:W-:Y:S03]  /*9cf0*/  BSSY.RECONVERGENT B4, `(.L_x_492) ;  /* 0x0000062000047945 */ /* 0x000fe60003800200 */
[----:B------:R-:W-:Y:S02]  /*9d00*/  ISETP.NE.AND P4, PT, R24, RZ, PT ;  /* 0x000000ff1800720c */ /* 0x000fe40003f85270 */
[----:B--2---:R-:W-:-:S13]  /*9d10*/  ISETP.GE.AND P1, PT, R29, R6, PT ;  /* 0x000000061d00720c */ /* 0x004fda0003f26270 */
[----:B------:R-:W-:Y:S05]  /*9d20*/  @P1 BRA `(.L_x_493) ;  /* 0x0000000400781947 */ /* 0x000fea0003800000 */
[----:B------:R0:W5:Y:S01]  /*9d30*/  LDL R28, [R27] ;  /* 0x000000001b1c7983 */ /* 0x0001620000100800 */
[-C--:B------:R-:W-:Y:S01]  /*9d40*/  VIMNMX R31, PT, PT, R29, R4.reuse, PT ;  /* 0x000000041d1f7248 */ /* 0x080fe20003fe0100 */
[----:B------:R-:W-:Y:S01]  /*9d50*/  BSSY.RECONVERGENT B5, `(.L_x_494) ;  /* 0x000002c000057945 */ /* 0x000fe20003800200 */
[----:B------:R-:W-:Y:S02]  /*9d60*/  HFMA2 R35, -RZ, RZ, 1.875, 0 ;  /* 0x3f800000ff237431 */ /* 0x000fe400000001ff */
[----:B------:R-:W-:-:S04]  /*9d70*/  IADD3 R30, PT, PT, -R31, R4, RZ ;  /* 0x000000041f1e7210 */ /* 0x000fc80007ffe1ff */
[----:B------:R-:W-:-:S13]  /*9d80*/  ISETP.EQ.OR P1, PT, R30, RZ, !P2 ;  /* 0x000000ff1e00720c */ /* 0x000fda0005722670 */
        /* <DEDUP_REMOVED lines=25> */
[----:B0-----:R-:W-:Y:S01]  /*9f20*/  IMAD R33, R33, 0x800000, -R36 ;  /* 0x0080000021217824 */ /* 0x001fe200078e0a24 */
        /* <DEDUP_REMOVED lines=14> */
.L_x_495:
[----:B------:R-:W-:Y:S05]  /*a010*/  BSYNC.RECONVERGENT B5 ;  /* 0x0000000000057941 */ /* 0x000fea0003800200 */
.L_x_494:
[----:B------:R-:W-:Y:S01]  /*a020*/  IADD3 R29, PT, PT, R20, R31, -R29 ;  /* 0x0000001f141d7210 */ /* 0x000fe20007ffe81d */
[----:B------:R-:W-:Y:S01]  /*a030*/  BSSY.RECONVERGENT B5, `(.L_x_496) ;  /* 0x000002b000057945 */ /* 0x000fe20003800200 */
[----:B------:R-:W-:Y:S02]  /*a040*/  HFMA2 R30, -RZ, RZ, 1.875, 0 ;  /* 0x3f800000ff1e7431 */ /* 0x000fe400000001ff */
[----:B-----5:R-:W-:Y:S01]  /*a050*/  FMUL R28, R28, R35 ;  /* 0x000000231c1c7220 */ /* 0x020fe20000400000 */
        /* <DEDUP_REMOVED lines=24> */
[----:B------:R-:W-:-:S04]  /*a1e0*/  SEL R30, RZ, 0x83000000, P1 ;  /* 0x83000000ff1e7807 */ /* 0x000fc80000800000 */
[----:B0-----:R-:W-:Y:S01]  /*a1f0*/  LEA R32, R33, -R30, 0x17 ;  /* 0x8000001e21207211 */ /* 0x001fe200078eb8ff */
[----:B------:R-:W-:-:S04]  /*a200*/  VIADD R30, R30, 0x7f000000 ;  /* 0x7f0000001e1e7836 */ /* 0x000fc80000000000 */
        /* <DEDUP_REMOVED lines=13> */
.L_x_497:
[----:B------:R-:W-:Y:S05]  /*a2e0*/  BSYNC.RECONVERGENT B5 ;  /* 0x0000000000057941 */ /* 0x000fea0003800200 */
.L_x_496:
[----:B------:R-:W-:-:S05]  /*a2f0*/  FFMA R25, -R28, R30, R25 ;  /* 0x0000001e1c197223 */ /* 0x000fca0000000119 */
[----:B------:R-:W-:-:S07]  /*a300*/  FMNMX.NAN R25, R25, 9.9999999392252902908e-09, !PT ;  /* 0x322bcc7719197809 */ /* 0x000fce0007820000 */
.L_x_493:
[----:B------:R-:W-:Y:S05]  /*a310*/  BSYNC.RECONVERGENT B4 ;  /* 0x0000000000047941 */ /* 0x000fea0003800200 */
.L_x_492:
[----:B------:R-:W-:Y:S02]  /*a320*/  IADD3 R27, PT, PT, R27, 0x4, RZ ;  /* 0x000000041b1b7810 */ /* 0x000fe40007ffe0ff */
[----:B------:R-:W-:Y:S01]  /*a330*/  IADD3 R26, PT, PT, R26, 0x4, RZ ;  /* 0x000000041a1a7810 */ /* 0x000fe20007ffe0ff */
[----:B------:R-:W-:Y:S06]  /*a340*/  @P4 BRA `(.L_x_498) ;  /* 0xfffffff800604947 */ /* 0x000fec000383ffff */
.L_x_491:
[----:B------:R-:W-:Y:S05]  /*a350*/  BSYNC.RECONVERGENT B1 ;  /* 0x0000000000017941 */ /* 0x000fea0003800200 */
.L_x_490:
        /* <DEDUP_REMOVED lines=16> */
.L_x_485:
[C---:B------:R-:W-:Y:S01]  /*a460*/  ISETP.GE.AND P1, PT, R6.reuse, 0x2, PT ;  /* 0x000000020600780c */ /* 0x040fe20003f26270 */
[----:B------:R-:W-:-:S12]  /*a470*/  VIADD R6, R6, 0xffffffff ;  /* 0xffffffff06067836 */ /* 0x000fd80000000000 */
[----:B------:R-:W-:Y:S05]  /*a480*/  @P1 BRA `(.L_x_500) ;  /* 0xffffffe800f41947 */ /* 0x000fea000383ffff */
.L_x_473:
[----:B------:R-:W-:Y:S05]  /*a490*/  BSYNC.RECONVERGENT B3 ;  /* 0x0000000000037941 */ /* 0x000fea0003800200 */
.L_x_472:
[----:B------:R3:W5:Y:S02]  /*a4a0*/  LDL R3, [R1] ;  /* 0x0000000001037983 */ /* 0x0007640000100800 */
.L_x_452:
[----:B------:R-:W-:Y:S05]  /*a4b0*/  BSYNC.RECONVERGENT B2 ;  /* 0x0000000000027941 */ /* 0x000fea0003800200 */
.L_x_450:
[----:B------:R-:W-:Y:S01]  /*a4c0*/  FADD R28, R2, R2 ;  /* 0x00000002021c7221 */ /* 0x000fe20000000000 */
[----:B-----5:R-:W-:Y:S01]  /*a4d0*/  FADD R3, -R3, R8 ;  /* 0x0000000803037221 */ /* 0x020fe20000000100 */
[----:B------:R-:W-:Y:S02]  /*a4e0*/  BSSY.RECONVERGENT B2, `(.L_x_501) ;  /* 0x000000c000027945 */ /* 0x000fe40003800200 */
[----:B------:R-:W4:Y:S08]  /*a4f0*/  MUFU.RCP R5, R28 ;  /* 0x0000001c00057308 */ /* 0x000f300000001000 */
[----:B------:R-:W0:Y:S01]  /*a500*/  FCHK P0, R3, R28 ;  /* 0x0000001c03007302 */ /* 0x000e220000000000 */
[----:B----4-:R-:W-:-:S04]  /*a510*/  FFMA R0, -R28, R5, 1 ;  /* 0x3f8000001c007423 */ /* 0x010fc80000000105 */
[----:B------:R-:W-:-:S04]  /*a520*/  FFMA R0, R5, R0, R5 ;  /* 0x0000000005007223 */ /* 0x000fc80000000005 */
[----:B------:R-:W-:-:S04]  /*a530*/  FFMA R5, R3, R0, RZ ;  /* 0x0000000003057223 */ /* 0x000fc800000000ff */
[----:B------:R-:W-:-:S04]  /*a540*/  FFMA R2, -R28, R5, R3 ;  /* 0x000000051c027223 */ /* 0x000fc80000000103 */
[----:B------:R-:W-:Y:S01]  /*a550*/  FFMA R5, R0, R2, R5 ;  /* 0x0000000200057223 */ /* 0x000fe20000000005 */
[----:B0-----:R-:W-:Y:S06]  /*a560*/  @!P0 BRA `(.L_x_502) ;  /* 0x00000000000c8947 */ /* 0x001fec0003800000 */
[----:B------:R-:W-:-:S07]  /*a570*/  MOV R24, 0xa590 ;  /* 0x0000a59000187802 */ /* 0x000fce0000000f00 */
[----:B-123--:R-:W-:Y:S05]  /*a580*/  CALL.REL.NOINC `($__internal_5_$__cuda_sm3x_div_rn_noftz_f32_slowpath) ;  /* 0x0000000400547944 */ /* 0x00efea0003c00000 */
[----:B------:R-:W-:-:S07]  /*a590*/  MOV R5, R3 ;  /* 0x0000000300057202 */ /* 0x000fce0000000f00 */
.L_x_502:
[----:B------:R-:W-:Y:S05]  /*a5a0*/  BSYNC.RECONVERGENT B2 ;  /* 0x0000000000027941 */ /* 0x000fea0003800200 */
.L_x_501:
[----:B------:R-:W0:Y:S02]  /*a5b0*/  LDC.64 R2, c[0x0][0x3e0] ;  /* 0x0000f800ff027b82 */ /* 0x000e240000000a00 */
[----:B0-----:R-:W-:-:S05]  /*a5c0*/  IMAD.WIDE R2, R23, 0x4, R2 ;  /* 0x0000000417027825 */ /* 0x001fca00078e0202 */
[----:B------:R-:W-:Y:S01]  /*a5d0*/  STG.E desc[UR6][R2.64], R5 ;  /* 0x0000000502007986 */ /* 0x000fe2000c101906 */
[----:B------:R-:W-:Y:S05]  /*a5e0*/  EXIT ;  /* 0x000000000000794d */ /* 0x000fea0003800000 */
.L_x_260:
[----:B------:R-:W0:Y:S01]  /*a5f0*/  LDC.64 R2, c[0x0][0x3e0] ;  /* 0x0000f800ff027b82 */ /* 0x000e220000000a00 */
[----:B------:R-:W-:Y:S01]  /*a600*/  MOV R5, 0x7fc00000 ;  /* 0x7fc0000000057802 */ /* 0x000fe20000000f00 */
[----:B0-----:R-:W-:-:S05]  /*a610*/  IMAD.WIDE R2, R23, 0x4, R2 ;  /* 0x0000000417027825 */ /* 0x001fca00078e0202 */
[----:B------:R-:W-:Y:S01]  /*a620*/  STG.E desc[UR6][R2.64], R5 ;  /* 0x0000000502007986 */ /* 0x000fe2000c101906 */
[----:B------:R-:W-:Y:S05]  /*a630*/  EXIT ;  /* 0x000000000000794d */ /* 0x000fea0003800000 */
        .weak           $__internal_3_$__cuda_sm20_rcp_rn_f32_slowpath
        .type           $__internal_3_$__cuda_sm20_rcp_rn_f32_slowpath,@function
        .size           $__internal_3_$__cuda_sm20_rcp_rn_f32_slowpath,($__internal_4_$__cuda_sm20_sqrt_rn_f32_slowpath - $__internal_3_$__cuda_sm20_rcp_rn_f32_slowpath)
$__internal_3_$__cuda_sm20_rcp_rn_f32_slowpath:
        /* <DEDUP_REMOVED lines=15> */
.L_x_504:
[----:B------:R-:W-:-:S05]  /*a730*/  VIADD R4, R3, 0xffffff03 ;  /* 0xffffff0303047836 */ /* 0x000fca0000000000 */
        /* <DEDUP_REMOVED lines=15> */
[----:B------:R-:W-:Y:S02]  /*a830*/  LOP3.LUT R27, R28, R25, RZ, 0xc0, !PT ;  /* 0x000000191c1b7212 */ /* 0x000fe400078ec0ff */
[----:B------:R-:W-:-:S02]  /*a840*/  IADD3 R26, PT, PT, -R26, RZ, RZ ;  /* 0x000000ff1a1a7210 */ /* 0x000fc40007ffe1ff */
[-C--:B------:R-:W-:Y:S02]  /*a850*/  SHF.R.U32.HI R27, RZ, R4.reuse, R27 ;  /* 0x00000004ff1b7219 */ /* 0x080fe4000001161b */
        /* <DEDUP_REMOVED lines=10> */
[----:B------:R-:W-:-:S05]  /*a900*/  @!P0 VIADD R4, R4, 0x1 ;  /* 0x0000000104048836 */ /* 0x000fca0000000000 */
[----:B------:R-:W-:-:S04]  /*a910*/  @!P1 SHF.L.U32 R4, R4, 0x1, RZ ;  /* 0x0000000104049819 */ /* 0x000fc800000006ff */
[----:B------:R-:W-:Y:S01]  /*a920*/  LOP3.LUT R4, R4, 0x80000000, R9, 0xf8, !PT ;  /* 0x8000000004047812 */ /* 0x000fe200078ef809 */
[----:B------:R-:W-:Y:S06]  /*a930*/  BRA `(.L_x_505) ;  /* 0x0000000000047947 */ /* 0x000fec0003800000 */
.L_x_506:
[----:B------:R0:W1:Y:S02]  /*a940*/  MUFU.RCP R4, R9 ;  /* 0x0000000900047308 */ /* 0x0000640000001000 */
.L_x_505:
[----:B------:R-:W-:Y:S05]  /*a950*/  BSYNC.RECONVERGENT B1 ;  /* 0x0000000000017941 */ /* 0x000fea0003800200 */
.L_x_503:
[----:B------:R-:W-:-:S04]  /*a960*/  MOV R25, 0x0 ;  /* 0x0000000000197802 */ /* 0x000fc80000000f00 */
[----:B01----:R-:W-:Y:S05]  /*a970*/  RET.REL.NODEC R24 `(_Z32compute_delta_kernel_threadlocalPKfS0_S0_S0_PKiiiS0_S0_iS0_S0_iPf) ;  /* 0xffffff5418a07950 */ /* 0x003fea0003c3ffff */
        .weak           $__internal_4_$__cuda_sm20_sqrt_rn_f32_slowpath
        .type           $__internal_4_$__cuda_sm20_sqrt_rn_f32_slowpath,@function
        .size           $__internal_4_$__cuda_sm20_sqrt_rn_f32_slowpath,($__internal_5_$__cuda_sm3x_div_rn_noftz_f32_slowpath - $__internal_4_$__cuda_sm20_sqrt_rn_f32_slowpath)
$__internal_4_$__cuda_sm20_sqrt_rn_f32_slowpath:
        /* <DEDUP_REMOVED lines=14> */
[----:B------:R-:W-:Y:S02]  /*aa60*/  @!P0 IMAD.MOV.U32 R3, RZ, RZ, R14 ;  /* 0x000000ffff038224 */ /* 0x000fe400078e000e */
[----:B------:R-:W-:-:S04]  /*aa70*/  @P0 FADD.FTZ R10, -R9, -RZ ;  /* 0x800000ff090a0221 */ /* 0x000fc80000010100 */
[----:B------:R-:W-:-:S04]  /*aa80*/  @P0 FFMA R10, R9, R10, R4 ;  /* 0x0000000a090a0223 */ /* 0x000fc80000000004 */
[----:B------:R-:W-:-:S04]  /*aa90*/  @P0 FFMA R10, R10, R11, R9 ;  /* 0x0000000b0a0a0223 */ /* 0x000fc80000000009 */
[----:B------:R-:W-:-:S07]  /*aaa0*/  @P0 FMUL.FTZ R3, R10, 2.3283064365386962891e-10 ;  /* 0x2f8000000a030820 */ /* 0x000fce0000410000 */
.L_x_507:
[----:B------:R-:W-:Y:S01]  /*aab0*/  HFMA2 R11, -RZ, RZ, 0, 0 ;  /* 0x00000000ff0b7431 */ /* 0x000fe200000001ff */
[----:B------:R-:W-:-:S04]  /*aac0*/  MOV R10, R24 ;  /* 0x00000018000a7202 */ /* 0x000fc80000000f00 */
[----:B------:R-:W-:Y:S05]  /*aad0*/  RET.REL.NODEC R10 `(_Z32compute_delta_kernel_threadlocalPKfS0_S0_S0_PKiiiS0_S0_iS0_S0_iPf) ;  /* 0xffffff540a487950 */ /* 0x000fea0003c3ffff */
        .weak           $__internal_5_$__cuda_sm3x_div_rn_noftz_f32_slowpath
        .type           $__internal_5_$__cuda_sm3x_div_rn_noftz_f32_slowpath,@function
        .size           $__internal_5_$__cuda_sm3x_div_rn_noftz_f32_slowpath,(.L_x_1038 - $__internal_5_$__cuda_sm3x_div_rn_noftz_f32_slowpath)
$__internal_5_$__cuda_sm3x_div_rn_noftz_f32_slowpath:
        /* <DEDUP_REMOVED lines=9> */
[----:B------:R-:W-:Y:S01]  /*ab70*/  @!P1 IMAD.MOV.U32 R25, RZ, RZ, RZ ;  /* 0x000000ffff199224 */ /* 0x000fe200078e00ff */
        /* <DEDUP_REMOVED lines=17> */
[----:B------:R-:W-:Y:S02]  /*ac90*/  IADD3 R25, PT, PT, R27, -0x1, RZ ;  /* 0xffffffff1b197810 */ /* 0x000fe40007ffe0ff */
[----:B------:R-:W-:Y:S02]  /*aca0*/  ISETP.GE.AND P3, PT, R26, RZ, PT ;  /* 0x000000ff1a00720c */ /* 0x000fe40003f66270 */
[----:B------:R-:W-:-:S11]  /*acb0*/  ISETP.GE.AND P1, PT, R25, RZ, PT ;  /* 0x000000ff1900720c */ /* 0x000fd60003f26270 */
[----:B------:R-:W-:Y:S02]  /*acc0*/  @!P3 FFMA R28, R28, 1.84467440737095516160e+19, RZ ;  /* 0x5f8000001c1cb823 */ /* 0x000fe400000000ff */
[----:B------:R-:W-:Y:S01]  /*acd0*/  @P1 MOV R25, RZ ;  /* 0x000000ff00191202 */ /* 0x000fe20000000f00 */
[----:B------:R-:W-:Y:S01]  /*ace0*/  @!P1 FFMA R3, R3, 1.84467440737095516160e+19, RZ ;  /* 0x5f80000003039823 */ /* 0x000fe200000000ff */
[----:B------:R-:W-:-:S04]  /*acf0*/  @!P1 MOV R25, 0xffffffc0 ;  /* 0xffffffc000199802 */ /* 0x000fc80000000f00 */
[----:B------:R-:W-:-:S07]  /*ad00*/  @!P3 IADD3 R25, PT, PT, R25, 0x40, RZ ;  /* 0x000000401919b810 */ /* 0x000fce0007ffe0ff */
.L_x_509:
[----:B------:R-:W-:Y:S01]  /*ad10*/  LEA R31, R4, 0xc0800000, 0x17 ;  /* 0xc0800000041f7811 */ /* 0x000fe200078eb8ff */
[----:B------:R-:W-:Y:S01]  /*ad20*/  BSSY.RECONVERGENT B1, `(.L_x_514) ;  /* 0x0000036000017945 */ /* 0x000fe20003800200 */
[----:B------:R-:W-:-:S03]  /*ad30*/  IADD3 R27, PT, PT, R27, -0x7f, RZ ;  /* 0xffffff811b1b7810 */ /* 0x000fc60007ffe0ff */
[----:B------:R-:W-:Y:S02]  /*ad40*/  IMAD.IADD R31, R28, 0x1, -R31 ;  /* 0x000000011c1f7824 */ /* 0x000fe400078e0a1f */
[----:B------:R-:W-:Y:S02]  /*ad50*/  IMAD R3, R27, -0x800000, R3 ;  /* 0xff8000001b037824 */ /* 0x000fe400078e0203 */
[----:B------:R-:W0:Y:S01]  /*ad60*/  MUFU.RCP R29, R31 ;  /* 0x0000001f001d7308 */ /* 0x000e220000001000 */
[----:B------:R-:W-:-:S04]  /*ad70*/  FADD.FTZ R26, -R31, -RZ ;  /* 0x800000ff1f1a7221 */ /* 0x000fc80000010100 */
[----:B0-----:R-:W-:-:S04]  /*ad80*/  FFMA R28, R29, R26, 1 ;  /* 0x3f8000001d1c7423 */ /* 0x001fc8000000001a */
[----:B------:R-:W-:-:S04]  /*ad90*/  FFMA R28, R29, R28, R29 ;  /* 0x0000001c1d1c7223 */ /* 0x000fc8000000001d */
[----:B------:R-:W-:-:S04]  /*ada0*/  FFMA R29, R3, R28, RZ ;  /* 0x0000001c031d7223 */ /* 0x000fc800000000ff */
[----:B------:R-:W-:-:S04]  /*adb0*/  FFMA R30, R26, R29, R3 ;  /* 0x0000001d1a1e7223 */ /* 0x000fc80000000003 */
[----:B------:R-:W-:Y:S01]  /*adc0*/  FFMA R29, R28, R30, R29 ;  /* 0x0000001e1c1d7223 */ /* 0x000fe2000000001d */
[----:B------:R-:W-:-:S03]  /*add0*/  IADD3 R30, PT, PT, R27, 0x7f, -R4 ;  /* 0x0000007f1b1e7810 */ /* 0x000fc60007ffe804 */
[----:B------:R-:W-:Y:S01]  /*ade0*/  FFMA R26, R26, R29, R3 ;  /* 0x0000001d1a1a7223 */ /* 0x000fe20000000003 */
[----:B------:R-:W-:-:S03]  /*adf0*/  IADD3 R30, PT, PT, R30, R25, RZ ;  /* 0x000000191e1e7210 */ /* 0x000fc60007ffe0ff */
        /* <DEDUP_REMOVED lines=17> */
[C---:B------:R-:W-:Y:S01]  /*af10*/  VIADD R26, R4.reuse, 0x20 ;  /* 0x00000020041a7836 */ /* 0x040fe20000000000 */
[C---:B------:R-:W-:Y:S02]  /*af20*/  ISETP.NE.AND P4, PT, R4.reuse, RZ, PT ;  /* 0x000000ff0400720c */ /* 0x040fe40003f85270 */
[----:B------:R-:W-:Y:S02]  /*af30*/  LOP3.LUT R25, R25, 0x7fffff, RZ, 0xc0, !PT ;  /* 0x007fffff19197812 */ /* 0x000fe400078ec0ff */
[----:B------:R-:W-:Y:S02]  /*af40*/  ISETP.NE.AND P3, PT, R4, RZ, PT ;  /* 0x000000ff0400720c */ /* 0x000fe40003f65270 */
[----:B------:R-:W-:-:S02]  /*af50*/  LOP3.LUT R25, R25, 0x800000, RZ, 0xfc, !PT ;  /* 0x0080000019197812 */ /* 0x000fc400078efcff */
[----:B------:R-:W-:Y:S02]  /*af60*/  IADD3 R4, PT, PT, -R4, RZ, RZ ;  /* 0x000000ff04047210 */ /* 0x000fe40007ffe1ff */
[----:B------:R-:W-:Y:S02]  /*af70*/  SHF.L.U32 R26, R25, R26, RZ ;  /* 0x0000001a191a7219 */ /* 0x000fe400000006ff */
[----:B------:R-:W-:Y:S02]  /*af80*/  FSETP.NEU.FTZ.AND P1, PT, R27, R28, PT ;  /* 0x0000001c1b00720b */ /* 0x000fe40003f3d000 */
[----:B------:R-:W-:Y:S02]  /*af90*/  SEL R4, R4, RZ, P4 ;  /* 0x000000ff04047207 */ /* 0x000fe40002000000 */
[----:B------:R-:W-:Y:S02]  /*afa0*/  ISETP.NE.AND P3, PT, R26, RZ, P3 ;  /* 0x000000ff1a00720c */ /* 0x000fe40001f65270 */
[----:B------:R-:W-:-:S02]  /*afb0*/  SHF.R.U32.HI R27, RZ, R4, R25 ;  /* 0x00000004ff1b7219 */ /* 0x000fc40000011619 */
[----:B------:R-:W-:Y:S02]  /*afc0*/  PLOP3.LUT P1, PT, P1, P3, PT, 0xf8, 0x8f ;  /* 0x00000000008f781c */ /* 0x000fe40000f27f70 */
[----:B------:R-:W-:Y:S02]  /*afd0*/  SHF.R.U32.HI R25, RZ, 0x1, R27 ;  /* 0x00000001ff197819 */ /* 0x000fe4000001161b */
[----:B------:R-:W-:-:S04]  /*afe0*/  SEL R4, RZ, 0x1, !P1 ;  /* 0x00000001ff047807 */ /* 0x000fc80004800000 */
[----:B------:R-:W-:-:S04]  /*aff0*/  LOP3.LUT R4, R4, 0x1, R25, 0xf8, !PT ;  /* 0x0000000104047812 */ /* 0x000fc800078ef819 */
[----:B------:R-:W-:-:S04]  /*b000*/  LOP3.LUT R4, R4, R27, RZ, 0xc0, !PT ;  /* 0x0000001b04047212 */ /* 0x000fc800078ec0ff */
[----:B------:R-:W-:-:S04]  /*b010*/  IADD3 R4, PT, PT, R25, R4, RZ ;  /* 0x0000000419047210 */ /* 0x000fc80007ffe0ff */
[----:B------:R-:W-:Y:S01]  /*b020*/  LOP3.LUT R3, R4, R3, RZ, 0xfc, !PT ;  /* 0x0000000304037212 */ /* 0x000fe200078efcff */
[----:B------:R-:W-:Y:S06]  /*b030*/  BRA `(.L_x_517) ;  /* 0x0000000000107947 */ /* 0x000fec0003800000 */
.L_x_516:
[----:B------:R-:W-:-:S04]  /*b040*/  LOP3.LUT R3, R3, 0x80000000, RZ, 0xc0, !PT ;  /* 0x8000000003037812 */ /* 0x000fc800078ec0ff */
[----:B------:R-:W-:Y:S01]  /*b050*/  LOP3.LUT R3, R3, 0x7f800000, RZ, 0xfc, !PT ;  /* 0x7f80000003037812 */ /* 0x000fe200078efcff */
[----:B------:R-:W-:Y:S06]  /*b060*/  BRA `(.L_x_517) ;  /* 0x0000000000047947 */ /* 0x000fec0003800000 */
.L_x_515:
[----:B------:R-:W-:-:S07]  /*b070*/  LEA R3, R30, R3, 0x17 ;  /* 0x000000031e037211 */ /* 0x000fce00078eb8ff */
.L_x_517:
[----:B------:R-:W-:Y:S05]  /*b080*/  BSYNC.RECONVERGENT B1 ;  /* 0x0000000000017941 */ /* 0x000fea0003800200 */
.L_x_514:
[----:B------:R-:W-:Y:S05]  /*b090*/  BRA `(.L_x_518) ;  /* 0x0000000000207947 */ /* 0x000fea0003800000 */
.L_x_513:
[----:B------:R-:W-:-:S04]  /*b0a0*/  LOP3.LUT R3, R28, 0x80000000, R3, 0x48, !PT ;  /* 0x800000001c037812 */ /* 0x000fc800078e4803 */
[----:B------:R-:W-:Y:S01]  /*b0b0*/  LOP3.LUT R3, R3, 0x7f800000, RZ, 0xfc, !PT ;  /* 0x7f80000003037812 */ /* 0x000fe200078efcff */
[----:B------:R-:W-:Y:S06]  /*b0c0*/  BRA `(.L_x_518) ;  /* 0x0000000000147947 */ /* 0x000fec0003800000 */
.L_x_512:
[----:B------:R-:W-:Y:S01]  /*b0d0*/  LOP3.LUT R3, R28, 0x80000000, R3, 0x48, !PT ;  /* 0x800000001c037812 */ /* 0x000fe200078e4803 */
[----:B------:R-:W-:Y:S06]  /*b0e0*/  BRA `(.L_x_518) ;  /* 0x00000000000c7947 */ /* 0x000fec0003800000 */
.L_x_511:
[----:B------:R-:W0:Y:S01]  /*b0f0*/  MUFU.RSQ R3, -QNAN ;  /* 0xffc0000000037908 */ /* 0x000e220000001400 */
[----:B------:R-:W-:Y:S05]  /*b100*/  BRA `(.L_x_518) ;  /* 0x0000000000047947 */ /* 0x000fea0003800000 */
.L_x_510:
[----:B------:R-:W-:-:S07]  /*b110*/  FADD.FTZ R3, R3, R28 ;  /* 0x0000001c03037221 */ /* 0x000fce0000010000 */
.L_x_518:
[----:B------:R-:W-:Y:S05]  /*b120*/  BSYNC.RECONVERGENT B0 ;  /* 0x0000000000007941 */ /* 0x000fea0003800200 */
.L_x_508:
[----:B------:R-:W-:-:S04]  /*b130*/  HFMA2 R25, -RZ, RZ, 0, 0 ;  /* 0x00000000ff197431 */ /* 0x000fc800000001ff */
[----:B0-----:R-:W-:Y:S05]  /*b140*/  RET.REL.NODEC R24 `(_Z32compute_delta_kernel_threadlocalPKfS0_S0_S0_PKiiiS0_S0_iS0_S0_iPf) ;  /* 0xffffff4c18ac7950 */ /* 0x001fea0003c3ffff */
.L_x_519:
        /* <DEDUP_REMOVED lines=11> */
.L_x_1038:


//--------------------- .text._Z32compute_price_kernel_threadlocalPKfS0_S0_S0_PKiiiS0_S0_iS0_S0_iPf --------------------------
	.section	.text._Z32compute_price_kernel_threadlocalPKfS0_S0_S0_PKiiiS0_S0_iS0_S0_iPf,"ax",@progbits
	.align	128
        .global         _Z32compute_price_kernel_threadlocalPKfS0_S0_S0_PKiiiS0_S0_iS0_S0_iPf
        .type           _Z32compute_price_kernel_threadlocalPKfS0_S0_S0_PKiiiS0_S0_iS0_S0_iPf,@function
        .size           _Z32compute_price_kernel_threadlocalPKfS0_S0_S0_PKiiiS0_S0_iS0_S0_iPf,(.L_x_1041 - _Z32compute_price_kernel_threadlocalPKfS0_S0_S0_PKiiiS0_S0_iS0_S0_iPf)
        .other          _Z32compute_price_kernel_threadlocalPKfS0_S0_S0_PKiiiS0_S0_iS0_S0_iPf,@"STO_CUDA_ENTRY STV_DEFAULT"
_Z32compute_price_kernel_threadlocalPKfS0_S0_S0_PKiiiS0_S0_iS0_S0_iPf:
.text._Z32compute_price_kernel_threadlocalPKfS0_S0_S0_PKiiiS0_S0_iS0_S0_iPf:
        /* <DEDUP_REMOVED lines=36> */
[----:B------:R-:W-:Y:S01]  /*0240*/  IMAD.MOV.U32 R0, RZ, RZ, RZ ;  /* 0x000000ffff007224 */ /* 0x000fe200078e00ff */
[C---:B------:R-:W-:Y:S01]  /*0250*/  IADD3 R7, PT, PT, R1.reuse, 0x810, RZ ;  /* 0x0000081001077810 */ /* 0x040fe20007ffe0ff */
[----:B------:R-:W-:Y:S01]  /*0260*/  VIADD R6, R1, 0x890 ;  /* 0x0000089001067836 */ /* 0x000fe20000000000 */
[----:B-1----:R-:W-:-:S13]  /*0270*/  ISETP.GE.AND P0, PT, R2, 0x1, PT ;  /* 0x000000010200780c */ /* 0x002fda0003f06270 */
[----:B0-----:R-:W-:Y:S05]  /*0280*/  @!P0 BRA `(.L_x_521) ;  /* 0x0000004800c08947 */ /* 0x001fea0003800000 */
[----:B------:R-:W0:Y:S01]  /*0290*/  LDCU UR4, c[0x0][0x3a8] ;  /* 0x00007500ff0477ac */ /* 0x000e220008000800 */
[----:B------:R-:W-:Y:S01]  /*02a0*/  ISETP.GE.U32.AND P0, PT, R2, 0x4, PT ;  /* 0x000000040200780c */ /* 0x000fe20003f06070 */
[----:B------:R-:W-:Y:S01]  /*02b0*/  HFMA2 R23, -RZ, RZ, 0, 0 ;  /* 0x00000000ff177431 */ /* 0x000fe200000001ff */
[----:B------:R-:W-:-:S04]  /*02c0*/  MOV R5, 0xffffffff ;  /* 0xffffffff00057802 */ /* 0x000fc80000000f00 */
[----:B------:R-:W-:-:S05]  /*02d0*/  VIADDMNMX.U32 R0, R2, R5, 0x1f, PT ;  /* 0x0000001f02007446 */ /* 0x000fca0003800005 */
[----:B------:R-:W-:Y:S02]  /*02e0*/  VIADD R20, R0, 0x1 ;  /* 0x0000000100147836 */ /* 0x000fe40000000000 */
[----:B------:R-:W-:-:S03]  /*02f0*/  IMAD.MOV.U32 R0, RZ, RZ, RZ ;  /* 0x000000ffff007224 */ /* 0x000fc600078e00ff */
[----:B------:R-:W-:Y:S02]  /*0300*/  LOP3.LUT R20, R20, 0x3, RZ, 0xc0, !PT ;  /* 0x0000000314147812 */ /* 0x000fe400078ec0ff */
[----:B0-----:R-:W-:Y:S01]  /*0310*/  I2FP.F32.S32 R21, UR4 ;  /* 0x0000000400157c45 */ /* 0x001fe20008201400 */
[----:B------:R-:W-:Y:S06]  /*0320*/  @!P0 BRA `(.L_x_522) ;  /* 0x0000004400ec8947 */ /* 0x000fec0003800000 */
[----:B------:R-:W0:Y:S02]  /*0330*/  LDC.64 R4, c[0x0][0x3d0] ;  /* 0x0000f400ff047b82 */ /* 0x000e240000000a00 */
[----:B0-----:R-:W2:Y:S01]  /*0340*/  LDG.E R2, desc[UR6][R4.64] ;  /* 0x0000000604027981 */ /* 0x001ea2000c1e1900 */
[----:B------:R-:W-:Y:S01]  /*0350*/  BSSY.RECONVERGENT B2, `(.L_x_523) ;  /* 0x0000020000027945 */ /* 0x000fe20003800200 */
[----:B------:R-:W-:Y:S02]  /*0360*/  MOV R0, RZ ;  /* 0x000000ff00007202 */ /* 0x000fe40000000f00 */
        /* <DEDUP_REMOVED lines=13> */
[----:B------:R-:W-:-:S07]  /*0440*/  MOV R12, 0x460 ;  /* 0x00000460000c7802 */ /* 0x000fce0000000f00 */
[----:B-----5:R-:W-:Y:S05]  /*0450*/  CALL.REL.NOINC `($__internal_8_$__cuda_sm3x_div_rn_noftz_f32_slowpath) ;  /* 0x00000078007c7944 */ /* 0x020fea0003c00000 */
[----:B------:R-:W-:-:S07]  /*0460*/  MOV R0, R2 ;  /* 0x0000000200007202 */ /* 0x000fce0000000f00 */
.L_x_526:
[----:B------:R-:W-:Y:S05]  /*0470*/  BSYNC.RECONVERGENT B3 ;  /* 0x0000000000037941 */ /* 0x000fea0003800200 */
.L_x_525:
        /* <DEDUP_REMOVED lines=13> */
.L_x_524:
[----:B------:R-:W-:Y:S05]  /*0550*/  BSYNC.RECONVERGENT B2 ;  /* 0x0000000000027941 */ /* 0x000fea0003800200 */
.L_x_523:
        /* <DEDUP_REMOVED lines=18> */
[----:B-----5:R-:W-:Y:S05]  /*0680*/  CALL.REL.NOINC `($__internal_8_$__cuda_sm3x_div_rn_noftz_f32_slowpath) ;  /* 0x0000007400f07944 */ /* 0x020fea0003c00000 */
.L_x_530:
[----:B------:R-:W-:Y:S05]  /*0690*/  BSYNC.RECONVERGENT B3 ;  /* 0x0000000000037941 */ /* 0x000fea0003800200 */
.L_x_529:
[----:B------:R-:W0:Y:S01]  /*06a0*/  LDC.64 R4, c[0x0][0x3c8] ;  /* 0x0000f200ff047b82 */ /* 0x000e220000000a00 */
[----:B------:R-:W-:Y:S01]  /*06b0*/  FMUL R2, R21, R2 ;  /* 0x0000000215027220 */ /* 0x000fe20000400000 */
[----:B------:R-:W-:Y:S01]  /*06c0*/  IMAD.MOV.U32 R13, RZ, RZ, 0x3f000000 ;  /* 0x3f000000ff0d7424 */ /* 0x000fe200078e00ff */
        /* <DEDUP_REMOVED lines=11> */
.L_x_528:
[----:B------:R-:W-:Y:S05]  /*0780*/  BSYNC.RECONVERGENT B2 ;  /* 0x0000000000027941 */ /* 0x000fea0003800200 */
.L_x_527:
        /* <DEDUP_REMOVED lines=18> */
[----:B-----5:R-:W-:Y:S05]  /*08b0*/  CALL.REL.NOINC `($__internal_8_$__cuda_sm3x_div_rn_noftz_f32_slowpath) ;  /* 0x0000007400647944 */ /* 0x020fea0003c00000 */
.L_x_534:
[----:B------:R-:W-:Y:S05]  /*08c0*/  BSYNC.RECONVERGENT B3 ;  /* 0x0000000000037941 */ /* 0x000fea0003800200 */
.L_x_533:
        /* <DEDUP_REMOVED lines=14> */
.L_x_532:
[----:B------:R-:W-:Y:S05]  /*09b0*/  BSYNC.RECONVERGENT B2 ;  /* 0x0000000000027941 */ /* 0x000fea0003800200 */
.L_x_531:
        /* <DEDUP_REMOVED lines=24> */
.L_x_538:
[----:B------:R-:W-:Y:S05]  /*0b40*/  BSYNC.RECONVERGENT B3 ;  /* 0x0000000000037941 */ /* 0x000fea0003800200 */
.L_x_537:
        /* <DEDUP_REMOVED lines=14> */
.L_x_536:
[----:B------:R-:W-:Y:S05]  /*0c30*/  BSYNC.RECONVERGENT B2 ;  /* 0x0000000000027941 */ /* 0x000fea0003800200 */
.L_x_535:
[----:B------:R-:W-:Y:S01]  /*0c40*/  ISETP.NE.AND P0, PT, R14, 0x4, PT ;  /* 0x000000040e00780c */ /* 0x000fe20003f05270 */
[----:B------:R-:W-:Y:S01]  /*0c50*/  BSSY.RECONVERGENT B2, `(.L_x_522) ;  /* 0x00003e8000027945 */ /* 0x000fe20003800200 */
[----:B------:R-:W-:-:S11]  /*0c60*/  HFMA2 R23, -RZ, RZ, 0, 2.384185791015625e-07 ;  /* 0x00000004ff177431 */ /* 0x000fd600000001ff */
[----:B------:R-:W-:Y:S05]  /*0c70*/  @!P0 BRA `(.L_x_539) ;  /* 0x0000003c00948947 */ /* 0x000fea0003800000 */
        /* <DEDUP_REMOVED lines=19> */
.L_x_543:
[----:B------:R-:W-:Y:S05]  /*0db0*/  BSYNC.RECONVERGENT B4 ;  /* 0x0000000000047941 */ /* 0x000fea0003800200 */
.L_x_542:
        /* <DEDUP_REMOVED lines=14> */
.L_x_541:
[----:B------:R-:W-:Y:S05]  /*0ea0*/  BSYNC.RECONVERGENT B3 ;  /* 0x0000000000037941 */ /* 0x000fea0003800200 */
.L_x_540:
        /* <DEDUP_REMOVED lines=19> */
.L_x_547:
[----:B------:R-:W-:Y:S05]  /*0fe0*/  BSYNC.RECONVERGENT B4 ;  /* 0x0000000000047941 */ /* 0x000fea0003800200 */
.L_x_546:
        /* <DEDUP_REMOVED lines=14> */
.L_x_545:
[----:B------:R-:W-:Y:S05]  /*10d0*/  BSYNC.RECONVERGENT B3 ;  /* 0x0000000000037941 */ /* 0x000fea0003800200 */
.L_x_544:
        /* <DEDUP_REMOVED lines=19> */
.L_x_551:
[----:B------:R-:W-:Y:S05]  /*1210*/  BSYNC.RECONVERGENT B4 ;  /* 0x0000000000047941 */ /* 0x000fea0003800200 */
.L_x_550:
        /* <DEDUP_REMOVED lines=14> */
.L_x_549:
[----:B------:R-:W-:Y:S05]  /*1300*/  BSYNC.RECONVERGENT B3 ;  /* 0x0000000000037941 */ /* 0x000fea0003800200 */
.L_x_548:
        /* <DEDUP_REMOVED lines=19> */
.L_x_555:
[----:B------:R-:W-:Y:S05]  /*1440*/  BSYNC.RECONVERGENT B4 ;  /* 0x0000000000047941 */ /* 0x000fea0003800200 */
.L_x_554:
        /* <DEDUP_REMOVED lines=14> */
.L_x_553:
[----:B------:R-:W-:Y:S05]  /*1530*/  BSYNC.RECONVERGENT B3 ;  /* 0x0000000000037941 */ /* 0x000fea0003800200 */
.L_x_552:
[----:B------:R-:W-:Y:S01]  /*1540*/  ISETP.NE.AND P0, PT, R14, 0x8, PT ;  /* 0x000000080e00780c */ /* 0x000fe20003f05270 */
[----:B------:R-:W-:-:S12]  /*1550*/  IMAD.MOV.U32 R23, RZ, RZ, 0x8 ;  /* 0x00000008ff177424 */ /* 0x000fd800078e00ff */
        /* <DEDUP_REMOVED lines=20> */
.L_x_559:
[----:B------:R-:W-:Y:S05]  /*16a0*/  BSYNC.RECONVERGENT B4 ;  /* 0x0000000000047941 */ /* 0x000fea0003800200 */
.L_x_558:
        /* <DEDUP_REMOVED lines=14> */
.L_x_557:
[----:B------:R-:W-:Y:S05]  /*1790*/  BSYNC.RECONVERGENT B3 ;  /* 0x0000000000037941 */ /* 0x000fea0003800200 */
.L_x_556:
        /* <DEDUP_REMOVED lines=18> */
[----:B-----5:R-:W-:Y:S05]  /*18c0*/  CALL.REL.NOINC `($__internal_8_$__cuda_sm3x_div_rn_noftz_f32_slowpath) ;  /* 0x0000006400607944 */ /* 0x020fea0003c00000 */
.L_x_563:
[----:B------:R-:W-:Y:S05]  /*18d0*/  BSYNC.RECONVERGENT B4 ;  /* 0x0000000000047941 */ /* 0x000fea0003800200 */
.L_x_562:
        /* <DEDUP_REMOVED lines=14> */
.L_x_561:
[----:B------:R-:W-:Y:S05]  /*19c0*/  BSYNC.RECONVERGENT B3 ;  /* 0x0000000000037941 */ /* 0x000fea0003800200 */
.L_x_560:
        /* <DEDUP_REMOVED lines=19> */
.L_x_567:
[----:B------:R-:W-:Y:S05]  /*1b00*/  BSYNC.RECONVERGENT B4 ;  /* 0x0000000000047941 */ /* 0x000fea0003800200 */
.L_x_566:
        /* <DEDUP_REMOVED lines=14> */
.L_x_565:
[----:B------:R-:W-:Y:S05]  /*1bf0*/  BSYNC.RECONVERGENT B3 ;  /* 0x0000000000037941 */ /* 0x000fea0003800200 */
.L_x_564:
        /* <DEDUP_REMOVED lines=19> */
.L_x_571:
[----:B------:R-:W-:Y:S05]  /*1d30*/  BSYNC.RECONVERGENT B4 ;  /* 0x0000000000047941 */ /* 0x000fea0003800200 */
.L_x_570:
        /* <DEDUP_REMOVED lines=14> */
.L_x_569:
[----:B------:R-:W-:Y:S05]  /*1e20*/  BSYNC.RECONVERGENT B3 ;  /* 0x0000000000037941 */ /* 0x000fea0003800200 */
.L_x_568:
[----:B------:R-:W-:Y:S02]  /*1e30*/  ISETP.NE.AND P0, PT, R14, 0xc, PT ;  /* 0x0000000c0e00780c */ /* 0x000fe40003f05270 */
[----:B------:R-:W-:-:S11]  /*1e40*/  MOV R23, 0xc ;  /* 0x0000000c00177802 */ /* 0x000fd60000000f00 */
        /* <DEDUP_REMOVED lines=20> */
.L_x_575:
[----:B------:R-:W-:Y:S05]  /*1f90*/  BSYNC.RECONVERGENT B4 ;  /* 0x0000000000047941 */ /* 0x000fea0003800200 */
.L_x_574:
        /* <DEDUP_REMOVED lines=14> */
.L_x_573:
[----:B------:R-:W-:Y:S05]  /*2080*/  BSYNC.RECONVERGENT B3 ;  /* 0x0000000000037941 */ /* 0x000fea0003800200 */
.L_x_572:
        /* <DEDUP_REMOVED lines=19> */
.L_x_579:
[----:B------:R-:W-:Y:S05]  /*21c0*/  BSYNC.RECONVERGENT B4 ;  /* 0x0000000000047941 */ /* 0x000fea0003800200 */
.L_x_578:
        /* <DEDUP_REMOVED lines=14> */
.L_x_577:
[----:B------:R-:W-:Y:S05]  /*22b0*/  BSYNC.RECONVERGENT B3 ;  /* 0x0000000000037941 */ /* 0x000fea0003800200 */
.L_x_576:
        /* <DEDUP_REMOVED lines=19> */
.L_x_583:
[----:B------:R-:W-:Y:S05]  /*23f0*/  BSYNC.RECONVERGENT B4 ;  /* 0x0000000000047941 */ /* 0x000fea0003800200 */
.L_x_582:
        /* <DEDUP_REMOVED lines=14> */
.L_x_581:
[----:B------:R-:W-:Y:S05]  /*24e0*/  BSYNC.RECONVERGENT B3 ;  /* 0x0000000000037941 */ /* 0x000fea0003800200 */
.L_x_580:
        /* <DEDUP_REMOVED lines=19> */
.L_x_587:
[----:B------:R-:W-:Y:S05]  /*2620*/  BSYNC.RECONVERGENT B4 ;  /* 0x0000000000047941 */ /* 0x000fea0003800200 */
.L_x_586:
        /* <DEDUP_REMOVED lines=14> */
.L_x_585:
[----:B------:R-:W-:Y:S05]  /*2710*/  BSYNC.RECONVERGENT B3 ;  /* 0x0000000000037941 */ /* 0x000fea0003800200 */
.L_x_584:
        /* <DEDUP_REMOVED lines=22> */
.L_x_591:
[----:B------:R-:W-:Y:S05]  /*2880*/  BSYNC.RECONVERGENT B4 ;  /* 0x0000000000047941 */ /* 0x000fea0003800200 */
.L_x_590:
        /* <DEDUP_REMOVED lines=14> */
.L_x_589:
[----:B------:R-:W-:Y:S05]  /*2970*/  BSYNC.RECONVERGENT B3 ;  /* 0x0000000000037941 */ /* 0x000fea0003800200 */
.L_x_588:
        /* <DEDUP_REMOVED lines=19> */
.L_x_595:
[----:B------:R-:W-:Y:S05]  /*2ab0*/  BSYNC.RECONVERGENT B4 ;  /* 0x0000000000047941 */ /* 0x000fea0003800200 */
.L_x_594:
        /* <DEDUP_REMOVED lines=14> */
.L_x_593:
[----:B------:R-:W-:Y:S05]  /*2ba0*/  BSYNC.RECONVERGENT B3 ;  /* 0x0000000000037941 */ /* 0x000fea0003800200 */
.L_x_592:
        /* <DEDUP_REMOVED lines=19> */
.L_x_599:
[----:B------:R-:W-:Y:S05]  /*2ce0*/  BSYNC.RECONVERGENT B4 ;  /* 0x0000000000047941 */ /* 0x000fea0003800200 */
.L_x_598:
        /* <DEDUP_REMOVED lines=14> */
.L_x_597:
[----:B------:R-:W-:Y:S05]  /*2dd0*/  BSYNC.RECONVERGENT B3 ;  /* 0x0000000000037941 */ /* 0x000fea0003800200 */
.L_x_596:
        /* <DEDUP_REMOVED lines=19> */
.L_x_603:
[----:B------:R-:W-:Y:S05]  /*2f10*/  BSYNC.RECONVERGENT B4 ;  /* 0x0000000000047941 */ /* 0x000fea0003800200 */
.L_x_602:
        /* <DEDUP_REMOVED lines=14> */
.L_x_601:
[----:B------:R-:W-:Y:S05]  /*3000*/  BSYNC.RECONVERGENT B3 ;  /* 0x0000000000037941 */ /* 0x000fea0003800200 */
.L_x_600:
        /* <DEDUP_REMOVED lines=22> */
.L_x_607:
[----:B------:R-:W-:Y:S05]  /*3170*/  BSYNC.RECONVERGENT B4 ;  /* 0x0000000000047941 */ /* 0x000fea0003800200 */
.L_x_606:
        /* <DEDUP_REMOVED lines=14> */
.L_x_605:
[----:B------:R-:W-:Y:S05]  /*3260*/  BSYNC.RECONVERGENT B3 ;  /* 0x0000000000037941 */ /* 0x000fea0003800200 */
.L_x_604:
        /* <DEDUP_REMOVED lines=19> */
.L_x_611:
[----:B------:R-:W-:Y:S05]  /*33a0*/  BSYNC.RECONVERGENT B4 ;  /* 0x0000000000047941 */ /* 0x000fea0003800200 */
.L_x_610:
        /* <DEDUP_REMOVED lines=14> */
.L_x_609:
[----:B------:R-:W-:Y:S05]  /*3490*/  BSYNC.RECONVERGENT B3 ;  /* 0x0000000000037941 */ /* 0x000fea0003800200 */
.L_x_608:
        /* <DEDUP_REMOVED lines=19> */
.L_x_615:
[----:B------:R-:W-:Y:S05]  /*35d0*/  BSYNC.RECONVERGENT B4 ;  /* 0x0000000000047941 */ /* 0x000fea0003800200 */
.L_x_614:
        /* <DEDUP_REMOVED lines=14> */
.L_x_613:
[----:B------:R-:W-:Y:S05]  /*36c0*/  BSYNC.RECONVERGENT B3 ;  /* 0x0000000000037941 */ /* 0x000fea0003800200 */
.L_x_612:
        /* <DEDUP_REMOVED lines=19> */
.L_x_619:
[----:B------:R-:W-:Y:S05]  /*3800*/  BSYNC.RECONVERGENT B4 ;  /* 0x0000000000047941 */ /* 0x000fea0003800200 */
.L_x_618:
        /* <DEDUP_REMOVED lines=14> */
.L_x_617:
[----:B------:R-:W-:Y:S05]  /*38f0*/  BSYNC.RECONVERGENT B3 ;  /* 0x0000000000037941 */ /* 0x000fea0003800200 */
.L_x_616:
        /* <DEDUP_REMOVED lines=22> */
.L_x_623:
[----:B------:R-:W-:Y:S05]  /*3a60*/  BSYNC.RECONVERGENT B4 ;  /* 0x0000000000047941 */ /* 0x000fea0003800200 */
.L_x_622:
        /* <DEDUP_REMOVED lines=14> */
.L_x_621:
[----:B------:R-:W-:Y:S05]  /*3b50*/  BSYNC.RECONVERGENT B3 ;  /* 0x0000000000037941 */ /* 0x000fea0003800200 */
.L_x_620:
        /* <DEDUP_REMOVED lines=19> */
.L_x_627:
[----:B------:R-:W-:Y:S05]  /*3c90*/  BSYNC.RECONVERGENT B4 ;  /* 0x0000000000047941 */ /* 0x000fea0003800200 */
.L_x_626:
        /* <DEDUP_REMOVED lines=14> */
.L_x_625:
[----:B------:R-:W-:Y:S05]  /*3d80*/  BSYNC.RECONVERGENT B3 ;  /* 0x0000000000037941 */ /* 0x000fea0003800200 */
.L_x_624:
        /* <DEDUP_REMOVED lines=19> */
.L_x_631:
[----:B------:R-:W-:Y:S05]  /*3ec0*/  BSYNC.RECONVERGENT B4 ;  /* 0x0000000000047941 */ /* 0x000fea0003800200 */
.L_x_630:
        /* <DEDUP_REMOVED lines=14> */
.L_x_629:
[----:B------:R-:W-:Y:S05]  /*3fb0*/  BSYNC.RECONVERGENT B3 ;  /* 0x0000000000037941 */ /* 0x000fea0003800200 */
.L_x_628:
        /* <DEDUP_REMOVED lines=19> */
.L_x_635:
[----:B------:R-:W-:Y:S05]  /*40f0*/  BSYNC.RECONVERGENT B4 ;  /* 0x0000000000047941 */ /* 0x000fea0003800200 */
.L_x_634:
        /* <DEDUP_REMOVED lines=14> */
.L_x_633:
[----:B------:R-:W-:Y:S05]  /*41e0*/  BSYNC.RECONVERGENT B3 ;  /* 0x0000000000037941 */ /* 0x000fea0003800200 */
.L_x_632:
        /* <DEDUP_REMOVED lines=22> */
.L_x_639:
[----:B------:R-:W-:Y:S05]  /*4350*/  BSYNC.RECONVERGENT B4 ;  /* 0x0000000000047941 */ /* 0x000fea0003800200 */
.L_x_638:
        /* <DEDUP_REMOVED lines=14> */
.L_x_637:
[----:B------:R-:W-:Y:S05]  /*4440*/  BSYNC.RECONVERGENT B3 ;  /* 0x0000000000037941 */ /* 0x000fea0003800200 */
.L_x_636:
        /* <DEDUP_REMOVED lines=19> */
.L_x_643:
[----:B------:R-:W-:Y:S05]  /*4580*/  BSYNC.RECONVERGENT B4 ;  /* 0x0000000000047941 */ /* 0x000fea0003800200 */
.L_x_642:
        /* <DEDUP_REMOVED lines=14> */
.L_x_641:
[----:B------:R-:W-:Y:S05]  /*4670*/  BSYNC.RECONVERGENT B3 ;  /* 0x0000000000037941 */ /* 0x000fea0003800200 */
.L_x_640:
        /* <DEDUP_REMOVED lines=19> */
.L_x_647:
[----:B------:R-:W-:Y:S05]  /*47b0*/  BSYNC.RECONVERGENT B4 ;  /* 0x0000000000047941 */ /* 0x000fea0003800200 */
.L_x_646:
        /* <DEDUP_REMOVED lines=14> */
.L_x_645:
[----:B------:R-:W-:Y:S05]  /*48a0*/  BSYNC.RECONVERGENT B3 ;  /* 0x0000000000037941 */ /* 0x000fea0003800200 */
.L_x_644:
        /* <DEDUP_REMOVED lines=19> */
.L_x_649:
[----:B------:R-:W-:Y:S05]  /*49e0*/  BSYNC.RECONVERGENT B3 ;  /* 0x0000000000037941 */ /* 0x000fea0003800200 */
.L_x_648:
        /* <DEDUP_REMOVED lines=14> */
.L_x_539:
[----:B------:R-:W-:Y:S05]  /*4ad0*/  BSYNC.RECONVERGENT B2 ;  /* 0x0000000000027941 */ /* 0x000fea0003800200 */
.L_x_522:
[----:B------:R-:W-:-:S13]  /*4ae0*/  ISETP.NE.AND P0, PT, R20, RZ, PT ;  /* 0x000000ff1400720c */ /* 0x000fda0003f05270 */
[----:B------:R-:W-:Y:S05]  /*4af0*/  @!P0 BRA `(.L_x_521) ;  /* 0x0000000000a48947 */ /* 0x000fea0003800000 */
[----:B------:R-:W2:Y:S01]  /*4b00*/  LDC.64 R26, c[0x0][0x3d0] ;  /* 0x0000f400ff1a7b82 */ /* 0x000ea20000000a00 */
[----:B------:R-:W-:-:S07]  /*4b10*/  MOV R25, RZ ;  /* 0x000000ff00197202 */ /* 0x000fce0000000f00 */
[----:B01----:R-:W0:Y:S02]  /*4b20*/  LDC.64 R14, c[0x0][0x3c8] ;  /* 0x0000f200ff0e7b82 */ /* 0x003e240000000a00 */
.L_x_654:
[----:B-12---:R-:W-:-:S05]  /*4b30*/  IMAD.WIDE.U32 R4, R23, 0x4, R26 ;  /* 0x0000000417047825 */ /* 0x006fca00078e001a */
        /* <DEDUP_REMOVED lines=19> */
[----:B0----5:R-:W-:Y:S05]  /*4c70*/  CALL.REL.NOINC `($__internal_8_$__cuda_sm3x_div_rn_noftz_f32_slowpath) ;  /* 0x0000003000747944 */ /* 0x021fea0003c00000 */
.L_x_653:
[----:B------:R-:W-:Y:S05]  /*4c80*/  BSYNC.RECONVERGENT B3 ;  /* 0x0000000000037941 */ /* 0x000fea0003800200 */
.L_x_652:
[----:B0-----:R-:W-:-:S06]  /*4c90*/  IMAD.WIDE.U32 R4, R23, 0x4, R14 ;  /* 0x0000000417047825 */ /* 0x001fcc00078e000e */
[----:B------:R-:W2:Y:S01]  /*4ca0*/  LDG.E R4, desc[UR6][R4.64] ;  /* 0x0000000604047981 */ /* 0x000ea2000c1e1900 */
[----:B------:R-:W-:Y:S01]  /*4cb0*/  FMUL R2, R21, R2 ;  /* 0x0000000215027220 */ /* 0x000fe20000400000 */
[----:B------:R-:W-:Y:S01]  /*4cc0*/  IMAD.MOV.U32 R13, RZ, RZ, 0x3f000000 ;  /* 0x3f000000ff0d7424 */ /* 0x000fe200078e00ff */
[C---:B------:R-:W-:Y:S02]  /*4cd0*/  LEA R17, R0.reuse, R1, 0x2 ;  /* 0x0000000100117211 */ /* 0x040fe400078e10ff */
[----:B------:R-:W-:Y:S02]  /*4ce0*/  IADD3 R0, PT, PT, R0, 0x1, RZ ;  /* 0x0000000100007810 */ /* 0x000fe40007ffe0ff */
[----:B------:R-:W-:-:S05]  /*4cf0*/  LOP3.LUT R13, R13, 0x80000000, R2, 0xb8, !PT ;  /* 0x800000000d0d7812 */ /* 0x000fca00078eb802 */
[----:B------:R-:W-:-:S06]  /*4d00*/  FADD.RZ R13, R2, R13 ;  /* 0x0000000d020d7221 */ /* 0x000fcc000000c000 */
[----:B------:R-:W0:Y:S02]  /*4d10*/  F2I.TRUNC.NTZ R13, R13 ;  /* 0x0000000d000d7305 */ /* 0x000e24000020f100 */
[----:B0-----:R-:W-:-:S04]  /*4d20*/  VIMNMX R2, PT, PT, R13, UR5, PT ;  /* 0x000000050d027c48 */ /* 0x001fc8000bfe0100 */
[----:B------:R-:W-:-:S05]  /*4d30*/  VIMNMX R2, PT, PT, R2, 0x1, !PT ;  /* 0x0000000102027848 */ /* 0x000fca0007fe0100 */
[----:B------:R1:W-:Y:S04]  /*4d40*/  STL [R17+0x890], R2 ;  /* 0x0008900211007387 */ /* 0x0003e80000100800 */
[----:B--2---:R1:W-:Y:S02]  /*4d50*/  STL [R17+0x810], R4 ;  /* 0x0008100411007387 */ /* 0x0043e40000100800 */
.L_x_651:
[----:B------:R-:W-:Y:S05]  /*4d60*/  BSYNC.RECONVERGENT B2 ;  /* 0x0000000000027941 */ /* 0x000fea0003800200 */
.L_x_650:
[----:B------:R-:W-:Y:S01]  /*4d70*/  VIADD R23, R23, 0x1 ;  /* 0x0000000117177836 */ /* 0x000fe20000000000 */
[----:B------:R-:W-:Y:S06]  /*4d80*/  @P2 BRA `(.L_x_654) ;  /* 0xfffffffc00682947 */ /* 0x000fec000383ffff */
.L_x_521:
[----:B------:R-:W2:Y:S01]  /*4d90*/  LDCU UR4, c[0x0][0x3a8] ;  /* 0x00007500ff0477ac */ /* 0x000ea20008000800 */
[----:B------:R-:W-:Y:S01]  /*4da0*/  FSETP.GEU.AND P0, PT, R3, 0.10000000149011611938, PT ;  /* 0x3dcccccd0300780b */ /* 0x000fe20003f0e000 */
[----:B------:R-:W-:Y:S01]  /*4db0*/  BSSY.RECONVERGENT B2, `(.L_x_655) ;  /* 0x0000018000027945 */ /* 0x000fe20003800200 */
[----:B--2---:R-:W-:-:S04]  /*4dc0*/  UISETP.LT.AND UP0, UPT, UR4, 0x200, UPT ;  /* 0x000002000400788c */ /* 0x004fc8000bf01270 */
[----:B------:R-:W-:-:S06]  /*4dd0*/  USEL UR4, UR4, 0x200, UP0 ;  /* 0x0000020004047887 */ /* 0x000fcc0008000000 */
[----:B0-----:R-:W-:-:S04]  /*4de0*/  MOV R14, UR4 ;  /* 0x00000004000e7c02 */ /* 0x001fc80008000f00 */
[----:B-1----:R-:W-:-:S05]  /*4df0*/  @!P0 I2FP.F32.S32 R2, R14 ;  /* 0x0000000e00028245 */ /* 0x002fca0000201400 */
[----:B------:R-:W-:-:S04]  /*4e00*/  @!P0 FMUL R2, R3, R2 ;  /* 0x0000000203028220 */ /* 0x000fc80000400000 */
[----:B------:R-:W-:-:S04]  /*4e10*/  @!P0 FMUL R2, R2, 10 ;  /* 0x4120000002028820 */ /* 0x000fc80000400000 */
        /* <DEDUP_REMOVED lines=16> */
[----:B------:R-:W-:-:S07]  /*4f20*/  MOV R15, R2 ;  /* 0x00000002000f7202 */ /* 0x000fce0000000f00 */
.L_x_656:
[----:B------:R-:W-:Y:S05]  /*4f30*/  BSYNC.RECONVERGENT B2 ;  /* 0x0000000000027941 */ /* 0x000fea0003800200 */
.L_x_655:
[C---:B------:R-:W-:Y:S01]  /*4f40*/  FSETP.GT.AND P0, PT, R15.reuse, 0.0099999997764825820923, PT ;  /* 0x3c23d70a0f00780b */ /* 0x040fe20003f04000 */
[----:B------:R-:W-:Y:S01]  /*4f50*/  BSSY.RECONVERGENT B2, `(.L_x_657) ;  /* 0x000029b000027945 */ /* 0x000fe20003800200 */
[----:B------:R-:W-:-:S13]  /*4f60*/  FSETP.GTU.AND P1, PT, R15, RZ, PT ;  /* 0x000000ff0f00720b */ /* 0x000fda0003f2c000 */
[----:B------:R-:W-:Y:S05]  /*4f70*/  @!P0 BRA P1, `(.L_x_658) ;  /* 0x0000000000188947 */ /* 0x000fea0000800000 */
[----:B-----5:R-:W-:-:S13]  /*4f80*/  LOP3.LUT P0, RZ, R8, 0xff, RZ, 0xc0, !PT ;  /* 0x000000ff08ff7812 */ /* 0x020fda000780c0ff */
[C-C-:B------:R-:W-:Y:S01]  /*4f90*/  @P0 FADD R0, R9.reuse, -R10.reuse ;  /* 0x8000000a09000221 */ /* 0x140fe20000000000 */
[----:B------:R-:W-:-:S04]  /*4fa0*/  @!P0 FADD R9, -R9, R10 ;  /* 0x0000000a09098221 */ /* 0x000fc80000000100 */
[----:B------:R-:W-:Y:S02]  /*4fb0*/  @P0 FMNMX R5, RZ, R0, !PT ;  /* 0x00000000ff050209 */ /* 0x000fe40007800000 */
[----:B------:R-:W-:Y:S01]  /*4fc0*/  @!P0 FMNMX R5, RZ, R9, !PT ;  /* 0x00000009ff058209 */ /* 0x000fe20007800000 */
[----:B------:R-:W-:Y:S06]  /*4fd0*/  BRA `(.L_x_659) ;  /* 0x0000002800487947 */ /* 0x000fec0003800000 */
.L_x_658:
[----:B------:R-:W-:-:S13]  /*4fe0*/  FSETP.GEU.AND P0, PT, R15, 9.9999999747524270788e-07, PT ;  /* 0x358637bd0f00780b */ /* 0x000fda0003f0e000 */
[----:B------:R-:W-:Y:S05]  /*4ff0*/  @P0 BRA `(.L_x_660) ;  /* 0x0000000000180947 */ /* 0x000fea0003800000 */
[----:B-----5:R-:W-:-:S13]  /*5000*/  LOP3.LUT P0, RZ, R8, 0xff, RZ, 0xc0, !PT ;  /* 0x000000ff08ff7812 */ /* 0x020fda000780c0ff */
[C-C-:B------:R-:W-:Y:S01]  /*5010*/  @P0 FADD R5, R9.reuse, -R10.reuse ;  /* 0x8000000a09050221 */ /* 0x140fe20000000000 */
[----:B------:R-:W-:-:S04]  /*5020*/  @!P0 FADD R9, -R9, R10 ;  /* 0x0000000a09098221 */ /* 0x000fc80000000100 */
[----:B------:R-:W-:Y:S02]  /*5030*/  @P0 FMNMX R5, RZ, R5, !PT ;  /* 0x00000005ff050209 */ /* 0x000fe40007800000 */
[----:B------:R-:W-:Y:S01]  /*5040*/  @!P0 FMNMX R5, RZ, R9, !PT ;  /* 0x00000009ff058209 */ /* 0x000fe20007800000 */
[----:B------:R-:W-:Y:S06]  /*5050*/  BRA `(.L_x_659) ;  /* 0x0000002800287947 */ /* 0x000fec0003800000 */
.L_x_660:
[----:B------:R-:W-:Y:S01]  /*5060*/  IADD3 R2, PT, PT, R15, -0xd000000, RZ ;  /* 0xf30000000f027810 */ /* 0x000fe20007ffe0ff */
[----:B------:R0:W1:Y:S01]  /*5070*/  MUFU.RSQ R4, R15 ;  /* 0x0000000f00047308 */ /* 0x0000620000001400 */
[----:B------:R-:W-:Y:S02]  /*5080*/  BSSY.RECONVERGENT B0, `(.L_x_661) ;  /* 0x000000b000007945 */ /* 0x000fe40003800200 */
[----:B------:R-:W-:-:S13]  /*5090*/  ISETP.GT.U32.AND P0, PT, R2, 0x727fffff, PT ;  /* 0x727fffff0200780c */ /* 0x000fda0003f04070 */
[----:B0-----:R-:W-:Y:S05]  /*50a0*/  @!P0 BRA `(.L_x_662) ;  /* 0x0000000000108947 */ /* 0x001fea0003800000 */
[----:B------:R-:W-:-:S07]  /*50b0*/  MOV R13, 0x50d0 ;  /* 0x000050d0000d7802 */ /* 0x000fce0000000f00 */
[----:B-1---5:R-:W-:Y:S05]  /*50c0*/  CALL.REL.NOINC `($__internal_7_$__cuda_sm20_sqrt_rn_f32_slowpath) ;  /* 0x0000002c00047944 */ /* 0x022fea0003c00000 */
[----:B------:R-:W-:Y:S01]  /*50d0*/  IMAD.MOV.U32 R2, RZ, RZ, R4 ;  /* 0x000000ffff027224 */ /* 0x000fe200078e0004 */
[----:B------:R-:W-:Y:S06]  /*50e0*/  BRA `(.L_x_663) ;  /* 0x0000000000107947 */ /* 0x000fec0003800000 */
.L_x_662:
[C---:B-1----:R-:W-:Y:S01]  /*50f0*/  FMUL.FTZ R2, R4.reuse, R15 ;  /* 0x0000000f04027220 */ /* 0x042fe20000410000 */
[----:B------:R-:W-:-:S03]  /*5100*/  FMUL.FTZ R4, R4, 0.5 ;  /* 0x3f00000004047820 */ /* 0x000fc60000410000 */
[----:B------:R-:W-:-:S04]  /*5110*/  FFMA R3, -R2, R2, R15 ;  /* 0x0000000202037223 */ /* 0x000fc8000000010f */
[----:B------:R-:W-:-:S07]  /*5120*/  FFMA R2, R3, R4, R2 ;  /* 0x0000000403027223 */ /* 0x000fce0000000002 */
.L_x_663:
[----:B------:R-:W-:Y:S05]  /*5130*/  BSYNC.RECONVERGENT B0 ;  /* 0x0000000000007941 */ /* 0x000fea0003800200 */
.L_x_661:
[----:B------:R-:W-:Y:S02]  /*5140*/  HFMA2 R3, -RZ, RZ, 1.75, 0 ;  /* 0x3f000000ff037431 */ /* 0x000fe400000001ff */
[----:B------:R-:W-:Y:S01]  /*5150*/  FMUL R2, R19, R2 ;  /* 0x0000000213027220 */ /* 0x000fe20000400000 */
[----:B------:R-:W-:Y:S01]  /*5160*/  MOV R4, 0x437c0000 ;  /* 0x437c000000047802 */ /* 0x000fe20000000f00 */
[----:B------:R-:W-:Y:S02]  /*5170*/  BSSY.RECONVERGENT B0, `(.L_x_664) ;  /* 0x0000016000007945 */ /* 0x000fe40003800200 */
[----:B------:R-:W-:-:S04]  /*5180*/  FFMA.SAT R3, R2, 0.0057249800302088260651, R3 ;  /* 0x3bbb989d02037823 */ /* 0x000fc80000002003 */
        /* <DEDUP_REMOVED lines=13> */
[----:B-----5:R-:W-:Y:S05]  /*5260*/  CALL.REL.NOINC `($__internal_6_$__cuda_sm20_rcp_rn_f32_slowpath) ;  /* 0x0000002400cc7944 */ /* 0x020fea0003c00000 */
[----:B------:R-:W-:Y:S01]  /*5270*/  MOV R26, R3 ;  /* 0x00000003001a7202 */ /* 0x000fe20000000f00 */
[----:B------:R-:W-:Y:S06]  /*5280*/  BRA `(.L_x_666) ;  /* 0x0000000000107947 */ /* 0x000fec0003800000 */
.L_x_665:
[----:B------:R-:W0:Y:S02]  /*5290*/  MUFU.RCP R26, R27 ;  /* 0x0000001b001a7308 */ /* 0x000e240000001000 */
[----:B0-----:R-:W-:-:S04]  /*52a0*/  FFMA R2, R27, R26, -1 ;  /* 0xbf8000001b027423 */ /* 0x001fc8000000001a */
[----:B------:R-:W-:-:S04]  /*52b0*/  FADD.FTZ R3, -R2, -RZ ;  /* 0x800000ff02037221 */ /* 0x000fc80000010100 */
[----:B------:R-:W-:-:S07]  /*52c0*/  FFMA R26, R26, R3, R26 ;  /* 0x000000031a1a7223 */ /* 0x000fce000000001a */
.L_x_666:
[----:B------:R-:W-:Y:S05]  /*52d0*/  BSYNC.RECONVERGENT B0 ;  /* 0x0000000000007941 */ /* 0x000fea0003800200 */
.L_x_664:
[C---:B------:R-:W-:Y:S01]  /*52e0*/  FMUL R3, |R26|.reuse, 16777216 ;  /* 0x4b8000001a037820 */ /* 0x040fe20000400200 */
[----:B------:R-:W-:Y:S01]  /*52f0*/  FSETP.GEU.AND P0, PT, |R26|, 1.175494350822287508e-38, PT ;  /* 0x008000001a00780b */ /* 0x000fe20003f0e200 */
[----:B------:R-:W-:Y:S03]  /*5300*/  BSSY.RECONVERGENT B0, `(.L_x_667) ;  /* 0x000004d000007945 */ /* 0x000fe60003800200 */
[----:B------:R-:W-:-:S05]  /*5310*/  FSEL R3, R3, |R26|, !P0 ;  /* 0x4000001a03037208 */ /* 0x000fca0004000000 */
[----:B------:R-:W-:-:S05]  /*5320*/  VIADD R2, R3, 0xc0cafb0d ;  /* 0xc0cafb0d03027836 */ /* 0x000fca0000000000 */
[----:B------:R-:W-:-:S04]  /*5330*/  LOP3.LUT R2, R2, 0xff800000, RZ, 0xc0, !PT ;  /* 0xff80000002027812 */ /* 0x000fc800078ec0ff */
[-C--:B------:R-:W-:Y:S02]  /*5340*/  IADD3 R3, PT, PT, R3, -R2.reuse, RZ ;  /* 0x8000000203037210 */ /* 0x080fe40007ffe0ff */
[----:B------:R-:W-:Y:S01]  /*5350*/  I2FP.F32.S32 R4, R2 ;  /* 0x0000000200047245 */ /* 0x000fe20000201400 */
[----:B------:R-:W-:Y:S02]  /*5360*/  HFMA2 R2, -RZ, RZ, 0.771484375, 0.21533203125 ;  /* 0x3a2c32e4ff027431 */ /* 0x000fe400000001ff */
[C---:B------:R-:W-:Y:S01]  /*5370*/  FADD R12, R3.reuse, 1 ;  /* 0x3f800000030c7421 */ /* 0x040fe20000000000 */
[----:B------:R-:W-:Y:S01]  /*5380*/  FADD R5, R3, -1 ;  /* 0xbf80000003057421 */ /* 0x000fe20000000000 */
[----:B------:R-:W-:Y:S02]  /*5390*/  FSEL R3, RZ, -24, P0 ;  /* 0xc1c00000ff037808 */ /* 0x000fe40000000000 */
[----:B------:R-:W-:Y:S01]  /*53a0*/  FSETP.NEU.AND P0, PT, R26, 1, PT ;  /* 0x3f8000001a00780b */ /* 0x000fe20003f0d000 */
[----:B------:R-:W-:Y:S01]  /*53b0*/  FADD R13, R5, R5 ;  /* 0x00000005050d7221 */ /* 0x000fe20000000000 */
[----:B------:R-:W0:Y:S01]  /*53c0*/  MUFU.RCP R12, R12 ;  /* 0x0000000c000c7308 */ /* 0x000e220000001000 */
[----:B------:R-:W-:Y:S01]  /*53d0*/  FFMA R3, R4, 1.1920928955078125e-07, R3 ;  /* 0x3400000004037823 */ /* 0x000fe20000000003 */
[----:B------:R-:W-:Y:S01]  /*53e0*/  ISETP.EQ.OR P0, PT, R14, RZ, !P0 ;  /* 0x000000ff0e00720c */ /* 0x000fe20004702670 */
        /* <DEDUP_REMOVED lines=12> */
[----:B------:R-:W-:Y:S02]  /*54b0*/  IMAD.MOV.U32 R12, RZ, RZ, 0x3f800000 ;  /* 0x3f800000ff0c7424 */ /* 0x000fe400078e00ff */
        /* <DEDUP_REMOVED lines=15> */
[----:B------:R-:W-:Y:S02]  /*55b0*/  MOV R16, 0x391fcb8e ;  /* 0x391fcb8e00107802 */ /* 0x000fe40000000f00 */
[----:B------:R-:W-:Y:S01]  /*55c0*/  FSETP.NEU.AND P3, PT, R26, RZ, PT ;  /* 0x000000ff1a00720b */ /* 0x000fe20003f6d000 */
[----:B------:R-:W0:Y:S01]  /*55d0*/  FRND R4, R3 ;  /* 0x0000000300047307 */ /* 0x000e220000201000 */
[C---:B------:R-:W-:Y:S01]  /*55e0*/  FFMA R5, R20.reuse, R25, -R3 ;  /* 0x0000001914057223 */ /* 0x040fe20000000803 */
[C---:B------:R-:W-:Y:S02]  /*55f0*/  FSETP.GT.AND P1, PT, |R3|.reuse, 152, PT ;  /* 0x431800000300780b */ /* 0x040fe40003f24200 */
[----:B------:R-:W-:Y:S01]  /*5600*/  FSETP.GEU.AND P2, PT, R3, RZ, PT ;  /* 0x000000ff0300720b */ /* 0x000fe20003f4e000 */
[----:B------:R-:W-:-:S03]  /*5610*/  FFMA R12, R20, R24, R5 ;  /* 0x00000018140c7223 */ /* 0x000fc60000000005 */
[----:B------:R-:W1:Y:S01]  /*5620*/  F2I.NTZ R13, R3 ;  /* 0x00000003000d7305 */ /* 0x000e620000203100 */
[----:B0-----:R-:W-:Y:S01]  /*5630*/  FADD R5, R3, -R4 ;  /* 0x8000000403057221 */ /* 0x001fe20000000000 */
[----:B------:R-:W-:-:S03]  /*5640*/  FSETP.GT.AND P0, PT, R4, RZ, PT ;  /* 0x000000ff0400720b */ /* 0x000fc60003f04000 */
[----:B------:R-:W-:Y:S01]  /*5650*/  FADD R5, R5, R12 ;  /* 0x0000000c05057221 */ /* 0x000fe20000000000 */
[----:B------:R-:W-:Y:S02]  /*5660*/  SEL R4, RZ, 0x83000000, P0 ;  /* 0x83000000ff047807 */ /* 0x000fe40000000000 */
[----:B------:R-:W-:Y:S01]  /*5670*/  FSETP.NEU.AND P0, PT, |R26|, +INF , PT ;  /* 0x7f8000001a00780b */ /* 0x000fe20003f0d200 */
[----:B------:R-:W-:Y:S01]  /*5680*/  FFMA R12, R5, R16, 0.0013391353422775864601 ;  /* 0x3aaf85ed050c7423 */ /* 0x000fe20000000010 */
[----:B-1----:R-:W-:Y:S01]  /*5690*/  LEA R13, R13, -R4, 0x17 ;  /* 0x800000040d0d7211 */ /* 0x002fe200078eb8ff */
[----:B------:R-:W-:Y:S02]  /*56a0*/  VIADD R4, R4, 0x7f000000 ;  /* 0x7f00000004047836 */ /* 0x000fe40000000000 */
[----:B------:R-:W-:-:S04]  /*56b0*/  FFMA R12, R5, R12, 0.0096188392490148544312 ;  /* 0x3c1d9856050c7423 */ /* 0x000fc8000000000c */
[----:B------:R-:W-:-:S04]  /*56c0*/  FFMA R12, R5, R12, 0.055503588169813156128 ;  /* 0x3d6357bb050c7423 */ /* 0x000fc8000000000c */
[----:B------:R-:W-:-:S04]  /*56d0*/  FFMA R12, R5, R12, 0.24022644758224487305 ;  /* 0x3e75fdec050c7423 */ /* 0x000fc8000000000c */
[----:B------:R-:W-:-:S04]  /*56e0*/  FFMA R12, R5, R12, 0.69314718246459960938 ;  /* 0x3f317218050c7423 */ /* 0x000fc8000000000c */
[----:B------:R-:W-:Y:S01]  /*56f0*/  FFMA R5, R5, R12, 1 ;  /* 0x3f80000005057423 */ /* 0x000fe2000000000c */
[----:B------:R-:W-:-:S03]  /*5700*/  FSEL R12, RZ, +INF , !P2 ;  /* 0x7f800000ff0c7808 */ /* 0x000fc60005000000 */
        /* <DEDUP_REMOVED lines=12> */
.L_x_668:
[----:B------:R-:W-:Y:S05]  /*57d0*/  BSYNC.RECONVERGENT B0 ;  /* 0x0000000000007941 */ /* 0x000fea0003800200 */
.L_x_667:
        /* <DEDUP_REMOVED lines=33> */
[----:B------:R-:W-:Y:S02]  /*59f0*/  IMAD.MOV.U32 R17, RZ, RZ, RZ ;  /* 0x000000ffff117224 */ /* 0x000fe400078e00ff */
[----:B------:R-:W-:Y:S01]  /*5a00*/  FFMA R13, R3, 1.9251366722983220825e-08, R4 ;  /* 0x32a55e34030d7823 */ /* 0x000fe20000000004 */
[----:B------:R-:W-:-:S04]  /*5a10*/  FMUL R4, R2, 3 ;  /* 0x4040000002047820 */ /* 0x000fc80000400000 */
[----:B------:R-:W-:-:S04]  /*5a20*/  FFMA R13, R16, R4, R13 ;  /* 0x00000004100d7223 */ /* 0x000fc8000000000d */
[----:B------:R-:W-:Y:S01]  /*5a30*/  FFMA R4, R3, R2, R13 ;  /* 0x0000000203047223 */ /* 0x000fe2000000000d */
[----:B------:R-:W-:-:S03]  /*5a40*/  FMUL R13, R27, R27 ;  /* 0x0000001b1b0d7220 */ /* 0x000fc60000400000 */
[----:B------:R-:W-:-:S04]  /*5a50*/  FADD R2, R5, R4 ;  /* 0x0000000405027221 */ /* 0x000fc80000000000 */
[----:B------:R-:W-:Y:S01]  /*5a60*/  FADD R3, -R5, R2 ;  /* 0x0000000205037221 */ /* 0x000fe20000000100 */
[----:B------:R-:W-:-:S03]  /*5a70*/  FADD R5, R27, R27 ;  /* 0x0000001b1b057221 */ /* 0x000fc60000000000 */
[----:B------:R-:W-:Y:S01]  /*5a80*/  FADD R4, R4, -R3 ;  /* 0x8000000304047221 */ /* 0x000fe20000000000 */
[----:B------:R-:W-:Y:S01]  /*5a90*/  FADD R3, R26, R26 ;  /* 0x0000001a1a037221 */ /* 0x000fe20000000000 */
[----:B------:R-:W-:-:S04]  /*5aa0*/  LOP3.LUT R16, R5, 0x7f800000, RZ, 0x3c, !PT ;  /* 0x7f80000005107812 */ /* 0x000fc800078e3cff */
[----:B------:R-:W-:-:S07]  /*5ab0*/  LOP3.LUT R18, R3, 0x7f800000, RZ, 0x3c, !PT ;  /* 0x7f80000003127812 */ /* 0x000fce00078e3cff */
.L_x_678:
[----:B------:R-:W-:Y:S01]  /*5ac0*/  ISETP.GE.AND P1, PT, R0, 0x1, PT ;  /* 0x000000010000780c */ /* 0x000fe20003f26270 */
[----:B------:R-:W-:Y:S01]  /*5ad0*/  BSSY.RECONVERGENT B1, `(.L_x_671) ;  /* 0x0000069000017945 */ /* 0x000fe20003800200 */
[----:B0-----:R-:W-:-:S11]  /*5ae0*/  MOV R19, R12 ;  /* 0x0000000c00137202 */ /* 0x001fd60000000f00 */
[----:B------:R-:W-:Y:S05]  /*5af0*/  @!P1 BRA `(.L_x_672) ;  /* 0x0000000400989947 */ /* 0x000fea0003800000 */
[----:B------:R-:W-:Y:S01]  /*5b00*/  IADD3 R20, PT, PT, R14, -R17, RZ ;  /* 0x800000110e147210 */ /* 0x000fe20007ffe0ff */
[----:B------:R-:W-:Y:S01]  /*5b10*/  IMAD.MOV.U32 R21, RZ, RZ, RZ ;  /* 0x000000ffff157224 */ /* 0x000fe200078e00ff */
[----:B------:R-:W-:-:S07]  /*5b20*/  MOV R19, R12 ;  /* 0x0000000c00137202 */ /* 0x000fce0000000f00 */
.L_x_677:
        /* <DEDUP_REMOVED lines=43> */
[----:B------:R-:W-:-:S04]  /*5de0*/  ISETP.GE.AND P3, PT, R29, RZ, PT ;  /* 0x000000ff1d00720c */ /* 0x000fc80003f66270 */
[----:B------:R-:W-:Y:S01]  /*5df0*/  SEL R35, R16, R5, !P3 ;  /* 0x0000000510237207 */ /* 0x000fe20005800000 */
[----:B------:R-:W0:Y:S02]  /*5e00*/  FRND.TRUNC R30, R30 ;  /* 0x0000001e001e7307 */ /* 0x000e24000020d000 */
[----:B0-----:R-:W-:-:S04]  /*5e10*/  FADD R32, R30, R30 ;  /* 0x0000001e1e207221 */ /* 0x001fc80000000000 */
[----:B------:R-:W-:-:S05]  /*5e20*/  FADD R32, R31, -R32 ;  /* 0x800000201f207221 */ /* 0x000fca0000000000 */
[----:B------:R-:W-:-:S13]  /*5e30*/  FSETP.NEU.AND P1, PT, |R32|, 1, PT ;  /* 0x3f8000002000780b */ /* 0x000fda0003f2d200 */
[----:B------:R-:W-:-:S07]  /*5e40*/  @P1 LOP3.LUT R35, R35, 0x7fffffff, RZ, 0xc0, !PT ;  /* 0x7fffffff23231812 */ /* 0x000fce00078ec0ff */
.L_x_674:
[----:B------:R-:W-:Y:S05]  /*5e50*/  BSYNC.RECONVERGENT B3 ;  /* 0x0000000000037941 */ /* 0x000fea0003800200 */
.L_x_673:
        /* <DEDUP_REMOVED lines=19> */
[----:B------:R-:W-:-:S03]  /*5f90*/  FSETP.GT.AND P1, PT, R29, RZ, PT ;  /* 0x000000ff1d00720b */ /* 0x000fc60003f24000 */
[----:B------:R-:W-:Y:S01]  /*5fa0*/  FADD R31, R31, R32 ;  /* 0x000000201f1f7221 */ /* 0x000fe20000000000 */
[----:B------:R-:W-:Y:S02]  /*5fb0*/  MOV R32, 0x391fcb8e ;  /* 0x391fcb8e00207802 */ /* 0x000fe40000000f00 */
[----:B------:R-:W-:-:S03]  /*5fc0*/  SEL R29, RZ, 0x83000000, P1 ;  /* 0x83000000ff1d7807 */ /* 0x000fc60000800000 */
[----:B------:R-:W-:-:S04]  /*5fd0*/  FFMA R32, R31, R32, 0.0013391353422775864601 ;  /* 0x3aaf85ed1f207423 */ /* 0x000fc80000000020 */
[----:B------:R-:W-:-:S04]  /*5fe0*/  FFMA R32, R31, R32, 0.0096188392490148544312 ;  /* 0x3c1d98561f207423 */ /* 0x000fc80000000020 */
[----:B------:R-:W-:-:S04]  /*5ff0*/  FFMA R32, R31, R32, 0.055503588169813156128 ;  /* 0x3d6357bb1f207423 */ /* 0x000fc80000000020 */
[C---:B------:R-:W-:Y:S02]  /*6000*/  FFMA R34, R31.reuse, R32, 0.24022644758224487305 ;  /* 0x3e75fdec1f227423 */ /* 0x040fe40000000020 */
[----:B------:R-:W0:Y:S02]  /*6010*/  F2I.NTZ R32, R30 ;  /* 0x0000001e00207305 */ /* 0x000e240000203100 */
[----:B------:R-:W-:-:S04]  /*6020*/  FFMA R34, R31, R34, 0.69314718246459960938 ;  /* 0x3f3172181f227423 */ /* 0x000fc80000000022 */
[----:B------:R-:W-:Y:S01]  /*6030*/  FFMA R34, R31, R34, 1 ;  /* 0x3f8000001f227423 */ /* 0x000fe20000000022 */
[----:B------:R-:W-:-:S05]  /*6040*/  IADD3 R31, PT, PT, R29, 0x7f000000, RZ ;  /* 0x7f0000001d1f7810 */ /* 0x000fca0007ffe0ff */
[----:B------:R-:W-:Y:S01]  /*6050*/  FMUL R31, R31, R34 ;  /* 0x000000221f1f7220 */ /* 0x000fe20000400000 */
[----:B0-----:R-:W-:Y:S01]  /*6060*/  IMAD R32, R32, 0x800000, -R29 ;  /* 0x0080000020207824 */ /* 0x001fe200078e0a1d */
        /* <DEDUP_REMOVED lines=9> */
[----:B------:R-:W-:-:S11]  /*6100*/  SEL R29, R18, R3, !P3 ;  /* 0x00000003121d7207 */ /* 0x000fd60005800000 */
[----:B------:R-:W-:-:S07]  /*6110*/  @P1 LOP3.LUT R29, R29, 0x7fffffff, RZ, 0xc0, !PT ;  /* 0x7fffffff1d1d1812 */ /* 0x000fce00078ec0ff */
.L_x_676:
[----:B------:R-:W-:Y:S05]  /*6120*/  BSYNC.RECONVERGENT B3 ;  /* 0x0000000000037941 */ /* 0x000fea0003800200 */
.L_x_675:
[----:B------:R-:W-:-:S05]  /*6130*/  FFMA R22, -R22, R29, R19 ;  /* 0x0000001d16167223 */ /* 0x000fca0000000113 */
[----:B------:R-:W-:Y:S01]  /*6140*/  FMNMX.NAN R19, R22, 9.9999999392252902908e-09, !PT ;  /* 0x322bcc7716137809 */ /* 0x000fe20007820000 */
[----:B------:R-:W-:Y:S06]  /*6150*/  @P2 BRA `(.L_x_677) ;  /* 0xfffffff800742947 */ /* 0x000fec000383ffff */
.L_x_672:
[----:B------:R-:W-:Y:S05]  /*6160*/  BSYNC.RECONVERGENT B1 ;  /* 0x0000000000017941 */ /* 0x000fea0003800200 */
.L_x_671:
[----:B-----5:R-:W-:Y:S01]  /*6170*/  LOP3.LUT P1, RZ, R8, 0xff, RZ, 0xc0, !PT ;  /* 0x000000ff08ff7812 */ /* 0x020fe2000782c0ff */
[----:B------:R-:W-:Y:S01]  /*6180*/  FADD R20, -R10, R19 ;  /* 0x000000130a147221 */ /* 0x000fe20000000100 */
[----:B------:R-:W-:-:S11]  /*6190*/  FMUL R12, R13, R12 ;  /* 0x0000000c0d0c7220 */ /* 0x000fd60000400000 */
[----:B------:R-:W-:Y:S01]  /*61a0*/  @!P1 FADD R20, R10, -R19 ;  /* 0x800000130a149221 */ /* 0x000fe20000000000 */
[C---:B------:R-:W-:Y:S02]  /*61b0*/  LEA R19, R17.reuse, R1, 0x2 ;  /* 0x0000000111137211 */ /* 0x040fe400078e10ff */
[----:B------:R-:W-:Y:S02]  /*61c0*/  ISETP.NE.AND P1, PT, R14, R17, PT ;  /* 0x000000110e00720c */ /* 0x000fe40003f25270 */
[----:B------:R-:W-:Y:S02]  /*61d0*/  FMNMX R20, RZ, R20, !PT ;  /* 0x00000014ff147209 */ /* 0x000fe40007800000 */
[----:B------:R-:W-:-:S03]  /*61e0*/  IADD3 R17, PT, PT, R17, 0x1, RZ ;  /* 0x0000000111117810 */ /* 0x000fc60007ffe0ff */
[----:B------:R0:W-:Y:S06]  /*61f0*/  STL [R19], R20 ;  /* 0x0000001413007387 */ /* 0x0001ec0000100800 */
[----:B------:R-:W-:Y:S05]  /*6200*/  @P1 BRA `(.L_x_678) ;  /* 0xfffffff8002c1947 */ /* 0x000fea000383ffff */
.L_x_670:
[----:B------:R-:W-:Y:S05]  /*6210*/  BSYNC.RECONVERGENT B0 ;  /* 0x0000000000007941 */ /* 0x000fea0003800200 */
.L_x_669:
[----:B------:R-:W-:Y:S01]  /*6220*/  ISETP.GE.AND P0, PT, R14, 0x1, PT ;  /* 0x000000010e00780c */ /* 0x000fe20003f06270 */
[----:B------:R-:W-:-:S12]  /*6230*/  BSSY.RECONVERGENT B3, `(.L_x_679) ;  /* 0x000016b000037945 */ /* 0x000fd80003800200 */
[----:B------:R-:W-:Y:S05]  /*6240*/  @!P0 BRA `(.L_x_680) ;  /* 0x0000001400a48947 */ /* 0x000fea0003800000 */
[C---:B------:R-:W-:Y:S01]  /*6250*/  FMUL R2, |R27|.reuse, 16777216 ;  /* 0x4b8000001b027820 */ /* 0x040fe20000400200 */
[----:B------:R-:W-:Y:S01]  /*6260*/  FSETP.GEU.AND P0, PT, |R27|, 1.175494350822287508e-38, PT ;  /* 0x008000001b00780b */ /* 0x000fe20003f0e200 */
[----:B------:R-:W-:Y:S01]  /*6270*/  HFMA2 R18, -RZ, RZ, 0.771484375, 0.21533203125 ;  /* 0x3a2c32e4ff127431 */ /* 0x000fe200000001ff */
[----:B0-----:R-:W0:Y:S01]  /*6280*/  LDC R20, c[0x0][0x3c0] ;  /* 0x0000f000ff147b82 */ /* 0x001e220000000800 */
[----:B------:R-:W-:Y:S01]  /*6290*/  FADD R21, R26, R26 ;  /* 0x0000001a1a157221 */ /* 0x000fe20000000000 */
        /* <DEDUP_REMOVED lines=10> */
[----:B------:R-:W-:Y:S01]  /*6340*/  FSETP.EQ.OR P0, PT, R26, RZ, !P0 ;  /* 0x000000ff1a00720b */ /* 0x000fe20004702400 */
[----:B0-----:R-:W-:-:S02]  /*6350*/  VIADD R20, R20, 0xffffffff ;  /* 0xffffffff14147836 */ /* 0x001fc40000000000 */
[----:B------:R-:W-:Y:S01]  /*6360*/  FADD R17, R13, R13 ;  /* 0x0000000d0d117221 */ /* 0x000fe20000000000 */
[----:B------:R-:W0:Y:S03]  /*6370*/  MUFU.RCP R12, R12 ;  /* 0x0000000c000c7308 */ /* 0x000e260000001000 */
        /* <DEDUP_REMOVED lines=21> */
.L_x_707:
[----:B0-----:R-:W0:Y:S01]  /*64d0*/  LDCU UR4, c[0x0][0x3c0] ;  /* 0x00007800ff0477ac */ /* 0x001e220008000800 */
[----:B------:R-:W-:Y:S02]  /*64e0*/  IADD3 R19, PT, PT, R14, -0x1, RZ ;  /* 0xffffffff0e137810 */ /* 0x000fe40007ffe0ff */
[----:B------:R-:W-:Y:S01]  /*64f0*/  MOV R2, RZ ;  /* 0x000000ff00027202 */ /* 0x000fe20000000f00 */
        /* <DEDUP_REMOVED lines=12> */
.L_x_682:
[----:B------:R-:W0:Y:S02]  /*65c0*/  LDC.64 R2, c[0x0][0x3b8] ;  /* 0x0000ee00ff027b82 */ /* 0x000e240000000a00 */
[----:B0-----:R-:W-:-:S06]  /*65d0*/  IMAD.WIDE.U32 R4, R20, 0x4, R2 ;  /* 0x0000000414047825 */ /* 0x001fcc00078e0002 */
[----:B------:R-:W0:Y:S01]  /*65e0*/  LDC.64 R2, c[0x0][0x3b0] ;  /* 0x0000ec00ff027b82 */ /* 0x000e220000000a00 */
[----:B------:R-:W2:Y:S01]  /*65f0*/  LDG.E R5, desc[UR6][R4.64] ;  /* 0x0000000604057981 */ /* 0x000ea2000c1e1900 */
[----:B0-----:R-:W-:Y:S01]  /*6600*/  IMAD.WIDE.U32 R2, R20, 0x4, R2 ;  /* 0x0000000414027825 */ /* 0x001fe200078e0002 */
[----:B--2---:R-:W-:-:S13]  /*6610*/  FSETP.GE.AND P1, PT, R12, R5, PT ;  /* 0x000000050c00720b */ /* 0x004fda0003f26000 */
[----:B------:R-:W-:Y:S05]  /*6620*/  @!P1 BRA `(.L_x_684) ;  /* 0x0000000000089947 */ /* 0x000fea0003800000 */
[----:B------:R1:W5:Y:S01]  /*6630*/  LDG.E R2, desc[UR6][R2.64] ;  /* 0x0000000602027981 */ /* 0x000362000c1e1900 */
[----:B------:R-:W-:Y:S05]  /*6640*/  BRA `(.L_x_683) ;  /* 0x0000000000947947 */ /* 0x000fea0003800000 */
.L_x_684:
[----:B------:R-:W-:Y:S01]  /*6650*/  BSSY.RELIABLE B0, `(.L_x_685) ;  /* 0x000000c000007945 */ /* 0x000fe20003800100 */
[----:B------:R-:W-:-:S07]  /*6660*/  IMAD.MOV.U32 R17, RZ, RZ, RZ ;  /* 0x000000ffff117224 */ /* 0x000fce00078e00ff */
.L_x_687:
        /* <DEDUP_REMOVED lines=11> */
.L_x_685:
        /* <DEDUP_REMOVED lines=17> */
[----:B------:R-:W-:Y:S01]  /*6830*/  IMAD.MOV.U32 R2, RZ, RZ, R12 ;  /* 0x000000ffff027224 */ /* 0x000fe200078e000c */
[----:B------:R-:W-:Y:S02]  /*6840*/  MOV R18, R29 ;  /* 0x0000001d00127202 */ /* 0x000fe40000000f00 */
[----:B------:R-:W-:-:S07]  /*6850*/  MOV R12, 0x6870 ;  /* 0x00006870000c7802 */ /* 0x000fce0000000f00 */
[----:B-----5:R-:W-:Y:S05]  /*6860*/  CALL.REL.NOINC `($__internal_8_$__cuda_sm3x_div_rn_noftz_f32_slowpath) ;  /* 0x0000001400787944 */ /* 0x020fea0003c00000 */
.L_x_689:
[----:B------:R-:W-:Y:S05]  /*6870*/  BSYNC.RECONVERGENT B5 ;  /* 0x0000000000057941 */ /* 0x000fea0003800200 */
.L_x_688:
[----:B------:R-:W-:Y:S05]  /*6880*/  BRA `(.L_x_683) ;  /* 0x0000000000047947 */ /* 0x000fea0003800000 */
.L_x_686:
[----:B------:R0:W5:Y:S02]  /*6890*/  LDG.E R2, desc[UR6][R2.64] ;  /* 0x0000000602027981 */ /* 0x000164000c1e1900 */
.L_x_683:
[----:B------:R-:W-:Y:S05]  /*68a0*/  BSYNC.RECONVERGENT B4 ;  /* 0x0000000000047941 */ /* 0x000fea0003800200 */
.L_x_681:
[----:B------:R-:W-:Y:S02]  /*68b0*/  HFMA2 R4, -RZ, RZ, 0.96630859375, -0.0022525787353515625 ;  /* 0x3bbb989dff047431 */ /* 0x000fe400000001ff */
[CC--:B-----5:R-:W-:Y:S01]  /*68c0*/  FMUL R5, R2.reuse, R15.reuse ;  /* 0x0000000f02057220 */ /* 0x0e0fe20000400000 */
[----:B------:R-:W-:Y:S02]  /*68d0*/  IMAD.MOV.U32 R13, RZ, RZ, 0x437c0000 ;  /* 0x437c0000ff0d7424 */ /* 0x000fe400078e00ff */
[----:B------:R-:W-:Y:S01]  /*68e0*/  FMUL R2, R2, -R15 ;  /* 0x8000000f02027220 */ /* 0x000fe20000400000 */
[----:B------:R-:W-:Y:S01]  /*68f0*/  FADD R18, R27, -R26 ;  /* 0x8000001a1b127221 */ /* 0x000fe20000000000 */
[----:B------:R-:W-:Y:S01]  /*6900*/  BSSY.RECONVERGENT B4, `(.L_x_690) ;  /* 0x000001c000047945 */ /* 0x000fe20003800200 */
[-C--:B012---:R-:W-:Y:S01]  /*6910*/  FFMA.SAT R3, R5, R4.reuse, 0.5 ;  /* 0x3f00000005037423 */ /* 0x087fe20000002004 */
[----:B------:R-:W-:-:S03]  /*6920*/  FFMA.SAT R4, R2, R4, 0.5 ;  /* 0x3f00000002047423 */ /* 0x000fc60000002004 */
[-C--:B------:R-:W-:Y:S01]  /*6930*/  FFMA.RM R12, R3, R13.reuse, 12582913 ;  /* 0x4b400001030c7423 */ /* 0x080fe2000000400d */
[----:B------:R-:W-:Y:S01]  /*6940*/  FFMA.RM R4, R4, R13, 12582913 ;  /* 0x4b40000104047423 */ /* 0x000fe2000000400d */
[----:B------:R-:W0:Y:S02]  /*6950*/  MUFU.RCP R3, R18 ;  /* 0x0000001200037308 */ /* 0x000e240000001000 */
[C---:B------:R-:W-:Y:S01]  /*6960*/  FADD R16, R12.reuse, -12583039 ;  /* 0xcb40007f0c107421 */ /* 0x040fe20000000000 */
[----:B------:R-:W-:-:S03]  /*6970*/  SHF.L.U32 R13, R12, 0x17, RZ ;  /* 0x000000170c0d7819 */ /* 0x000fc600000006ff */
[----:B------:R-:W-:-:S04]  /*6980*/  FFMA R16, R5, 1.4426950216293334961, -R16 ;  /* 0x3fb8aa3b05107823 */ /* 0x000fc80000000810 */
[----:B------:R-:W-:Y:S01]  /*6990*/  FFMA R16, R5, 1.925963033500011079e-08, R16 ;  /* 0x32a5706005107823 */ /* 0x000fe20000000010 */
[----:B------:R-:W-:-:S04]  /*69a0*/  FADD R5, R4, -12583039 ;  /* 0xcb40007f04057421 */ /* 0x000fc80000000000 */
[----:B------:R-:W-:Y:S01]  /*69b0*/  FFMA R5, R2, 1.4426950216293334961, -R5 ;  /* 0x3fb8aa3b02057823 */ /* 0x000fe20000000805 */
[----:B------:R-:W1:Y:S01]  /*69c0*/  MUFU.EX2 R16, R16 ;  /* 0x0000001000107308 */ /* 0x000e620000000800 */
[----:B0-----:R-:W-:Y:S02]  /*69d0*/  FFMA R28, -R18, R3, 1 ;  /* 0x3f800000121c7423 */ /* 0x001fe40000000103 */
[----:B------:R-:W-:-:S05]  /*69e0*/  FFMA R5, R2, 1.925963033500011079e-08, R5 ;  /* 0x32a5706002057823 */ /* 0x000fca0000000005 */
[----:B------:R-:W0:Y:S01]  /*69f0*/  MUFU.EX2 R12, R5 ;  /* 0x00000005000c7308 */ /* 0x000e220000000800 */
[----:B-1----:R-:W-:Y:S01]  /*6a00*/  FFMA R2, R13, R16, -R26 ;  /* 0x000000100d027223 */ /* 0x002fe2000000081a */
[----:B------:R-:W-:Y:S01]  /*6a10*/  FFMA R13, R3, R28, R3 ;  /* 0x0000001c030d7223 */ /* 0x000fe20000000003 */
[----:B------:R-:W-:-:S05]  /*6a20*/  SHF.L.U32 R3, R4, 0x17, RZ ;  /* 0x0000001704037819 */ /* 0x000fca00000006ff */
[----:B------:R-:W1:Y:S01]  /*6a30*/  FCHK P1, R2, R18 ;  /* 0x0000001202007302 */ /* 0x000e620000020000 */
[----:B------:R-:W-:Y:S01]  /*6a40*/  FFMA R28, R2, R13, RZ ;  /* 0x0000000d021c7223 */ /* 0x000fe200000000ff */
[----:B0-----:R-:W-:-:S03]  /*6a50*/  FMUL R3, R3, R12 ;  /* 0x0000000c03037220 */ /* 0x001fc60000400000 */
[----:B------:R-:W-:-:S04]  /*6a60*/  FFMA R4, -R18, R28, R2 ;  /* 0x0000001c12047223 */ /* 0x000fc80000000102 */
[----:B------:R-:W-:Y:S01]  /*6a70*/  FFMA R4, R13, R4, R28 ;  /* 0x000000040d047223 */ /* 0x000fe2000000001c */
[----:B-1----:R-:W-:Y:S06]  /*6a80*/  @!P1 BRA `(.L_x_691) ;  /* 0x00000000000c9947 */ /* 0x002fec0003800000 */
[----:B------:R-:W-:-:S07]  /*6a90*/  MOV R12, 0x6ab0 ;  /* 0x00006ab0000c7802 */ /* 0x000fce0000000f00 */
[----:B------:R-:W-:Y:S05]  /*6aa0*/  CALL.REL.NOINC `($__internal_8_$__cuda_sm3x_div_rn_noftz_f32_slowpath) ;  /* 0x0000001000e87944 */ /* 0x000fea0003c00000 */
[----:B------:R-:W-:-:S07]  /*6ab0*/  IMAD.MOV.U32 R4, RZ, RZ, R2 ;  /* 0x000000ffff047224 */ /* 0x000fce00078e0002 */
.L_x_691:
[----:B------:R-:W-:Y:S05]  /*6ac0*/  BSYNC.RECONVERGENT B4 ;  /* 0x0000000000047941 */ /* 0x000fea0003800200 */
.L_x_690:
[----:B------:R-:W-:Y:S01]  /*6ad0*/  BSSY.RECONVERGENT B0, `(.L_x_692) ;  /* 0x00000dd000007945 */ /* 0x000fe20003800200 */
[----:B------:R-:W-:Y:S01]  /*6ae0*/  FADD.SAT R5, RZ, R4 ;  /* 0x00000004ff057221 */ /* 0x000fe20000002000 */
[----:B------:R-:W-:-:S07]  /*6af0*/  MOV R4, RZ ;  /* 0x000000ff00047202 */ /* 0x000fce0000000f00 */
.L_x_706:
[----:B------:R-:W-:Y:S01]  /*6b00*/  ISETP.NE.AND P2, PT, R4, RZ, PT ;  /* 0x000000ff0400720c */ /* 0x000fe20003f45270 */
[----:B------:R-:W-:Y:S01]  /*6b10*/  BSSY.RECONVERGENT B1, `(.L_x_693) ;  /* 0x000002c000017945 */ /* 0x000fe20003800200 */
[----:B0-----:R-:W-:Y:S01]  /*6b20*/  IADD3 R2, PT, PT, R19, -R4, RZ ;  /* 0x8000000413027210 */ /* 0x001fe20007ffe0ff */
[----:B------:R-:W-:Y:S01]  /*6b30*/  IMAD.MOV.U32 R12, RZ, RZ, 0x3f800000 ;  /* 0x3f800000ff0c7424 */ /* 0x000fe200078e00ff */
[----:B------:R-:W-:Y:S02]  /*6b40*/  FSETP.EQ.OR P2, PT, R27, 1, !P2 ;  /* 0x3f8000001b00780b */ /* 0x000fe40005742400 */
[----:B------:R-:W-:-:S04]  /*6b50*/  ISETP.NE.AND P1, PT, R2, RZ, PT ;  /* 0x000000ff0200720c */ /* 0x000fc80003f25270 */
[----:B------:R-:W-:-:S07]  /*6b60*/  FSETP.EQ.OR P1, PT, R26, 1, !P1 ;  /* 0x3f8000001a00780b */ /* 0x000fce0004f22400 */
[----:B------:R-:W-:Y:S06]  /*6b70*/  @P2 BRA `(.L_x_694) ;  /* 0x0000000000942947 */ /* 0x000fec0003800000 */
[----:B------:R-:W-:-:S04]  /*6b80*/  I2FP.F32.U32 R16, R4 ;  /* 0x0000000400107245 */ /* 0x000fc80000201000 */
[----:B------:R-:W-:-:S04]  /*6b90*/  FSETP.NAN.AND P2, PT, |R16|, |R16|, PT ;  /* 0x400000101000720b */ /* 0x000fc80003f48200 */
[----:B------:R-:W-:-:S13]  /*6ba0*/  FSETP.NUM.AND P2, PT, |R27|, |R27|, !P2 ;  /* 0x4000001b1b00720b */ /* 0x000fda0005747200 */
[----:B------:R-:W-:Y:S01]  /*6bb0*/  @!P2 FADD R12, R27, R16 ;  /* 0x000000101b0ca221 */ /* 0x000fe20000000000 */
[----:B------:R-:W-:Y:S06]  /*6bc0*/  @!P2 BRA `(.L_x_694) ;  /* 0x000000000080a947 */ /* 0x000fec0003800000 */
[----:B------:R-:W-:Y:S01]  /*6bd0*/  FSETP.NEU.AND P2, PT, |R27|, +INF , PT ;  /* 0x7f8000001b00780b */ /* 0x000fe20003f4d200 */
[----:B------:R-:W-:Y:S01]  /*6be0*/  FMUL R12, R23, R16 ;  /* 0x00000010170c7220 */ /* 0x000fe20000400000 */
[----:B------:R-:W-:-:S03]  /*6bf0*/  HFMA2 R30, -RZ, RZ, 0.64013671875, -15.109375 ;  /* 0x391fcb8eff1e7431 */ /* 0x000fc600000001ff */
        /* <DEDUP_REMOVED lines=20> */
[----:B------:R-:W-:Y:S01]  /*6d40*/  IMAD R13, R13, 0x800000, -R16 ;  /* 0x008000000d0d7824 */ /* 0x000fe200078e0a10 */
[----:B------:R-:W-:Y:S01]  /*6d50*/  IADD3 R18, PT, PT, R16, 0x7f000000, RZ ;  /* 0x7f00000010127810 */ /* 0x000fe20007ffe0ff */
[----:B------:R-:W-:Y:S01]  /*6d60*/  FFMA R17, R17, R28, 1 ;  /* 0x3f80000011117423 */ /* 0x000fe2000000001c */
[----:B------:R-:W-:Y:S01]  /*6d70*/  @!P2 FADD R16, R27, R27 ;  /* 0x0000001b1b10a221 */ /* 0x000fe20000000000 */
[----:B------:R-:W-:-:S02]  /*6d80*/  FSEL R12, RZ, +INF , !P4 ;  /* 0x7f800000ff0c7808 */ /* 0x000fc40006000000 */
[----:B------:R-:W-:-:S04]  /*6d90*/  FMUL R18, R18, R17 ;  /* 0x0000001112127220 */ /* 0x000fc80000400000 */
[----:B------:R-:W-:Y:S02]  /*6da0*/  @!P3 FMUL R12, R13, R18 ;  /* 0x000000120d0cb220 */ /* 0x000fe40000400000 */
[----:B------:R-:W-:-:S04]  /*6db0*/  @P5 LOP3.LUT R16, R16, 0x7fffffff, RZ, 0xc0, !PT ;  /* 0x7fffffff10105812 */ /* 0x000fc800078ec0ff */
[----:B------:R-:W-:-:S07]  /*6dc0*/  @!P2 MOV R12, R16 ;  /* 0x00000010000ca202 */ /* 0x000fce0000000f00 */
.L_x_694:
[----:B------:R-:W-:Y:S05]  /*6dd0*/  BSYNC.RECONVERGENT B1 ;  /* 0x0000000000017941 */ /* 0x000fea0003800200 */
.L_x_693:
        /* <DEDUP_REMOVED lines=13> */
[----:B------:R-:W-:-:S03]  /*6eb0*/  FFMA R29, R24, R13, R29 ;  /* 0x0000000d181d7223 */ /* 0x000fc6000000001d */
[----:B------:R-:W1:Y:S01]  /*6ec0*/  F2I.NTZ R28, R16 ;  /* 0x00000010001c7305 */ /* 0x000e620000203100 */
[----:B0-----:R-:W-:Y:S01]  /*6ed0*/  FADD R18, R16, -R17 ;  /* 0x8000001110127221 */ /* 0x001fe20000000000 */
[----:B------:R-:W-:-:S03]  /*6ee0*/  FSETP.GT.AND P1, PT, R17, RZ, PT ;  /* 0x000000ff1100720b */ /* 0x000fc60003f24000 */
[----:B------:R-:W-:Y:S01]  /*6ef0*/  FADD R18, R18, R29 ;  /* 0x0000001d12127221 */ /* 0x000fe20000000000 */
[----:B------:R-:W-:Y:S02]  /*6f00*/  SEL R17, RZ, 0x83000000, P1 ;  /* 0x83000000ff117807 */ /* 0x000fe40000800000 */
[----:B------:R-:W-:Y:S01]  /*6f10*/  FSETP.GEU.AND P1, PT, R16, RZ, PT ;  /* 0x000000ff1000720b */ /* 0x000fe20003f2e000 */
[----:B------:R-:W-:Y:S01]  /*6f20*/  FFMA R29, R18, R31, 0.0013391353422775864601 ;  /* 0x3aaf85ed121d7423 */ /* 0x000fe2000000001f */
[----:B-1----:R-:W-:-:S03]  /*6f30*/  LEA R28, R28, -R17, 0x17 ;  /* 0x800000111c1c7211 */ /* 0x002fc600078eb8ff */
[----:B------:R-:W-:-:S04]  /*6f40*/  FFMA R29, R18, R29, 0.0096188392490148544312 ;  /* 0x3c1d9856121d7423 */ /* 0x000fc8000000001d */
[----:B------:R-:W-:-:S04]  /*6f50*/  FFMA R29, R18, R29, 0.055503588169813156128 ;  /* 0x3d6357bb121d7423 */ /* 0x000fc8000000001d */
[----:B------:R-:W-:-:S04]  /*6f60*/  FFMA R29, R18, R29, 0.24022644758224487305 ;  /* 0x3e75fdec121d7423 */ /* 0x000fc8000000001d */
[C---:B------:R-:W-:Y:S01]  /*6f70*/  FFMA R31, R18.reuse, R29, 0.69314718246459960938 ;  /* 0x3f317218121f7423 */ /* 0x040fe2000000001d */
[----:B------:R-:W-:Y:S02]  /*6f80*/  IADD3 R29, PT, PT, R17, 0x7f000000, RZ ;  /* 0x7f000000111d7810 */ /* 0x000fe40007ffe0ff */
[----:B------:R-:W-:Y:S01]  /*6f90*/  FSEL R17, RZ, +INF , !P1 ;  /* 0x7f800000ff117808 */ /* 0x000fe20004800000 */
[----:B------:R-:W-:-:S04]  /*6fa0*/  FFMA R18, R18, R31, 1 ;  /* 0x3f80000012127423 */ /* 0x000fc8000000001f */
        /* <DEDUP_REMOVED lines=12> */
.L_x_696:
[----:B------:R-:W-:Y:S05]  /*7070*/  BSYNC.RECONVERGENT B1 ;  /* 0x0000000000017941 */ /* 0x000fea0003800200 */
.L_x_695:
[----:B------:R-:W-:Y:S01]  /*7080*/  ISETP.GE.AND P1, PT, R0, 0x1, PT ;  /* 0x000000010000780c */ /* 0x000fe20003f26270 */
[----:B------:R-:W-:Y:S01]  /*7090*/  FMUL R12, R9, R12 ;  /* 0x0000000c090c7220 */ /* 0x000fe20000400000 */
[----:B------:R-:W-:Y:S03]  /*70a0*/  BSSY.RECONVERGENT B1, `(.L_x_697) ;  /* 0x0000070000017945 */ /* 0x000fe60003800200 */
[----:B------:R-:W-:-:S08]  /*70b0*/  FMUL R17, R12, R17 ;  /* 0x000000110c117220 */ /* 0x000fd00000400000 */
[----:B------:R-:W-:Y:S05]  /*70c0*/  @!P1 BRA `(.L_x_698) ;  /* 0x0000000400b49947 */ /* 0x000fea0003800000 */
[----:B------:R-:W-:Y:S01]  /*70d0*/  IMAD.MOV R16, RZ, RZ, -R0 ;  /* 0x000000ffff107224 */ /* 0x000fe200078e0a00 */
[----:B------:R-:W-:Y:S02]  /*70e0*/  MOV R13, R6 ;  /* 0x00000006000d7202 */ /* 0x000fe40000000f00 */
[----:B------:R-:W-:-:S07]  /*70f0*/  MOV R12, R7 ;  /* 0x00000007000c7202 */ /* 0x000fce0000000f00 */
.L_x_705:
[----:B------:R-:W2:Y:S01]  /*7100*/  LDL R29, [R13] ;  /* 0x000000000d1d7983 */ /* 0x000ea20000100800 */
[----:B------:R-:W-:Y:S01]  /*7110*/  VIADD R16, R16, 0x1 ;  /* 0x0000000110107836 */ /* 0x000fe20000000000 */
[----:B------:R-:W-:Y:S04]  /*7120*/  BSSY.RECONVERGENT B4, `(.L_x_699) ;  /* 0x0000064000047945 */ /* 0x000fe80003800200 */
        /* <DEDUP_REMOVED lines=50> */
.L_x_702:
[----:B------:R-:W-:Y:S05]  /*7450*/  BSYNC.RECONVERGENT B5 ;  /* 0x0000000000057941 */ /* 0x000fea0003800200 */
.L_x_701:
        /* <DEDUP_REMOVED lines=45> */
.L_x_704:
[----:B------:R-:W-:Y:S05]  /*7730*/  BSYNC.RECONVERGENT B5 ;  /* 0x0000000000057941 */ /* 0x000fea0003800200 */
.L_x_703:
[----:B------:R-:W-:-:S05]  /*7740*/  FFMA R17, -R18, R31, R17 ;  /* 0x0000001f12117223 */ /* 0x000fca0000000111 */
[----:B------:R-:W-:-:S07]  /*7750*/  FMNMX.NAN R17, R17, 9.9999999392252902908e-09, !PT ;  /* 0x322bcc7711117809 */ /* 0x000fce0007820000 */
.L_x_700:
[----:B------:R-:W-:Y:S05]  /*7760*/  BSYNC.RECONVERGENT B4 ;  /* 0x0000000000047941 */ /* 0x000fea0003800200 */
.L_x_699:
[----:B------:R-:W-:Y:S02]  /*7770*/  IADD3 R12, PT, PT, R12, 0x4, RZ ;  /* 0x000000040c0c7810 */ /* 0x000fe40007ffe0ff */
[----:B------:R-:W-:Y:S01]  /*7780*/  IADD3 R13, PT, PT, R13, 0x4, RZ ;  /* 0x000000040d0d7810 */ /* 0x000fe20007ffe0ff */
[----:B------:R-:W-:Y:S06]  /*7790*/  @P2 BRA `(.L_x_705) ;  /* 0xfffffff800582947 */ /* 0x000fec000383ffff */
.L_x_698:
[----:B------:R-:W-:Y:S05]  /*77a0*/  BSYNC.RECONVERGENT B1 ;  /* 0x0000000000017941 */ /* 0x000fea0003800200 */
.L_x_697:
[----:B------:R-:W-:-:S05]  /*77b0*/  IMAD R2, R4, 0x4, R1 ;  /* 0x0000000404027824 */ /* 0x000fca00078e0201 */
        /* <DEDUP_REMOVED lines=15> */
.L_x_692:
[----:B------:R-:W-:Y:S02]  /*78b0*/  ISETP.GE.AND P1, PT, R14, 0x2, PT ;  /* 0x000000020e00780c */ /* 0x000fe40003f26270 */
[----:B------:R-:W-:-:S11]  /*78c0*/  MOV R14, R19 ;  /* 0x00000013000e7202 */ /* 0x000fd60000000f00 */
[----:B------:R-:W-:Y:S05]  /*78d0*/  @P1 BRA `(.L_x_707) ;  /* 0xffffffe800fc1947 */ /* 0x000fea000383ffff */
.L_x_680:
[----:B------:R-:W-:Y:S05]  /*78e0*/  BSYNC.RECONVERGENT B3 ;  /* 0x0000000000037941 */ /* 0x000fea0003800200 */
.L_x_679:
[----:B------:R1:W5:Y:S02]  /*78f0*/  LDL R5, [R1] ;  /* 0x0000000001057983 */ /* 0x0003640000100800 */
.L_x_659:
[----:B------:R-:W-:Y:S05]  /*7900*/  BSYNC.RECONVERGENT B2 ;  /* 0x0000000000027941 */ /* 0x000fea0003800200 */
.L_x_657:
[----:B0-----:R-:W0:Y:S02]  /*7910*/  LDC.64 R2, c[0x0][0x3e0] ;  /* 0x0000f800ff027b82 */ /* 0x001e240000000a00 */
[----:B0-----:R-:W-:-:S05]  /*7920*/  IMAD.WIDE R2, R11, 0x4, R2 ;  /* 0x000000040b027825 */ /* 0x001fca00078e0202 */
[----:B-----5:R-:W-:Y:S01]  /*7930*/  STG.E desc[UR6][R2.64], R5 ;  /* 0x0000000502007986 */ /* 0x020fe2000c101906 */
[----:B------:R-:W-:Y:S05]  /*7940*/  EXIT ;  /* 0x000000000000794d */ /* 0x000fea0003800000 */
.L_x_520:
[----:B------:R-:W0:Y:S01]  /*7950*/  LDC.64 R2, c[0x0][0x3e0] ;  /* 0x0000f800ff027b82 */ /* 0x000e220000000a00 */
[----:B------:R-:W-:Y:S02]  /*7960*/  IMAD.MOV.U32 R5, RZ, RZ, 0x7fc00000 ;  /* 0x7fc00000ff057424 */ /* 0x000fe400078e00ff */
[----:B0-----:R-:W-:-:S05]  /*7970*/  IMAD.WIDE R2, R11, 0x4, R2 ;  /* 0x000000040b027825 */ /* 0x001fca00078e0202 */
[----:B------:R-:W-:Y:S01]  /*7980*/  STG.E desc[UR6][R2.64], R5 ;  /* 0x0000000502007986 */ /* 0x000fe2000c101906 */
[----:B------:R-:W-:Y:S05]  /*7990*/  EXIT ;  /* 0x000000000000794d */ /* 0x000fea0003800000 */
        .weak           $__internal_6_$__cuda_sm20_rcp_rn_f32_slowpath
        .type           $__internal_6_$__cuda_sm20_rcp_rn_f32_slowpath,@function
        .size           $__internal_6_$__cuda_sm20_rcp_rn_f32_slowpath,($__internal_7_$__cuda_sm20_sqrt_rn_f32_slowpath - $__internal_6_$__cuda_sm20_rcp_rn_f32_slowpath)
$__internal_6_$__cuda_sm20_rcp_rn_f32_slowpath:
        /* <DEDUP_REMOVED lines=15> */
.L_x_709:
        /* <DEDUP_REMOVED lines=24> */
[----:B------:R-:W-:-:S05]  /*7c10*/  SEL R2, RZ, 0x1, !P0 ;  /* 0x00000001ff027807 */ /* 0x000fca0004000000 */
[----:B------:R-:W-:-:S05]  /*7c20*/  IMAD.MOV R2, RZ, RZ, -R2 ;  /* 0x000000ffff027224 */ /* 0x000fca00078e0a02 */
[----:B------:R-:W-:Y:S02]  /*7c30*/  ISETP.GE.AND P0, PT, R2, RZ, PT ;  /* 0x000000ff0200720c */ /* 0x000fe40003f06270 */
[----:B------:R-:W-:-:S04]  /*7c40*/  IADD3 R2, PT, PT, R13, -0xfc, RZ ;  /* 0xffffff040d027810 */ /* 0x000fc80007ffe0ff */
[----:B------:R-:W-:-:S07]  /*7c50*/  SHF.R.U32.HI R2, RZ, R2, R3 ;  /* 0x00000002ff027219 */ /* 0x000fce0000011603 */
[----:B------:R-:W-:-:S05]  /*7c60*/  @!P0 IADD3 R2, PT, PT, R2, 0x1, RZ ;  /* 0x0000000102028810 */ /* 0x000fca0007ffe0ff */
[----:B------:R-:W-:-:S05]  /*7c70*/  @!P1 IMAD.SHL.U32 R2, R2, 0x2, RZ ;  /* 0x0000000202029824 */ /* 0x000fca00078e00ff */
[----:B------:R-:W-:Y:S01]  /*7c80*/  LOP3.LUT R3, R2, 0x80000000, R27, 0xf8, !PT ;  /* 0x8000000002037812 */ /* 0x000fe200078ef81b */
[----:B------:R-:W-:Y:S06]  /*7c90*/  BRA `(.L_x_710) ;  /* 0x0000000000047947 */ /* 0x000fec0003800000 */
.L_x_711:
[----:B------:R0:W1:Y:S02]  /*7ca0*/  MUFU.RCP R3, R27 ;  /* 0x0000001b00037308 */ /* 0x0000640000001000 */
.L_x_710:
[----:B------:R-:W-:Y:S05]  /*7cb0*/  BSYNC.RECONVERGENT B1 ;  /* 0x0000000000017941 */ /* 0x000fea0003800200 */
.L_x_708:
[----:B------:R-:W-:-:S04]  /*7cc0*/  MOV R5, 0x0 ;  /* 0x0000000000057802 */ /* 0x000fc80000000f00 */
[----:B01----:R-:W-:Y:S05]  /*7cd0*/  RET.REL.NODEC R4 `(_Z32compute_price_kernel_threadlocalPKfS0_S0_S0_PKiiiS0_S0_iS0_S0_iPf) ;  /* 0xffffff8004c87950 */ /* 0x003fea0003c3ffff */
        .weak           $__internal_7_$__cuda_sm20_sqrt_rn_f32_slowpath
        .type           $__internal_7_$__cuda_sm20_sqrt_rn_f32_slowpath,@function
        .size           $__internal_7_$__cuda_sm20_sqrt_rn_f32_slowpath,($__internal_8_$__cuda_sm3x_div_rn_noftz_f32_slowpath - $__internal_7_$__cuda_sm20_sqrt_rn_f32_slowpath)
$__internal_7_$__cuda_sm20_sqrt_rn_f32_slowpath:
[----:B------:R-:W-:-:S13]  /*7ce0*/  LOP3.LUT P0, RZ, R15, 0x7fffffff, RZ, 0xc0, !PT ;  /* 0x7fffffff0fff7812 */ /* 0x000fda000780c0ff */
[----:B------:R-:W-:Y:S01]  /*7cf0*/  @!P0 MOV R2, R15 ;  /* 0x0000000f00028202 */ /* 0x000fe20000000f00 */
[----:B------:R-:W-:Y:S06]  /*7d00*/  @!P0 BRA `(.L_x_712) ;  /* 0x0000000000408947 */ /* 0x000fec0003800000 */
[----:B------:R-:W-:-:S13]  /*7d10*/  FSETP.GEU.FTZ.AND P0, PT, R15, RZ, PT ;  /* 0x000000ff0f00720b */ /* 0x000fda0003f1e000 */
[----:B------:R-:W-:Y:S01]  /*7d20*/  @!P0 IMAD.MOV.U32 R2, RZ, RZ, 0x7fffffff ;  /* 0x7fffffffff028424 */ /* 0x000fe200078e00ff */
        /* <DEDUP_REMOVED lines=14> */
.L_x_712:
[----:B------:R-:W-:Y:S01]  /*7e10*/  HFMA2 R3, -RZ, RZ, 0, 0 ;  /* 0x00000000ff037431 */ /* 0x000fe200000001ff */
[----:B------:R-:W-:Y:S01]  /*7e20*/  MOV R4, R2 ;  /* 0x0000000200047202 */ /* 0x000fe20000000f00 */
[----:B------:R-:W-:-:S04]  /*7e30*/  IMAD.MOV.U32 R2, RZ, RZ, R13 ;  /* 0x000000ffff027224 */ /* 0x000fc800078e000d */
[----:B------:R-:W-:Y:S05]  /*7e40*/  RET.REL.NODEC R2 `(_Z32compute_price_kernel_threadlocalPKfS0_S0_S0_PKiiiS0_S0_iS0_S0_iPf) ;  /* 0xffffff80026c7950 */ /* 0x000fea0003c3ffff */
        .weak           $__internal_8_$__cuda_sm3x_div_rn_noftz_f32_slowpath
        .type           $__internal_8_$__cuda_sm3x_div_rn_noftz_f32_slowpath,@function
        .size           $__internal_8_$__cuda_sm3x_div_rn_noftz_f32_slowpath,(.L_x_1041 - $__internal_8_$__cuda_sm3x_div_rn_noftz_f32_slowpath)
$__internal_8_$__cuda_sm3x_div_rn_noftz_f32_slowpath:
[----:B------:R-:W-:Y:S01]  /*7e50*/  SHF.R.U32.HI R5, RZ, 0x17, R18 ;  /* 0x00000017ff057819 */ /* 0x000fe20000011612 */
[----:B------:R-:W-:Y:S01]  /*7e60*/  BSSY.RECONVERGENT B0, `(.L_x_713) ;  /* 0x0000062000007945 */ /* 0x000fe20003800200 */
[----:B------:R-:W-:Y:S02]  /*7e70*/  SHF.R.U32.HI R13, RZ, 0x17, R2 ;  /* 0x00000017ff0d7819 */ /* 0x000fe40000011602 */
[----:B------:R-:W-:Y:S02]  /*7e80*/  LOP3.LUT R5, R5, 0xff, RZ, 0xc0, !PT ;  /* 0x000000ff05057812 */ /* 0x000fe400078ec0ff */
[----:B------:R-:W-:Y:S02]  /*7e90*/  LOP3.LUT R13, R13, 0xff, RZ, 0xc0, !PT ;  /* 0x000000ff0d0d7812 */ /* 0x000fe400078ec0ff */
[----:B------:R-:W-:-:S03]  /*7ea0*/  IADD3 R16, PT, PT, R5, -0x1, RZ ;  /* 0xffffffff05107810 */ /* 0x000fc60007ffe0ff */
[----:B------:R-:W-:Y:S01]  /*7eb0*/  VIADD R17, R13, 0xffffffff ;  /* 0xffffffff0d117836 */ /* 0x000fe20000000000 */
        /* <DEDUP_REMOVED lines=10> */
[----:B------:R-:W-:Y:S02]  /*7f60*/  FSETP.NEU.FTZ.AND P3, PT, |R2|, +INF , PT ;  /* 0x7f8000000200780b */ /* 0x000fe40003f7d200 */
        /* <DEDUP_REMOVED lines=9> */
[----:B------:R-:W-:Y:S02]  /*8000*/  ISETP.GE.AND P1, PT, R17, RZ, PT ;  /* 0x000000ff1100720c */ /* 0x000fe40003f26270 */
[----:B------:R-:W-:-:S11]  /*8010*/  ISETP.GE.AND P3, PT, R16, RZ, PT ;  /* 0x000000ff1000720c */ /* 0x000fd60003f66270 */
[----:B------:R-:W-:Y:S01]  /*8020*/  @P1 MOV R4, RZ ;  /* 0x000000ff00041202 */ /* 0x000fe20000000f00 */
[----:B------:R-:W-:Y:S02]  /*8030*/  @!P1 IMAD.MOV.U32 R4, RZ, RZ, -0x40 ;  /* 0xffffffc0ff049424 */ /* 0x000fe400078e00ff */
[----:B------:R-:W-:Y:S01]  /*8040*/  @!P1 FFMA R2, R2, 1.84467440737095516160e+19, RZ ;  /* 0x5f80000002029823 */ /* 0x000fe200000000ff */
[----:B------:R-:W-:Y:S02]  /*8050*/  @!P3 FFMA R18, R18, 1.84467440737095516160e+19, RZ ;  /* 0x5f8000001212b823 */ /* 0x000fe400000000ff */
[----:B------:R-:W-:-:S07]  /*8060*/  @!P3 IADD3 R4, PT, PT, R4, 0x40, RZ ;  /* 0x000000400404b810 */ /* 0x000fce0007ffe0ff */
.L_x_714:
        /* <DEDUP_REMOVED lines=18> */
[----:B------:R-:W-:-:S05]  /*8190*/  IADD3 R4, PT, PT, R4, R5, RZ ;  /* 0x0000000504047210 */ /* 0x000fca0007ffe0ff */
[----:B------:R-:W-:-:S05]  /*81a0*/  VIADD R13, R4, 0xffffffff ;  /* 0xffffffff040d7836 */ /* 0x000fca0000000000 */
        /* <DEDUP_REMOVED lines=10> */
[C---:B------:R-:W-:Y:S01]  /*8250*/  IADD3 R16, PT, PT, R4.reuse, 0x20, RZ ;  /* 0x0000002004107810 */ /* 0x040fe20007ffe0ff */
[CCC-:B------:R-:W-:Y:S01]  /*8260*/  FFMA.RP R13, R29.reuse, R17.reuse, R18.reuse ;  /* 0x000000111d0d7223 */ /* 0x1c0fe20000008012 */
[----:B------:R-:W-:Y:S01]  /*8270*/  FFMA.RM R18, R29, R17, R18 ;  /* 0x000000111d127223 */ /* 0x000fe20000004012 */
        /* <DEDUP_REMOVED lines=14> */
[----:B------:R-:W-:-:S05]  /*8360*/  LOP3.LUT R5, R16, R5, RZ, 0xc0, !PT ;  /* 0x0000000510057212 */ /* 0x000fca00078ec0ff */
[----:B------:R-:W-:-:S05]  /*8370*/  IMAD.IADD R5, R4, 0x1, R5 ;  /* 0x0000000104057824 */ /* 0x000fca00078e0205 */
[----:B------:R-:W-:Y:S01]  /*8380*/  LOP3.LUT R2, R5, R2, RZ, 0xfc, !PT ;  /* 0x0000000205027212 */ /* 0x000fe200078efcff */
[----:B------:R-:W-:Y:S06]  /*8390*/  BRA `(.L_x_722) ;  /* 0x0000000000107947 */ /* 0x000fec0003800000 */
.L_x_721:
[----:B------:R-:W-:-:S04]  /*83a0*/  LOP3.LUT R2, R2, 0x80000000, RZ, 0xc0, !PT ;  /* 0x8000000002027812 */ /* 0x000fc800078ec0ff */
[----:B------:R-:W-:Y:S01]  /*83b0*/  LOP3.LUT R2, R2, 0x7f800000, RZ, 0xfc, !PT ;  /* 0x7f80000002027812 */ /* 0x000fe200078efcff */
[----:B------:R-:W-:Y:S06]  /*83c0*/  BRA `(.L_x_722) ;  /* 0x0000000000047947 */ /* 0x000fec0003800000 */
.L_x_720:
[----:B------:R-:W-:-:S07]  /*83d0*/  LEA R2, R5, R2, 0x17 ;  /* 0x0000000205027211 */ /* 0x000fce00078eb8ff */
.L_x_722:
[----:B------:R-:W-:Y:S05]  /*83e0*/  BSYNC.RECONVERGENT B1 ;  /* 0x0000000000017941 */ /* 0x000fea0003800200 */
.L_x_719:
[----:B------:R-:W-:Y:S05]  /*83f0*/  BRA `(.L_x_723) ;  /* 0x0000000000207947 */ /* 0x000fea0003800000 */
.L_x_718:
[----:B------:R-:W-:-:S04]  /*8400*/  LOP3.LUT R2, R18, 0x80000000, R2, 0x48, !PT ;  /* 0x8000000012027812 */ /* 0x000fc800078e4802 */
[----:B------:R-:W-:Y:S01]  /*8410*/  LOP3.LUT R2, R2, 0x7f800000, RZ, 0xfc, !PT ;  /* 0x7f80000002027812 */ /* 0x000fe200078efcff */
[----:B------:R-:W-:Y:S06]  /*8420*/  BRA `(.L_x_723) ;  /* 0x0000000000147947 */ /* 0x000fec0003800000 */
.L_x_717:
[----:B------:R-:W-:Y:S01]  /*8430*/  LOP3.LUT R2, R18, 0x80000000, R2, 0x48, !PT ;  /* 0x8000000012027812 */ /* 0x000fe200078e4802 */
[----:B------:R-:W-:Y:S06]  /*8440*/  BRA `(.L_x_723) ;  /* 0x00000000000c7947 */ /* 0x000fec0003800000 */
.L_x_716:
[----:B------:R-:W0:Y:S01]  /*8450*/  MUFU.RSQ R2, -QNAN ;  /* 0xffc0000000027908 */ /* 0x000e220000001400 */
[----:B------:R-:W-:Y:S05]  /*8460*/  BRA `(.L_x_723) ;  /* 0x0000000000047947 */ /* 0x000fea0003800000 */
.L_x_715:
[----:B------:R-:W-:-:S07]  /*8470*/  FADD.FTZ R2, R2, R18 ;  /* 0x0000001202027221 */ /* 0x000fce0000010000 */
.L_x_723:
[----:B------:R-:W-:Y:S05]  /*8480*/  BSYNC.RECONVERGENT B0 ;  /* 0x0000000000007941 */ /* 0x000fea0003800200 */
.L_x_713:
[----:B------:R-:W-:-:S04]  /*8490*/  HFMA2 R13, -RZ, RZ, 0, 0 ;  /* 0x00000000ff0d7431 */ /* 0x000fc800000001ff */
[----:B0-----:R-:W-:Y:S05]  /*84a0*/  RET.REL.NODEC R12 `(_Z32compute_price_kernel_threadlocalPKfS0_S0_S0_PKiiiS0_S0_iS0_S0_iPf) ;  /* 0xffffff780cd47950 */ /* 0x001fea0003c3ffff */
.L_x_724:
        /* <DEDUP_REMOVED lines=13> */
.L_x_1041:


//--------------------- .text._Z29compute_iv_kernel_threadlocalPKfS0_S0_S0_PKhS0_S0_iiS0_S0_iPffifff --------------------------
	.section	.text._Z29compute_iv_kernel_threadlocalPKfS0_S0_S0_PKhS0_S0_iiS0_S0_iPffifff,"ax",@progbits
	.align	128
        .global         _Z29compute_iv_kernel_threadlocalPKfS0_S0_S0_PKhS0_S0_iiS0_S0_iPffifff
        .type           _Z29compute_iv_kernel_threadlocalPKfS0_S0_S0_PKhS0_S0_iiS0_S0_iPffifff,@function
        .size           _Z29compute_iv_kernel_threadlocalPKfS0_S0_S0_PKhS0_S0_iiS0_S0_iPffifff,(.L_x_1044 - _Z29compute_iv_kernel_threadlocalPKfS0_S0_S0_PKhS0_S0_iiS0_S0_iPffifff)
        .other          _Z29compute_iv_kernel_threadlocalPKfS0_S0_S0_PKhS0_S0_iiS0_S0_iPffifff,@"STO_CUDA_ENTRY STV_DEFAULT"
_Z29compute_iv_kernel_threadlocalPKfS0_S0_S0_PKhS0_S0_iiS0_S0_iPffifff:
.text._Z29compute_iv_kernel_threadlocalPKfS0_S0_S0_PKhS0_S0_iiS0_S0_iPffifff:
        /* <DEDUP_REMOVED lines=12> */
[----:B------:R-:W3:Y:S08]  /*00c0*/  LDC.64 R2, c[0x0][0x380] ;  /* 0x0000e000ff027b82 */ /* 0x000ef00000000a00 */
[----:B------:R-:W4:Y:S08]  /*00d0*/  LDC.64 R10, c[0x0][0x390] ;  /* 0x0000e400ff0a7b82 */ /* 0x000f300000000a00 */
[----:B------:R-:W2:Y:S01]  /*00e0*/  LDC.64 R12, c[0x0][0x398] ;  /* 0x0000e600ff0c7b82 */ /* 0x000ea20000000a00 */
[----:B0-----:R-:W-:-:S06]  /*00f0*/  IMAD.WIDE R6, R5, 0x4, R6 ;  /* 0x0000000405067825 */ /* 0x001fcc00078e0206 */
[----:B-1----:R-:W2:Y:S01]  /*0100*/  LDG.E R7, desc[UR4][R6.64] ;  /* 0x0000000406077981 */ /* 0x002ea2000c1e1900 */
[----:B---3--:R-:W-:-:S05]  /*0110*/  IMAD.WIDE R2, R5, 0x4, R2 ;  /* 0x0000000405027825 */ /* 0x008fca00078e0202 */
[----:B------:R-:W3:Y:S01]  /*0120*/  LDG.E R8, desc[UR4][R2.64] ;  /* 0x0000000402087981 */ /* 0x000ee2000c1e1900 */
[----:B----4-:R-:W-:-:S06]  /*0130*/  IMAD.WIDE R10, R5, 0x4, R10 ;  /* 0x00000004050a7825 */ /* 0x010fcc00078e020a */
[----:B------:R-:W4:Y:S01]  /*0140*/  LDG.E R10, desc[UR4][R10.64] ;  /* 0x000000040a0a7981 */ /* 0x000f22000c1e1900 */
[----:B--2---:R-:W-:-:S05]  /*0150*/  IMAD.WIDE R12, R5, 0x4, R12 ;  /* 0x00000004050c7825 */ /* 0x004fca00078e020c */
[----:B------:R-:W2:Y:S01]  /*0160*/  LDG.E R4, desc[UR4][R12.64] ;  /* 0x000000040c047981 */ /* 0x000ea2000c1e1900 */
[----:B------:R-:W-:-:S04]  /*0170*/  IADD3 R14, P0, PT, R5, UR6, RZ ;  /* 0x00000006050e7c10 */ /* 0x000fc8000ff1e0ff */
[----:B------:R-:W-:-:S05]  /*0180*/  LEA.HI.X.SX32 R15, R5, UR7, 0x1, P0 ;  /* 0x00000007050f7c11 */ /* 0x000fca00080f0eff */
[----:B------:R0:W5:Y:S01]  /*0190*/  LDG.E.U8 R9, desc[UR4][R14.64] ;  /* 0x000000040e097981 */ /* 0x000162000c1e1100 */
[----:B------:R-:W-:-:S04]  /*01a0*/  FSETP.NE.AND P0, PT, |R7|, +INF , PT ;  /* 0x7f8000000700780b */ /* 0x000fc80003f05200 */
[----:B---3--:R-:W-:-:S04]  /*01b0*/  FSETP.EQU.OR P0, PT, |R8|, +INF , !P0 ;  /* 0x7f8000000800780b */ /* 0x008fc8000470a600 */
[----:B----4-:R-:W-:-:S04]  /*01c0*/  FSETP.EQU.OR P0, PT, |R10|, +INF , P0 ;  /* 0x7f8000000a00780b */ /* 0x010fc8000070a600 */
[----:B--2---:R-:W-:-:S04]  /*01d0*/  FSETP.EQU.OR P0, PT, |R4|, +INF , P0 ;  /* 0x7f8000000400780b */ /* 0x004fc8000070a600 */
[----:B------:R-:W-:-:S04]  /*01e0*/  FSETP.GTU.AND P0, PT, R4, RZ, !P0 ;  /* 0x000000ff0400720b */ /* 0x000fc8000470c000 */
[----:B------:R-:W-:-:S04]  /*01f0*/  FSETP.GTU.AND P0, PT, R7, RZ, P0 ;  /* 0x000000ff0700720b */ /* 0x000fc8000070c000 */
[----:B------:R-:W-:-:S04]  /*0200*/  FSETP.GTU.AND P0, PT, R10, RZ, P0 ;  /* 0x000000ff0a00720b */ /* 0x000fc8000070c000 */
[----:B------:R-:W-:-:S13]  /*0210*/  FSETP.GTU.AND P0, PT, R8, RZ, P0 ;  /* 0x000000ff0800720b */ /* 0x000fda000070c000 */
[----:B------:R-:W1:Y:S01]  /*0220*/  @!P0 LDC.64 R2, c[0x0][0x3d8] ;  /* 0x0000f600ff028b82 */ /* 0x000e620000000a00 */
[----:B------:R-:W-:-:S04]  /*0230*/  @!P0 FSETP.GTU.AND P1, PT, R4, RZ, PT ;  /* 0x000000ff0400820b */ /* 0x000fc80003f2c000 */
[----:B------:R-:W-:Y:S01]  /*0240*/  @!P0 FSEL R11, RZ, +QNAN , !P1 ;  /* 0x7fc00000ff0b8808 */ /* 0x000fe20004800000 */
[----:B-1----:R-:W-:-:S05]  /*0250*/  @!P0 IMAD.WIDE R2, R5, 0x4, R2 ;  /* 0x0000000405028825 */ /* 0x002fca00078e0202 */
[----:B------:R0:W-:Y:S01]  /*0260*/  @!P0 STG.E desc[UR4][R2.64], R11 ;  /* 0x0000000b02008986 */ /* 0x0001e2000c101904 */
[----:B------:R-:W-:Y:S05]  /*0270*/  @!P0 EXIT ;  /* 0x000000000000894d */ /* 0x000fea0003800000 */
[----:B-----5:R-:W-:Y:S01]  /*0280*/  ISETP.NE.AND P0, PT, R9, RZ, PT ;  /* 0x000000ff0900720c */ /* 0x020fe20003f05270 */
[----:B0-----:R-:W-:-:S12]  /*0290*/  FADD R11, R7, -R10 ;  /* 0x8000000a070b7221 */ /* 0x001fd80000000000 */
[----:B------:R-:W-:-:S05]  /*02a0*/  @!P0 FADD R11, -R7, R10 ;  /* 0x0000000a070b8221 */ /* 0x000fca0000000100 */
[----:B------:R-:W-:-:S05]  /*02b0*/  FMNMX R11, RZ, R11, !PT ;  /* 0x0000000bff0b7209 */ /* 0x000fca0007800000 */
[----:B------:R-:W-:-:S05]  /*02c0*/  FADD R0, R8, -R11 ;  /* 0x8000000b08007221 */ /* 0x000fca0000000000 */
[----:B------:R-:W-:-:S13]  /*02d0*/  FSETP.GEU.AND P0, PT, |R0|, 9.9999999747524270788e-07, PT ;  /* 0x358637bd0000780b */ /* 0x000fda0003f0e200 */
[----:B------:R-:W-:Y:S05]  /*02e0*/  @!P0 BRA `(.L_x_725) ;  /* 0x000000c800d48947 */ /* 0x000fea0003800000 */
[----:B------:R-:W0:Y:S01]  /*02f0*/  LDC R17, c[0x0][0x3f0] ;  /* 0x0000fc00ff117b82 */ /* 0x000e220000000800 */
[----:B------:R-:W1:Y:S01]  /*0300*/  LDCU.64 UR6, c[0x0][0x3e8] ;  /* 0x00007d00ff0677ac */ /* 0x000e620008000a00 */
[----:B------:R-:W-:Y:S02]  /*0310*/  HFMA2 R0, -RZ, RZ, 0, 0 ;  /* 0x00000000ff007431 */ /* 0x000fe400000001ff */
[C---:B------:R-:W-:Y:S01]  /*0320*/  VIADD R14, R1.reuse, 0x810 ;  /* 0x00000810010e7836 */ /* 0x040fe20000000000 */
[----:B------:R-:W-:-:S03]  /*0330*/  IADD3 R15, PT, PT, R1, 0x890, RZ ;  /* 0x00000890010f7810 */ /* 0x000fc60007ffe0ff */
[----:B------:R-:W2:Y:S01]  /*0340*/  LDC R2, c[0x0][0x3d0] ;  /* 0x0000f400ff027b82 */ /* 0x000ea20000000800 */
[----:B-1----:R-:W-:Y:S02]  /*0350*/  MOV R12, UR6 ;  /* 0x00000006000c7c02 */ /* 0x002fe40008000f00 */
[----:B------:R-:W-:Y:S01]  /*0360*/  MOV R13, UR7 ;  /* 0x00000007000d7c02 */ /* 0x000fe20008000f00 */
[----:B0-----:R-:W-:-:S06]  /*0370*/  FMUL R17, R17, 200 ;  /* 0x4348000011117820 */ /* 0x001fcc0000400000 */
[----:B------:R-:W0:Y:S01]  /*0380*/  F2I.TRUNC.NTZ R17, R17 ;  /* 0x0000001100117305 */ /* 0x000e22000020f100 */
[----:B--2---:R-:W-:-:S13]  /*0390*/  ISETP.GE.AND P0, PT, R2, 0x1, PT ;  /* 0x000000010200780c */ /* 0x004fda0003f06270 */
[----:B0-----:R-:W-:Y:S05]  /*03a0*/  @!P0 BRA `(.L_x_726) ;  /* 0x00000048003c8947 */ /* 0x001fea0003800000 */
[C---:B------:R-:W-:Y:S02]  /*03b0*/  ISETP.GE.U32.AND P0, PT, R2.reuse, 0x4, PT ;  /* 0x000000040200780c */ /* 0x040fe40003f06070 */
[----:B------:R-:W-:Y:S02]  /*03c0*/  MOV R3, 0xffffffff ;  /* 0xffffffff00037802 */ /* 0x000fe40000000f00 */
[----:B------:R-:W-:Y:S02]  /*03d0*/  I2FP.F32.S32 R20, R17 ;  /* 0x0000001100147245 */ /* 0x000fe40000201400 */
[----:B------:R-:W-:Y:S02]  /*03e0*/  VIADDMNMX.U32 R0, R2, R3, 0x1f, PT ;  /* 0x0000001f02007446 */ /* 0x000fe40003800003 */
[----:B------:R-:W-:Y:S02]  /*03f0*/  MOV R18, RZ ;  /* 0x000000ff00127202 */ /* 0x000fe40000000f00 */
[----:B------:R-:W-:Y:S01]  /*0400*/  IADD3 R19, PT, PT, R0, 0x1, RZ ;  /* 0x0000000100137810 */ /* 0x000fe20007ffe0ff */
[----:B------:R-:W-:-:S03]  /*0410*/  IMAD.MOV.U32 R0, RZ, RZ, RZ ;  /* 0x000000ffff007224 */ /* 0x000fc600078e00ff */
[----:B------:R-:W-:Y:S01]  /*0420*/  LOP3.LUT R19, R19, 0x3, RZ, 0xc0, !PT ;  /* 0x0000000313137812 */ /* 0x000fe200078ec0ff */
        /* <DEDUP_REMOVED lines=19> */
[----:B------:R-:W-:Y:S05]  /*0560*/  CALL.REL.NOINC `($__internal_11_$__cuda_sm3x_div_rn_noftz_f32_slowpath) ;  /* 0x000000cc00787944 */ /* 0x000fea0003c00000 */
.L_x_731:
[----:B------:R-:W-:Y:S05]  /*0570*/  BSYNC.RECONVERGENT B3 ;  /* 0x0000000000037941 */ /* 0x000fea0003800200 */
.L_x_730:
[----:B------:R-:W0:Y:S02]  /*0580*/  LDC.64 R22, c[0x0][0x3c0] ;  /* 0x0000f000ff167b82 */ /* 0x000e240000000a00 */
[----:B0-----:R-:W2:Y:S01]  /*0590*/  LDG.E R6, desc[UR4][R22.64] ;  /* 0x0000000416067981 */ /* 0x001ea2000c1e1900 */
[----:B------:R-:W-:Y:S02]  /*05a0*/  HFMA2 R3, -RZ, RZ, 1.75, 0 ;  /* 0x3f000000ff037431 */ /* 0x000fe400000001ff */
[----:B------:R-:W-:-:S05]  /*05b0*/  FMUL R2, R20, R2 ;  /* 0x0000000214027220 */ /* 0x000fca0000400000 */
[----:B------:R-:W-:-:S05]  /*05c0*/  LOP3.LUT R3, R3, 0x80000000, R2, 0xb8, !PT ;  /* 0x8000000003037812 */ /* 0x000fca00078eb802 */
[----:B------:R-:W-:-:S04]  /*05d0*/  FADD.RZ R3, R2, R3 ;  /* 0x0000000302037221 */ /* 0x000fc8000000c000 */
[----:B------:R-:W0:Y:S02]  /*05e0*/  F2I.TRUNC.NTZ R0, R3 ;  /* 0x0000000300007305 */ /* 0x000e24000020f100 */
[----:B0-----:R-:W-:-:S04]  /*05f0*/  VIMNMX R0, PT, PT, R0, R17, PT ;  /* 0x0000001100007248 */ /* 0x001fc80003fe0100 */
[----:B------:R-:W-:Y:S02]  /*0600*/  VIMNMX R2, PT, PT, R0, 0x1, !PT ;  /* 0x0000000100027848 */ /* 0x000fe40007fe0100 */
[----:B------:R-:W-:-:S03]  /*0610*/  MOV R0, 0x1 ;  /* 0x0000000100007802 */ /* 0x000fc60000000f00 */
[----:B------:R0:W-:Y:S04]  /*0620*/  STL [R1+0x890], R2 ;  /* 0x0008900201007387 */ /* 0x0001e80000100800 */
[----:B--2---:R0:W-:Y:S02]  /*0630*/  STL [R1+0x810], R6 ;  /* 0x0008100601007387 */ /* 0x0041e40000100800 */
.L_x_729:
[----:B------:R-:W-:Y:S05]  /*0640*/  BSYNC.RECONVERGENT B2 ;  /* 0x0000000000027941 */ /* 0x000fea0003800200 */
.L_x_728:
        /* <DEDUP_REMOVED lines=17> */
[----:B------:R-:W-:Y:S05]  /*0760*/  CALL.REL.NOINC `($__internal_11_$__cuda_sm3x_div_rn_noftz_f32_slowpath) ;  /* 0x000000c800f87944 */ /* 0x000fea0003c00000 */
[----:B------:R-:W-:-:S07]  /*0770*/  MOV R21, R2 ;  /* 0x0000000200157202 */ /* 0x000fce0000000f00 */
.L_x_735:
[----:B------:R-:W-:Y:S05]  /*0780*/  BSYNC.RECONVERGENT B3 ;  /* 0x0000000000037941 */ /* 0x000fea0003800200 */
.L_x_734:
[----:B------:R-:W0:Y:S02]  /*0790*/  LDC.64 R2, c[0x0][0x3c0] ;  /* 0x0000f000ff027b82 */ /* 0x000e240000000a00 */
[----:B0-----:R-:W2:Y:S01]  /*07a0*/  LDG.E R2, desc[UR4][R2.64+0x4] ;  /* 0x0000040402027981 */ /* 0x001ea2000c1e1900 */
[----:B------:R-:W-:Y:S02]  /*07b0*/  HFMA2 R6, -RZ, RZ, 1.75, 0 ;  /* 0x3f000000ff067431 */ /* 0x000fe400000001ff */
[----:B------:R-:W-:-:S05]  /*07c0*/  FMUL R21, R20, R21 ;  /* 0x0000001514157220 */ /* 0x000fca0000400000 */
[----:B------:R-:W-:-:S05]  /*07d0*/  LOP3.LUT R6, R6, 0x80000000, R21, 0xb8, !PT ;  /* 0x8000000006067812 */ /* 0x000fca00078eb815 */
[----:B------:R-:W-:Y:S01]  /*07e0*/  FADD.RZ R6, R21, R6 ;  /* 0x0000000615067221 */ /* 0x000fe2000000c000 */
[C---:B------:R-:W-:Y:S02]  /*07f0*/  LEA R21, R0.reuse, R1, 0x2 ;  /* 0x0000000100157211 */ /* 0x040fe400078e10ff */
[----:B------:R-:W-:-:S03]  /*0800*/  IADD3 R0, PT, PT, R0, 0x1, RZ ;  /* 0x0000000100007810 */ /* 0x000fc60007ffe0ff */
[----:B------:R-:W0:Y:S02]  /*0810*/  F2I.TRUNC.NTZ R6, R6 ;  /* 0x0000000600067305 */ /* 0x000e24000020f100 */
[----:B0-----:R-:W-:-:S04]  /*0820*/  VIMNMX R16, PT, PT, R6, R17, PT ;  /* 0x0000001106107248 */ /* 0x001fc80003fe0100 */
[----:B------:R-:W-:-:S05]  /*0830*/  VIMNMX R16, PT, PT, R16, 0x1, !PT ;  /* 0x0000000110107848 */ /* 0x000fca0007fe0100 */
[----:B------:R0:W-:Y:S04]  /*0840*/  STL [R21+0x890], R16 ;  /* 0x0008901015007387 */ /* 0x0001e80000100800 */
[----:B--2---:R0:W-:Y:S02]  /*0850*/  STL [R21+0x810], R2 ;  /* 0x0008100215007387 */ /* 0x0041e40000100800 */
.L_x_733:
[----:B------:R-:W-:Y:S05]  /*0860*/  BSYNC.RECONVERGENT B2 ;  /* 0x0000000000027941 */ /* 0x000fea0003800200 */
.L_x_732:
        /* <DEDUP_REMOVED lines=19> */
.L_x_739:
[----:B------:R-:W-:Y:S05]  /*09a0*/  BSYNC.RECONVERGENT B3 ;  /* 0x0000000000037941 */ /* 0x000fea0003800200 */
.L_x_738:
        /* <DEDUP_REMOVED lines=13> */
.L_x_737:
[----:B------:R-:W-:Y:S05]  /*0a80*/  BSYNC.RECONVERGENT B2 ;  /* 0x0000000000027941 */ /* 0x000fea0003800200 */
.L_x_736:
        /* <DEDUP_REMOVED lines=23> */
[----:B------:R-:W-:-:S07]  /*0c00*/  MOV R21, R2 ;  /* 0x0000000200157202 */ /* 0x000fce0000000f00 */
.L_x_743:
[----:B------:R-:W-:Y:S05]  /*0c10*/  BSYNC.RECONVERGENT B3 ;  /* 0x0000000000037941 */ /* 0x000fea0003800200 */
.L_x_742:
[----:B------:R-:W0:Y:S02]  /*0c20*/  LDC.64 R2, c[0x0][0x3c0] ;  /* 0x0000f000ff027b82 */ /* 0x000e240000000a00 */
[----:B0-----:R-:W2:Y:S01]  /*0c30*/  LDG.E R2, desc[UR4][R2.64+0xc] ;  /* 0x00000c0402027981 */ /* 0x001ea2000c1e1900 */
[----:B------:R-:W-:Y:S02]  /*0c40*/  HFMA2 R6, -RZ, RZ, 1.75, 0 ;  /* 0x3f000000ff067431 */ /* 0x000fe400000001ff */
[----:B------:R-:W-:-:S05]  /*0c50*/  FMUL R21, R20, R21 ;  /* 0x0000001514157220 */ /* 0x000fca0000400000 */
[----:B------:R-:W-:-:S05]  /*0c60*/  LOP3.LUT R6, R6, 0x80000000, R21, 0xb8, !PT ;  /* 0x8000000006067812 */ /* 0x000fca00078eb815 */
[----:B------:R-:W-:Y:S01]  /*0c70*/  FADD.RZ R6, R21, R6 ;  /* 0x0000000615067221 */ /* 0x000fe2000000c000 */
[C---:B------:R-:W-:Y:S01]  /*0c80*/  IMAD R21, R0.reuse, 0x4, R1 ;  /* 0x0000000400157824 */ /* 0x040fe200078e0201 */
[----:B------:R-:W-:-:S04]  /*0c90*/  IADD3 R0, PT, PT, R0, 0x1, RZ ;  /* 0x0000000100007810 */ /* 0x000fc80007ffe0ff */
[----:B------:R-:W0:Y:S02]  /*0ca0*/  F2I.TRUNC.NTZ R6, R6 ;  /* 0x0000000600067305 */ /* 0x000e24000020f100 */
[----:B0-----:R-:W-:-:S04]  /*0cb0*/  VIMNMX R18, PT, PT, R6, R17, PT ;  /* 0x0000001106127248 */ /* 0x001fc80003fe0100 */
[----:B------:R-:W-:-:S05]  /*0cc0*/  VIMNMX R18, PT, PT, R18, 0x1, !PT ;  /* 0x0000000112127848 */ /* 0x000fca0007fe0100 */
[----:B------:R0:W-:Y:S04]  /*0cd0*/  STL [R21+0x890], R18 ;  /* 0x0008901215007387 */ /* 0x0001e80000100800 */
[----:B--2---:R0:W-:Y:S02]  /*0ce0*/  STL [R21+0x810], R2 ;  /* 0x0008100215007387 */ /* 0x0041e40000100800 */
.L_x_741:
[----:B------:R-:W-:Y:S05]  /*0cf0*/  BSYNC.RECONVERGENT B2 ;  /* 0x0000000000027941 */ /* 0x000fea0003800200 */
.L_x_740:
[----:B------:R-:W-:Y:S01]  /*0d00*/  ISETP.NE.AND P0, PT, R16, 0x4, PT ;  /* 0x000000041000780c */ /* 0x000fe20003f05270 */
[----:B------:R-:W-:Y:S01]  /*0d10*/  BSSY.RECONVERGENT B2, `(.L_x_727) ;  /* 0x00003cc000027945 */ /* 0x000fe20003800200 */
        /* <DEDUP_REMOVED lines=21> */
.L_x_748:
[----:B------:R-:W-:Y:S05]  /*0e70*/  BSYNC.RECONVERGENT B4 ;  /* 0x0000000000047941 */ /* 0x000fea0003800200 */
.L_x_747:
[----:B------:R-:W0:Y:S02]  /*0e80*/  LDC.64 R2, c[0x0][0x3c0] ;  /* 0x0000f000ff027b82 */ /* 0x000e240000000a00 */
[----:B0-----:R-:W2:Y:S01]  /*0e90*/  LDG.E R2, desc[UR4][R2.64+0x10] ;  /* 0x0000100402027981 */ /* 0x001ea2000c1e1900 */
[----:B------:R-:W-:Y:S01]  /*0ea0*/  FMUL R21, R20, R21 ;  /* 0x0000001514157220 */ /* 0x000fe20000400000 */
[----:B------:R-:W-:-:S05]  /*0eb0*/  IMAD.MOV.U32 R6, RZ, RZ, 0x3f000000 ;  /* 0x3f000000ff067424 */ /* 0x000fca00078e00ff */
        /* <DEDUP_REMOVED lines=9> */
.L_x_746:
[----:B------:R-:W-:Y:S05]  /*0f50*/  BSYNC.RECONVERGENT B3 ;  /* 0x0000000000037941 */ /* 0x000fea0003800200 */
.L_x_745:
        /* <DEDUP_REMOVED lines=19> */
.L_x_752:
[----:B------:R-:W-:Y:S05]  /*1090*/  BSYNC.RECONVERGENT B4 ;  /* 0x0000000000047941 */ /* 0x000fea0003800200 */
.L_x_751:
        /* <DEDUP_REMOVED lines=13> */
.L_x_750:
[----:B------:R-:W-:Y:S05]  /*1170*/  BSYNC.RECONVERGENT B3 ;  /* 0x0000000000037941 */ /* 0x000fea0003800200 */
.L_x_749:
        /* <DEDUP_REMOVED lines=19> */
.L_x_756:
[----:B------:R-:W-:Y:S05]  /*12b0*/  BSYNC.RECONVERGENT B4 ;  /* 0x0000000000047941 */ /* 0x000fea0003800200 */
.L_x_755:
        /* <DEDUP_REMOVED lines=13> */
.L_x_754:
[----:B------:R-:W-:Y:S05]  /*1390*/  BSYNC.RECONVERGENT B3 ;  /* 0x0000000000037941 */ /* 0x000fea0003800200 */
.L_x_753:
        /* <DEDUP_REMOVED lines=19> */
.L_x_760:
[----:B------:R-:W-:Y:S05]  /*14d0*/  BSYNC.RECONVERGENT B4 ;  /* 0x0000000000047941 */ /* 0x000fea0003800200 */
.L_x_759:
        /* <DEDUP_REMOVED lines=13> */
.L_x_758:
[----:B------:R-:W-:Y:S05]  /*15b0*/  BSYNC.RECONVERGENT B3 ;  /* 0x0000000000037941 */ /* 0x000fea0003800200 */
.L_x_757:
[----:B------:R-:W-:Y:S01]  /*15c0*/  ISETP.NE.AND P0, PT, R16, 0x8, PT ;  /* 0x000000081000780c */ /* 0x000fe20003f05270 */
[----:B0-----:R-:W-:-:S12]  /*15d0*/  HFMA2 R18, -RZ, RZ, 0, 4.76837158203125e-07 ;  /* 0x00000008ff127431 */ /* 0x001fd800000001ff */
        /* <DEDUP_REMOVED lines=19> */
[----:B------:R-:W-:-:S07]  /*1710*/  IMAD.MOV.U32 R21, RZ, RZ, R2 ;  /* 0x000000ffff157224 */ /* 0x000fce00078e0002 */
.L_x_764:
[----:B------:R-:W-:Y:S05]  /*1720*/  BSYNC.RECONVERGENT B4 ;  /* 0x0000000000047941 */ /* 0x000fea0003800200 */
.L_x_763:
        /* <DEDUP_REMOVED lines=13> */
.L_x_762:
[----:B------:R-:W-:Y:S05]  /*1800*/  BSYNC.RECONVERGENT B3 ;  /* 0x0000000000037941 */ /* 0x000fea0003800200 */
.L_x_761:
        /* <DEDUP_REMOVED lines=19> */
.L_x_768:
[----:B------:R-:W-:Y:S05]  /*1940*/  BSYNC.RECONVERGENT B4 ;  /* 0x0000000000047941 */ /* 0x000fea0003800200 */
.L_x_767:
        /* <DEDUP_REMOVED lines=13> */
.L_x_766:
[----:B------:R-:W-:Y:S05]  /*1a20*/  BSYNC.RECONVERGENT B3 ;  /* 0x0000000000037941 */ /* 0x000fea0003800200 */
.L_x_765:
        /* <DEDUP_REMOVED lines=19> */
.L_x_772:
[----:B------:R-:W-:Y:S05]  /*1b60*/  BSYNC.RECONVERGENT B4 ;  /* 0x0000000000047941 */ /* 0x000fea0003800200 */
.L_x_771:
        /* <DEDUP_REMOVED lines=13> */
.L_x_770:
[----:B------:R-:W-:Y:S05]  /*1c40*/  BSYNC.RECONVERGENT B3 ;  /* 0x0000000000037941 */ /* 0x000fea0003800200 */
.L_x_769:
        /* <DEDUP_REMOVED lines=19> */
.L_x_776:
[----:B------:R-:W-:Y:S05]  /*1d80*/  BSYNC.RECONVERGENT B4 ;  /* 0x0000000000047941 */ /* 0x000fea0003800200 */
.L_x_775:
        /* <DEDUP_REMOVED lines=13> */
.L_x_774:
[----:B------:R-:W-:Y:S05]  /*1e60*/  BSYNC.RECONVERGENT B3 ;  /* 0x0000000000037941 */ /* 0x000fea0003800200 */
.L_x_773:
        /* <DEDUP_REMOVED lines=22> */
.L_x_780:
[----:B------:R-:W-:Y:S05]  /*1fd0*/  BSYNC.RECONVERGENT B4 ;  /* 0x0000000000047941 */ /* 0x000fea0003800200 */
.L_x_779:
        /* <DEDUP_REMOVED lines=13> */
.L_x_778:
[----:B------:R-:W-:Y:S05]  /*20b0*/  BSYNC.RECONVERGENT B3 ;  /* 0x0000000000037941 */ /* 0x000fea0003800200 */
.L_x_777:
        /* <DEDUP_REMOVED lines=19> */
.L_x_784:
[----:B------:R-:W-:Y:S05]  /*21f0*/  BSYNC.RECONVERGENT B4 ;  /* 0x0000000000047941 */ /* 0x000fea0003800200 */
.L_x_783:
        /* <DEDUP_REMOVED lines=13> */
.L_x_782:
[----:B------:R-:W-:Y:S05]  /*22d0*/  BSYNC.RECONVERGENT B3 ;  /* 0x0000000000037941 */ /* 0x000fea0003800200 */
.L_x_781:
        /* <DEDUP_REMOVED lines=19> */
.L_x_788:
[----:B------:R-:W-:Y:S05]  /*2410*/  BSYNC.RECONVERGENT B4 ;  /* 0x0000000000047941 */ /* 0x000fea0003800200 */
.L_x_787:
        /* <DEDUP_REMOVED lines=13> */
.L_x_786:
[----:B------:R-:W-:Y:S05]  /*24f0*/  BSYNC.RECONVERGENT B3 ;  /* 0x0000000000037941 */ /* 0x000fea0003800200 */
.L_x_785:
        /* <DEDUP_REMOVED lines=19> */
.L_x_792:
[----:B------:R-:W-:Y:S05]  /*2630*/  BSYNC.RECONVERGENT B4 ;  /* 0x0000000000047941 */ /* 0x000fea0003800200 */
.L_x_791:
        /* <DEDUP_REMOVED lines=13> */
.L_x_790:
[----:B------:R-:W-:Y:S05]  /*2710*/  BSYNC.RECONVERGENT B3 ;  /* 0x0000000000037941 */ /* 0x000fea0003800200 */
.L_x_789:
        /* <DEDUP_REMOVED lines=22> */
.L_x_796:
[----:B------:R-:W-:Y:S05]  /*2880*/  BSYNC.RECONVERGENT B4 ;  /* 0x0000000000047941 */ /* 0x000fea0003800200 */
.L_x_795:
[----:B------:R-:W0:Y:S02]  /*2890*/  LDC.64 R2, c[0x0][0x3c0] ;  /* 0x0000f000ff027b82 */ /* 0x000e240000000a00 */
[----:B0-----:R-:W2:Y:S01]  /*28a0*/  LDG.E R2, desc[UR4][R2.64+0x40] ;  /* 0x0000400402027981 */ /* 0x001ea2000c1e1900 */
[----:B------:R-:W-:Y:S02]  /*28b0*/  HFMA2 R6, -RZ, RZ, 1.75, 0 ;  /* 0x3f000000ff067431 */ /* 0x000fe400000001ff */
[----:B------:R-:W-:-:S05]  /*28c0*/  FMUL R21, R20, R21 ;  /* 0x0000001514157220 */ /* 0x000fca0000400000 */
[----:B------:R-:W-:-:S05]  /*28d0*/  LOP3.LUT R6, R6, 0x80000000, R21, 0xb8, !PT ;  /* 0x8000000006067812 */ /* 0x000fca00078eb815 */
[----:B------:R-:W-:Y:S01]  /*28e0*/  FADD.RZ R6, R21, R6 ;  /* 0x0000000615067221 */ /* 0x000fe2000000c000 */
[C---:B------:R-:W-:Y:S01]  /*28f0*/  LEA R21, R0.reuse, R1, 0x2 ;  /* 0x0000000100157211 */ /* 0x040fe200078e10ff */
[----:B------:R-:W-:-:S04]  /*2900*/  VIADD R0, R0, 0x1 ;  /* 0x0000000100007836 */ /* 0x000fc80000000000 */
[----:B------:R-:W0:Y:S02]  /*2910*/  F2I.TRUNC.NTZ R6, R6 ;  /* 0x0000000600067305 */ /* 0x000e24000020f100 */
[----:B0-----:R-:W-:-:S04]  /*2920*/  VIMNMX R18, PT, PT, R6, R17, PT ;  /* 0x0000001106127248 */ /* 0x001fc80003fe0100 */
[----:B------:R-:W-:-:S05]  /*2930*/  VIMNMX R18, PT, PT, R18, 0x1, !PT ;  /* 0x0000000112127848 */ /* 0x000fca0007fe0100 */
[----:B------:R0:W-:Y:S04]  /*2940*/  STL [R21+0x890], R18 ;  /* 0x0008901215007387 */ /* 0x0001e80000100800 */
[----:B--2---:R0:W-:Y:S02]  /*2950*/  STL [R21+0x810], R2 ;  /* 0x0008100215007387 */ /* 0x0041e40000100800 */
.L_x_794:
[----:B------:R-:W-:Y:S05]  /*2960*/  BSYNC.RECONVERGENT B3 ;  /* 0x0000000000037941 */ /* 0x000fea0003800200 */
.L_x_793:
        /* <DEDUP_REMOVED lines=19> */
.L_x_800:
[----:B------:R-:W-:Y:S05]  /*2aa0*/  BSYNC.RECONVERGENT B4 ;  /* 0x0000000000047941 */ /* 0x000fea0003800200 */
.L_x_799:
        /* <DEDUP_REMOVED lines=13> */
.L_x_798:
[----:B------:R-:W-:Y:S05]  /*2b80*/  BSYNC.RECONVERGENT B3 ;  /* 0x0000000000037941 */ /* 0x000fea0003800200 */
.L_x_797:
        /* <DEDUP_REMOVED lines=19> */
.L_x_804:
[----:B------:R-:W-:Y:S05]  /*2cc0*/  BSYNC.RECONVERGENT B4 ;  /* 0x0000000000047941 */ /* 0x000fea0003800200 */
.L_x_803:
        /* <DEDUP_REMOVED lines=13> */
.L_x_802:
[----:B------:R-:W-:Y:S05]  /*2da0*/  BSYNC.RECONVERGENT B3 ;  /* 0x0000000000037941 */ /* 0x000fea0003800200 */
.L_x_801:
        /* <DEDUP_REMOVED lines=19> */
.L_x_808:
[----:B------:R-:W-:Y:S05]  /*2ee0*/  BSYNC.RECONVERGENT B4 ;  /* 0x0000000000047941 */ /* 0x000fea0003800200 */
.L_x_807:
        /* <DEDUP_REMOVED lines=13> */
.L_x_806:
[----:B------:R-:W-:Y:S05]  /*2fc0*/  BSYNC.RECONVERGENT B3 ;  /* 0x0000000000037941 */ /* 0x000fea0003800200 */
.L_x_805:
        /* <DEDUP_REMOVED lines=22> */
.L_x_812:
[----:B------:R-:W-:Y:S05]  /*3130*/  BSYNC.RECONVERGENT B4 ;  /* 0x0000000000047941 */ /* 0x000fea0003800200 */
.L_x_811:
        /* <DEDUP_REMOVED lines=13> */
.L_x_810:
[----:B------:R-:W-:Y:S05]  /*3210*/  BSYNC.RECONVERGENT B3 ;  /* 0x0000000000037941 */ /* 0x000fea0003800200 */
.L_x_809:
        /* <DEDUP_REMOVED lines=19> */
.L_x_816:
[----:B------:R-:W-:Y:S05]  /*3350*/  BSYNC.RECONVERGENT B4 ;  /* 0x0000000000047941 */ /* 0x000fea0003800200 */
.L_x_815:
        /* <DEDUP_REMOVED lines=13> */
.L_x_814:
[----:B------:R-:W-:Y:S05]  /*3430*/  BSYNC.RECONVERGENT B3 ;  /* 0x0000000000037941 */ /* 0x000fea0003800200 */
.L_x_813:
        /* <DEDUP_REMOVED lines=19> */
.L_x_820:
[----:B------:R-:W-:Y:S05]  /*3570*/  BSYNC.RECONVERGENT B4 ;  /* 0x0000000000047941 */ /* 0x000fea0003800200 */
.L_x_819:
        /* <DEDUP_REMOVED lines=13> */
.L_x_818:
[----:B------:R-:W-:Y:S05]  /*3650*/  BSYNC.RECONVERGENT B3 ;  /* 0x0000000000037941 */ /* 0x000fea0003800200 */
.L_x_817:
        /* <DEDUP_REMOVED lines=19> */
.L_x_824:
[----:B------:R-:W-:Y:S05]  /*3790*/  BSYNC.RECONVERGENT B4 ;  /* 0x0000000000047941 */ /* 0x000fea0003800200 */
.L_x_823:
        /* <DEDUP_REMOVED lines=13> */
.L_x_822:
[----:B------:R-:W-:Y:S05]  /*3870*/  BSYNC.RECONVERGENT B3 ;  /* 0x0000000000037941 */ /* 0x000fea0003800200 */
.L_x_821:
        /* <DEDUP_REMOVED lines=22> */
.L_x_828:
[----:B------:R-:W-:Y:S05]  /*39e0*/  BSYNC.RECONVERGENT B4 ;  /* 0x0000000000047941 */ /* 0x000fea0003800200 */
.L_x_827:
        /* <DEDUP_REMOVED lines=13> */
.L_x_826:
[----:B------:R-:W-:Y:S05]  /*3ac0*/  BSYNC.RECONVERGENT B3 ;  /* 0x0000000000037941 */ /* 0x000fea0003800200 */
.L_x_825:
        /* <DEDUP_REMOVED lines=19> */
.L_x_832:
[----:B------:R-:W-:Y:S05]  /*3c00*/  BSYNC.RECONVERGENT B4 ;  /* 0x0000000000047941 */ /* 0x000fea0003800200 */
.L_x_831:
        /* <DEDUP_REMOVED lines=13> */
.L_x_830:
[----:B------:R-:W-:Y:S05]  /*3ce0*/  BSYNC.RECONVERGENT B3 ;  /* 0x0000000000037941 */ /* 0x000fea0003800200 */
.L_x_829:
        /* <DEDUP_REMOVED lines=19> */
.L_x_836:
[----:B------:R-:W-:Y:S05]  /*3e20*/  BSYNC.RECONVERGENT B4 ;  /* 0x0000000000047941 */ /* 0x000fea0003800200 */
.L_x_835:
        /* <DEDUP_REMOVED lines=13> */
.L_x_834:
[----:B------:R-:W-:Y:S05]  /*3f00*/  BSYNC.RECONVERGENT B3 ;  /* 0x0000000000037941 */ /* 0x000fea0003800200 */
.L_x_833:
        /* <DEDUP_REMOVED lines=19> */
.L_x_840:
[----:B------:R-:W-:Y:S05]  /*4040*/  BSYNC.RECONVERGENT B4 ;  /* 0x0000000000047941 */ /* 0x000fea0003800200 */
.L_x_839:
        /* <DEDUP_REMOVED lines=13> */
.L_x_838:
[----:B------:R-:W-:Y:S05]  /*4120*/  BSYNC.RECONVERGENT B3 ;  /* 0x0000000000037941 */ /* 0x000fea0003800200 */
.L_x_837:
[----:B------:R-:W-:Y:S01]  /*4130*/  ISETP.NE.AND P0, PT, R16, 0x1c, PT ;  /* 0x0000001c1000780c */ /* 0x000fe20003f05270 */
[----:B0-----:R-:W-:-:S12]  /*4140*/  HFMA2 R18, -RZ, RZ, 0, 1.6689300537109375e-06 ;  /* 0x0000001cff127431 */ /* 0x001fd800000001ff */
        /* <DEDUP_REMOVED lines=20> */
.L_x_844:
[----:B------:R-:W-:Y:S05]  /*4290*/  BSYNC.RECONVERGENT B4 ;  /* 0x0000000000047941 */ /* 0x000fea0003800200 */
.L_x_843:
        /* <DEDUP_REMOVED lines=13> */
.L_x_842:
[----:B------:R-:W-:Y:S05]  /*4370*/  BSYNC.RECONVERGENT B3 ;  /* 0x0000000000037941 */ /* 0x000fea0003800200 */
.L_x_841:
        /* <DEDUP_REMOVED lines=19> */
.L_x_848:
[----:B------:R-:W-:Y:S05]  /*44b0*/  BSYNC.RECONVERGENT B4 ;  /* 0x0000000000047941 */ /* 0x000fea0003800200 */
.L_x_847:
        /* <DEDUP_REMOVED lines=13> */
.L_x_846:
[----:B------:R-:W-:Y:S05]  /*4590*/  BSYNC.RECONVERGENT B3 ;  /* 0x0000000000037941 */ /* 0x000fea0003800200 */
.L_x_845:
        /* <DEDUP_REMOVED lines=19> */
.L_x_852:
[----:B------:R-:W-:Y:S05]  /*46d0*/  BSYNC.RECONVERGENT B4 ;  /* 0x0000000000047941 */ /* 0x000fea0003800200 */
.L_x_851:
        /* <DEDUP_REMOVED lines=13> */
.L_x_850:
[----:B------:R-:W-:Y:S05]  /*47b0*/  BSYNC.RECONVERGENT B3 ;  /* 0x0000000000037941 */ /* 0x000fea0003800200 */
.L_x_849:
        /* <DEDUP_REMOVED lines=19> */
.L_x_854:
[----:B------:R-:W-:Y:S05]  /*48f0*/  BSYNC.RECONVERGENT B3 ;  /* 0x0000000000037941 */ /* 0x000fea0003800200 */
.L_x_853:
        /* <DEDUP_REMOVED lines=13> */
.L_x_744:
[----:B------:R-:W-:Y:S05]  /*49d0*/  BSYNC.RECONVERGENT B2 ;  /* 0x0000000000027941 */ /* 0x000fea0003800200 */
.L_x_727:
[----:B------:R-:W-:-:S13]  /*49e0*/  ISETP.NE.AND P0, PT, R19, RZ, PT ;  /* 0x000000ff1300720c */ /* 0x000fda0003f05270 */
[----:B------:R-:W-:Y:S05]  /*49f0*/  @!P0 BRA `(.L_x_726) ;  /* 0x0000000000a88947 */ /* 0x000fea0003800000 */
[----:B0-----:R-:W-:-:S07]  /*4a00*/  IMAD.MOV.U32 R16, RZ, RZ, RZ ;  /* 0x000000ffff107224 */ /* 0x001fce00078e00ff */
.L_x_859:
[----:B0-----:R-:W0:Y:S02]  /*4a10*/  LDC.64 R2, c[0x0][0x3c8] ;  /* 0x0000f200ff027b82 */ /* 0x001e240000000a00 */
[----:B0-----:R-:W-:-:S05]  /*4a20*/  IMAD.WIDE.U32 R2, R18, 0x4, R2 ;  /* 0x0000000412027825 */ /* 0x001fca00078e0002 */
[----:B------:R-:W2:Y:S01]  /*4a30*/  LDG.E R23, desc[UR4][R2.64] ;  /* 0x0000000402177981 */ /* 0x000ea2000c1e1900 */
[----:B------:R-:W-:Y:S01]  /*4a40*/  IADD3 R16, PT, PT, R16, 0x1, RZ ;  /* 0x0000000110107810 */ /* 0x000fe20007ffe0ff */
[----:B------:R-:W-:Y:S03]  /*4a50*/  BSSY.RECONVERGENT B2, `(.L_x_855) ;  /* 0x0000022000027945 */ /* 0x000fe60003800200 */
[----:B------:R-:W-:Y:S02]  /*4a60*/  ISETP.NE.AND P4, PT, R16, R19, PT ;  /* 0x000000131000720c */ /* 0x000fe40003f85270 */
        /* <DEDUP_REMOVED lines=15> */
[----:B------:R-:W-:Y:S05]  /*4b60*/  CALL.REL.NOINC `($__internal_11_$__cuda_sm3x_div_rn_noftz_f32_slowpath) ;  /* 0x0000008400f87944 */ /* 0x000fea0003c00000 */
[----:B------:R-:W-:-:S07]  /*4b70*/  MOV R21, R2 ;  /* 0x0000000200157202 */ /* 0x000fce0000000f00 */
.L_x_858:
[----:B------:R-:W-:Y:S05]  /*4b80*/  BSYNC.RECONVERGENT B3 ;  /* 0x0000000000037941 */ /* 0x000fea0003800200 */
.L_x_857:
[----:B------:R-:W0:Y:S02]  /*4b90*/  LDC.64 R2, c[0x0][0x3c0] ;  /* 0x0000f000ff027b82 */ /* 0x000e240000000a00 */
        /* <DEDUP_REMOVED lines=9> */
[----:B0-----:R-:W-:-:S04]  /*4c30*/  VIMNMX R21, PT, PT, R6, R17, PT ;  /* 0x0000001106157248 */ /* 0x001fc80003fe0100 */
[----:B------:R-:W-:-:S05]  /*4c40*/  VIMNMX R21, PT, PT, R21, 0x1, !PT ;  /* 0x0000000115157848 */ /* 0x000fca0007fe0100 */
[----:B------:R0:W-:Y:S04]  /*4c50*/  STL [R22+0x890], R21 ;  /* 0x0008901516007387 */ /* 0x0001e80000100800 */
[----:B--2---:R0:W-:Y:S02]  /*4c60*/  STL [R22+0x810], R2 ;  /* 0x0008100216007387 */ /* 0x0041e40000100800 */
.L_x_856:
[----:B------:R-:W-:Y:S05]  /*4c70*/  BSYNC.RECONVERGENT B2 ;  /* 0x0000000000027941 */ /* 0x000fea0003800200 */
.L_x_855:
[----:B------:R-:W-:Y:S01]  /*4c80*/  IADD3 R18, PT, PT, R18, 0x1, RZ ;  /* 0x0000000112127810 */ /* 0x000fe20007ffe0ff */
[----:B------:R-:W-:Y:S06]  /*4c90*/  @P4 BRA `(.L_x_859) ;  /* 0xfffffffc005c4947 */ /* 0x000fec000383ffff */
.L_x_726:
[----:B------:R-:W-:Y:S01]  /*4ca0*/  FSETP.GEU.AND P0, PT, R4, 0.10000000149011611938, PT ;  /* 0x3dcccccd0400780b */ /* 0x000fe20003f0e000 */
[----:B------:R-:W-:Y:S01]  /*4cb0*/  BSSY.RECONVERGENT B2, `(.L_x_860) ;  /* 0x0000017000027945 */ /* 0x000fe20003800200 */
[----:B0-----:R-:W-:-:S04]  /*4cc0*/  VIMNMX R16, PT, PT, R17, 0x200, PT ;  /* 0x0000020011107848 */ /* 0x001fc80003fe0100 */
[----:B------:R-:W-:-:S07]  /*4cd0*/  MOV R18, R16 ;  /* 0x0000001000127202 */ /* 0x000fce0000000f00 */
[----:B------:R-:W-:-:S05]  /*4ce0*/  @!P0 I2FP.F32.S32 R3, R16 ;  /* 0x0000001000038245 */ /* 0x000fca0000201400 */
        /* <DEDUP_REMOVED lines=17> */
[----:B------:R-:W-:Y:S05]  /*4e00*/  CALL.REL.NOINC `($__internal_11_$__cuda_sm3x_div_rn_noftz_f32_slowpath) ;  /* 0x0000008400507944 */ /* 0x000fea0003c00000 */
[----:B------:R-:W-:-:S07]  /*4e10*/  MOV R17, R2 ;  /* 0x0000000200117202 */ /* 0x000fce0000000f00 */
.L_x_861:
[----:B------:R-:W-:Y:S05]  /*4e20*/  BSYNC.RECONVERGENT B2 ;  /* 0x0000000000027941 */ /* 0x000fea0003800200 */
.L_x_860:
[C---:B------:R-:W-:Y:S01]  /*4e30*/  FSETP.GT.AND P0, PT, R17.reuse, 0.0099999997764825820923, PT ;  /* 0x3c23d70a1100780b */ /* 0x040fe20003f04000 */
[----:B------:R-:W-:Y:S01]  /*4e40*/  BSSY.RECONVERGENT B2, `(.L_x_862) ;  /* 0x000028c000027945 */ /* 0x000fe20003800200 */
[----:B------:R-:W-:Y:S02]  /*4e50*/  MOV R33, R11 ;  /* 0x0000000b00217202 */ /* 0x000fe40000000f00 */
[----:B------:R-:W-:-:S04]  /*4e60*/  FSETP.LE.OR P0, PT, R17, RZ, P0 ;  /* 0x000000ff1100720b */ /* 0x000fc80000703400 */
[----:B------:R-:W-:-:S13]  /*4e70*/  FSETP.LT.OR P0, PT, R17, 9.9999999747524270788e-07, P0 ;  /* 0x358637bd1100780b */ /* 0x000fda0000701400 */
[----:B------:R-:W-:Y:S05]  /*4e80*/  @P0 BRA `(.L_x_863) ;  /* 0x00000028001c0947 */ /* 0x000fea0003800000 */
[----:B------:R-:W-:Y:S01]  /*4e90*/  IADD3 R2, PT, PT, R17, -0xd000000, RZ ;  /* 0xf300000011027810 */ /* 0x000fe20007ffe0ff */
[----:B------:R0:W1:Y:S01]  /*4ea0*/  MUFU.RSQ R6, R17 ;  /* 0x0000001100067308 */ /* 0x0000620000001400 */
[----:B------:R-:W-:Y:S02]  /*4eb0*/  BSSY.RECONVERGENT B0, `(.L_x_864) ;  /* 0x000000c000007945 */ /* 0x000fe40003800200 */
[----:B------:R-:W-:-:S13]  /*4ec0*/  ISETP.GT.U32.AND P0, PT, R2, 0x727fffff, PT ;  /* 0x727fffff0200780c */ /* 0x000fda0003f04070 */
[----:B0-----:R-:W-:Y:S05]  /*4ed0*/  @!P0 BRA `(.L_x_865) ;  /* 0x0000000000148947 */ /* 0x001fea0003800000 */
[----:B------:R-:W-:Y:S01]  /*4ee0*/  IMAD.MOV.U32 R31, RZ, RZ, R17 ;  /* 0x000000ffff1f7224 */ /* 0x000fe200078e0011 */
[----:B------:R-:W-:-:S07]  /*4ef0*/  MOV R29, 0x4f10 ;  /* 0x00004f10001d7802 */ /* 0x000fce0000000f00 */
[----:B-1----:R-:W-:Y:S05]  /*4f00*/  CALL.REL.NOINC `($__internal_10_$__cuda_sm20_sqrt_rn_f32_slowpath) ;  /* 0x0000008000b47944 */ /* 0x002fea0003c00000 */
[----:B------:R-:W-:Y:S01]  /*4f10*/  MOV R2, R6 ;  /* 0x0000000600027202 */ /* 0x000fe20000000f00 */
[----:B------:R-:W-:Y:S06]  /*4f20*/  BRA `(.L_x_866) ;  /* 0x0000000000107947 */ /* 0x000fec0003800000 */
.L_x_865:
[C---:B-1----:R-:W-:Y:S01]  /*4f30*/  FMUL.FTZ R2, R6.reuse, R17 ;  /* 0x0000001106027220 */ /* 0x042fe20000410000 */
[----:B------:R-:W-:-:S03]  /*4f40*/  FMUL.FTZ R6, R6, 0.5 ;  /* 0x3f00000006067820 */ /* 0x000fc60000410000 */
[----:B------:R-:W-:-:S04]  /*4f50*/  FFMA R3, -R2, R2, R17 ;  /* 0x0000000202037223 */ /* 0x000fc80000000111 */
[----:B------:R-:W-:-:S07]  /*4f60*/  FFMA R2, R3, R6, R2 ;  /* 0x0000000603027223 */ /* 0x000fce0000000002 */
.L_x_866:
[----:B------:R-:W-:Y:S05]  /*4f70*/  BSYNC.RECONVERGENT B0 ;  /* 0x0000000000007941 */ /* 0x000fea0003800200 */
.L_x_864:
[----:B------:R-:W0:Y:S01]  /*4f80*/  LDCU UR6, c[0x0][0x3e8] ;  /* 0x00007d00ff0677ac */ /* 0x000e220008000800 */
[----:B------:R-:W-:Y:S01]  /*4f90*/  HFMA2 R3, -RZ, RZ, 1.75, 0 ;  /* 0x3f000000ff037431 */ /* 0x000fe200000001ff */
[----:B------:R-:W-:Y:S01]  /*4fa0*/  MOV R6, 0x437c0000 ;  /* 0x437c000000067802 */ /* 0x000fe20000000f00 */
[----:B------:R-:W-:Y:S01]  /*4fb0*/  BSSY.RECONVERGENT B0, `(.L_x_867) ;  /* 0x0000018000007945 */ /* 0x000fe20003800200 */
[----:B0-----:R-:W-:-:S04]  /*4fc0*/  FMUL R2, R2, UR6 ;  /* 0x0000000602027c20 */ /* 0x001fc80008400000 */
        /* <DEDUP_REMOVED lines=8> */
[----:B------:R-:W-:-:S05]  /*5050*/  FMNMX.NAN R30, R2, 1.0010000467300415039, !PT ;  /* 0x3f8020c5021e7809 */ /* 0x000fca0007820000 */
[----:B------:R-:W-:-:S05]  /*5060*/  VIADD R2, R30, 0x1800000 ;  /* 0x018000001e027836 */ /* 0x000fca0000000000 */
[----:B------:R-:W-:-:S04]  /*5070*/  LOP3.LUT R2, R2, 0x7f800000, RZ, 0xc0, !PT ;  /* 0x7f80000002027812 */ /* 0x000fc800078ec0ff */
[----:B------:R-:W-:-:S13]  /*5080*/  ISETP.GT.U32.AND P0, PT, R2, 0x1ffffff, PT ;  /* 0x01ffffff0200780c */ /* 0x000fda0003f04070 */
[----:B------:R-:W-:Y:S05]  /*5090*/  @P0 BRA `(.L_x_868) ;  /* 0x0000000000140947 */ /* 0x000fea0003800000 */
[----:B------:R-:W-:Y:S02]  /*50a0*/  MOV R29, R30 ;  /* 0x0000001e001d7202 */ /* 0x000fe40000000f00 */
[----:B------:R-:W-:-:S07]  /*50b0*/  MOV R6, 0x50d0 ;  /* 0x000050d000067802 */ /* 0x000fce0000000f00 */
[----:B------:R-:W-:Y:S05]  /*50c0*/  CALL.REL.NOINC `($__internal_9_$__cuda_sm20_rcp_rn_f32_slowpath) ;  /* 0x0000007c006c7944 */ /* 0x000fea0003c00000 */
[----:B------:R-:W-:Y:S01]  /*50d0*/  MOV R33, R21 ;  /* 0x0000001500217202 */ /* 0x000fe20000000f00 */
[----:B------:R-:W-:Y:S06]  /*50e0*/  BRA `(.L_x_869) ;  /* 0x0000000000107947 */ /* 0x000fec0003800000 */
.L_x_868:
[----:B------:R-:W0:Y:S02]  /*50f0*/  MUFU.RCP R33, R30 ;  /* 0x0000001e00217308 */ /* 0x000e240000001000 */
[----:B0-----:R-:W-:-:S04]  /*5100*/  FFMA R2, R30, R33, -1 ;  /* 0xbf8000001e027423 */ /* 0x001fc80000000021 */
[----:B------:R-:W-:-:S04]  /*5110*/  FADD.FTZ R2, -R2, -RZ ;  /* 0x800000ff02027221 */ /* 0x000fc80000010100 */
[----:B------:R-:W-:-:S07]  /*5120*/  FFMA R33, R33, R2, R33 ;  /* 0x0000000221217223 */ /* 0x000fce0000000021 */
.L_x_869:
[----:B------:R-:W-:Y:S05]  /*5130*/  BSYNC.RECONVERGENT B0 ;  /* 0x0000000000007941 */ /* 0x000fea0003800200 */
.L_x_867:
[C---:B------:R-:W-:Y:S01]  /*5140*/  FMUL R2, |R33|.reuse, 16777216 ;  /* 0x4b80000021027820 */ /* 0x040fe20000400200 */
[----:B------:R-:W-:Y:S01]  /*5150*/  FSETP.GEU.AND P0, PT, |R33|, 1.175494350822287508e-38, PT ;  /* 0x008000002100780b */ /* 0x000fe20003f0e200 */
[----:B------:R-:W-:Y:S03]  /*5160*/  BSSY.RECONVERGENT B0, `(.L_x_870) ;  /* 0x000004d000007945 */ /* 0x000fe60003800200 */
[----:B------:R-:W-:-:S04]  /*5170*/  FSEL R2, R2, |R33|, !P0 ;  /* 0x4000002102027208 */ /* 0x000fc80004000000 */
[----:B------:R-:W-:-:S04]  /*5180*/  IADD3 R3, PT, PT, R2, -0x3f3504f3, RZ ;  /* 0xc0cafb0d02037810 */ /* 0x000fc80007ffe0ff */
[----:B------:R-:W-:Y:S02]  /*5190*/  LOP3.LUT R21, R3, 0xff800000, RZ, 0xc0, !PT ;  /* 0xff80000003157812 */ /* 0x000fe400078ec0ff */
[----:B------:R-:W-:Y:S02]  /*51a0*/  FSEL R3, RZ, -24, P0 ;  /* 0xc1c00000ff037808 */ /* 0x000fe40000000000 */
[-C--:B------:R-:W-:Y:S02]  /*51b0*/  IADD3 R2, PT, PT, R2, -R21.reuse, RZ ;  /* 0x8000001502027210 */ /* 0x080fe40007ffe0ff */
[----:B------:R-:W-:Y:S02]  /*51c0*/  I2FP.F32.S32 R6, R21 ;  /* 0x0000001500067245 */ /* 0x000fe40000201400 */
[----:B------:R-:W-:Y:S01]  /*51d0*/  FSETP.NEU.AND P0, PT, R33, 1, PT ;  /* 0x3f8000002100780b */ /* 0x000fe20003f0d000 */
[C---:B------:R-:W-:Y:S01]  /*51e0*/  FADD R22, R2.reuse, 1 ;  /* 0x3f80000002167421 */ /* 0x040fe20000000000 */
[----:B------:R-:W-:Y:S01]  /*51f0*/  FADD R20, R2, -1 ;  /* 0xbf80000002147421 */ /* 0x000fe20000000000 */
[----:B------:R-:W-:Y:S01]  /*5200*/  FFMA R3, R6, 1.1920928955078125e-07, R3 ;  /* 0x3400000006037823 */ /* 0x000fe20000000003 */
[----:B------:R-:W-:Y:S01]  /*5210*/  IMAD.MOV.U32 R2, RZ, RZ, 0x3a2c32e4 ;  /* 0x3a2c32e4ff027424 */ /* 0x000fe200078e00ff */
[----:B------:R-:W-:Y:S01]  /*5220*/  ISETP.EQ.OR P0, PT, R18, RZ, !P0 ;  /* 0x000000ff1200720c */ /* 0x000fe20004702670 */
        /* <DEDUP_REMOVED lines=37> */
[----:B------:R1:W2:Y:S01]  /*5480*/  F2I.NTZ R22, R6 ;  /* 0x0000000600167305 */ /* 0x0002a20000203100 */
[----:B0-----:R-:W-:Y:S01]  /*5490*/  FADD R20, R6, -R3 ;  /* 0x8000000306147221 */ /* 0x001fe20000000000 */
[----:B------:R-:W-:Y:S02]  /*54a0*/  FSETP.GT.AND P0, PT, R3, RZ, PT ;  /* 0x000000ff0300720b */ /* 0x000fe40003f04000 */
[----:B-1----:R-:W-:Y:S01]  /*54b0*/  FSEL R6, RZ, +INF , !P2 ;  /* 0x7f800000ff067808 */ /* 0x002fe20005000000 */
[----:B------:R-:W-:Y:S01]  /*54c0*/  FADD R20, R20, R21 ;  /* 0x0000001514147221 */ /* 0x000fe20000000000 */
[----:B------:R-:W-:Y:S02]  /*54d0*/  SEL R3, RZ, 0x83000000, P0 ;  /* 0x83000000ff037807 */ /* 0x000fe40000000000 */
[----:B------:R-:W-:Y:S01]  /*54e0*/  FSETP.NEU.AND P0, PT, |R33|, +INF , PT ;  /* 0x7f8000002100780b */ /* 0x000fe20003f0d200 */
[----:B------:R-:W-:Y:S01]  /*54f0*/  FFMA R21, R20, R23, 0.0013391353422775864601 ;  /* 0x3aaf85ed14157423 */ /* 0x000fe20000000017 */
[----:B--2---:R-:W-:-:S02]  /*5500*/  LEA R22, R22, -R3, 0x17 ;  /* 0x8000000316167211 */ /* 0x004fc400078eb8ff */
[----:B------:R-:W-:Y:S01]  /*5510*/  IADD3 R3, PT, PT, R3, 0x7f000000, RZ ;  /* 0x7f00000003037810 */ /* 0x000fe20007ffe0ff */
        /* <DEDUP_REMOVED lines=17> */
.L_x_871:
[----:B------:R-:W-:Y:S05]  /*5630*/  BSYNC.RECONVERGENT B0 ;  /* 0x0000000000007941 */ /* 0x000fea0003800200 */
.L_x_870:
        /* <DEDUP_REMOVED lines=30> */
[C---:B------:R-:W-:Y:S01]  /*5820*/  FFMA R2, R23.reuse, R2, 0.12022458761930465698 ;  /* 0x3df6384f17027423 */ /* 0x040fe20000000002 */
[----:B------:R-:W-:Y:S02]  /*5830*/  FMUL R21, R30, R30 ;  /* 0x0000001e1e157220 */ /* 0x000fe40000400000 */
[----:B------:R-:W-:Y:S01]  /*5840*/  FFMA R3, R20, 1.4426950216293334961, R3 ;  /* 0x3fb8aa3b14037823 */ /* 0x000fe20000000003 */
[----:B------:R-:W-:-:S03]  /*5850*/  FMUL R23, R23, R2 ;  /* 0x0000000217177220 */ /* 0x000fc60000400000 */
[----:B------:R-:W-:Y:S01]  /*5860*/  FFMA R3, R22, 1.9251366722983220825e-08, R3 ;  /* 0x32a55e3416037823 */ /* 0x000fe20000000003 */
[----:B------:R-:W-:-:S04]  /*5870*/  FMUL R2, R23, 3 ;  /* 0x4040000017027820 */ /* 0x000fc80000400000 */
[----:B------:R-:W-:Y:S01]  /*5880*/  FFMA R2, R20, R2, R3 ;  /* 0x0000000214027223 */ /* 0x000fe20000000003 */
[----:B------:R-:W-:Y:S01]  /*5890*/  FADD R3, R30, R30 ;  /* 0x0000001e1e037221 */ /* 0x000fe20000000000 */
[----:B------:R-:W-:Y:S02]  /*58a0*/  FADD R20, R33, R33 ;  /* 0x0000002121147221 */ /* 0x000fe40000000000 */
[----:B------:R-:W-:Y:S01]  /*58b0*/  FFMA R19, R22, R23, R2 ;  /* 0x0000001716137223 */ /* 0x000fe20000000002 */
[----:B------:R-:W-:Y:S01]  /*58c0*/  HFMA2 R23, -RZ, RZ, 0, 0 ;  /* 0x00000000ff177431 */ /* 0x000fe200000001ff */
[----:B------:R-:W-:Y:S02]  /*58d0*/  LOP3.LUT R22, R3, 0x7f800000, RZ, 0x3c, !PT ;  /* 0x7f80000003167812 */ /* 0x000fe400078e3cff */
[----:B------:R-:W-:Y:S01]  /*58e0*/  FADD R2, R24, R19 ;  /* 0x0000001318027221 */ /* 0x000fe20000000000 */
[----:B------:R-:W-:-:S03]  /*58f0*/  LOP3.LUT R25, R20, 0x7f800000, RZ, 0x3c, !PT ;  /* 0x7f80000014197812 */ /* 0x000fc600078e3cff */
[----:B------:R-:W-:-:S04]  /*5900*/  FADD R24, -R24, R2 ;  /* 0x0000000218187221 */ /* 0x000fc80000000100 */
[----:B------:R-:W-:-:S07]  /*5910*/  FADD R19, R19, -R24 ;  /* 0x8000001813137221 */ /* 0x000fce0000000000 */
.L_x_881:
[----:B------:R-:W-:Y:S01]  /*5920*/  ISETP.GE.AND P1, PT, R0, 0x1, PT ;  /* 0x000000010000780c */ /* 0x000fe20003f26270 */
[----:B------:R-:W-:Y:S01]  /*5930*/  BSSY.RECONVERGENT B1, `(.L_x_874) ;  /* 0x0000069000017945 */ /* 0x000fe20003800200 */
[----:B0-----:R-:W-:-:S11]  /*5940*/  MOV R27, R6 ;  /* 0x00000006001b7202 */ /* 0x001fd60000000f00 */
[----:B------:R-:W-:Y:S05]  /*5950*/  @!P1 BRA `(.L_x_875) ;  /* 0x0000000400989947 */ /* 0x000fea0003800000 */
[----:B------:R-:W-:Y:S01]  /*5960*/  IADD3 R24, PT, PT, R18, -R23, RZ ;  /* 0x8000001712187210 */ /* 0x000fe20007ffe0ff */
[----:B------:R-:W-:Y:S01]  /*5970*/  IMAD.MOV.U32 R26, RZ, RZ, RZ ;  /* 0x000000ffff1a7224 */ /* 0x000fe200078e00ff */
[----:B------:R-:W-:-:S07]  /*5980*/  MOV R27, R6 ;  /* 0x00000006001b7202 */ /* 0x000fce0000000f00 */
.L_x_880:
[----:B------:R-:W-:-:S05]  /*5990*/  LEA R37, R26, R1, 0x2 ;  /* 0x000000011a257211 */ /* 0x000fca00078e10ff */
[----:B------:R-:W2:Y:S04]  /*59a0*/  LDL R32, [R37+0x890] ;  /* 0x0008900025207983 */ /* 0x000ea80000100800 */
[----:B------:R0:W5:Y:S01]  /*59b0*/  LDL R31, [R37+0x810] ;  /* 0x00081000251f7983 */ /* 0x0001620000100800 */
[----:B------:R-:W-:Y:S01]  /*59c0*/  IADD3 R26, PT, PT, R26, 0x1, RZ ;  /* 0x000000011a1a7810 */ /* 0x000fe20007ffe0ff */
[----:B------:R-:W-:Y:S01]  /*59d0*/  BSSY.RECONVERGENT B3, `(.L_x_876) ;  /* 0x000002e000037945 */ /* 0x000fe20003800200 */
[----:B------:R-:W-:Y:S02]  /*59e0*/  IMAD.MOV.U32 R36, RZ, RZ, 0x3f800000 ;  /* 0x3f800000ff247424 */ /* 0x000fe400078e00ff */
        /* <DEDUP_REMOVED lines=11> */
[-C--:B------:R-:W-:Y:S01]  /*5aa0*/  FMUL R39, R2, R37.reuse ;  /* 0x0000002502277220 */ /* 0x080fe20000400000 */
[----:B------:R-:W-:Y:S01]  /*5ab0*/  HFMA2 R43, -RZ, RZ, 0.64013671875, -15.109375 ;  /* 0x391fcb8eff2b7431 */ /* 0x000fe200000001ff */
[----:B------:R-:W-:Y:S02]  /*5ac0*/  FSETP.NEU.AND P4, PT, |R30|, +INF , PT ;  /* 0x7f8000001e00780b */ /* 0x000fe40003f8d200 */
        /* <DEDUP_REMOVED lines=30> */
.L_x_877:
[----:B------:R-:W-:Y:S05]  /*5cb0*/  BSYNC.RECONVERGENT B3 ;  /* 0x0000000000037941 */ /* 0x000fea0003800200 */
.L_x_876:
[----:B------:R-:W-:Y:S01]  /*5cc0*/  IADD3 R32, PT, PT, R24, R35, -R32 ;  /* 0x0000002318207210 */ /* 0x000fe20007ffe820 */
[----:B------:R-:W-:Y:S01]  /*5cd0*/  BSSY.RECONVERGENT B3, `(.L_x_878) ;  /* 0x000002b000037945 */ /* 0x000fe20003800200 */
[----:B-----5:R-:W-:Y:S01]  /*5ce0*/  FMUL R34, R31, R36 ;  /* 0x000000241f227220 */ /* 0x020fe20000400000 */
        /* <DEDUP_REMOVED lines=41> */
.L_x_879:
[----:B------:R-:W-:Y:S05]  /*5f80*/  BSYNC.RECONVERGENT B3 ;  /* 0x0000000000037941 */ /* 0x000fea0003800200 */
.L_x_878:
[----:B------:R-:W-:-:S05]  /*5f90*/  FFMA R34, -R34, R31, R27 ;  /* 0x0000001f22227223 */ /* 0x000fca000000011b */
[----:B------:R-:W-:Y:S01]  /*5fa0*/  FMNMX.NAN R27, R34, 9.9999999392252902908e-09, !PT ;  /* 0x322bcc77221b7809 */ /* 0x000fe20007820000 */
[----:B------:R-:W-:Y:S06]  /*5fb0*/  @P2 BRA `(.L_x_880) ;  /* 0xfffffff800742947 */ /* 0x000fec000383ffff */
.L_x_875:
[----:B------:R-:W-:Y:S05]  /*5fc0*/  BSYNC.RECONVERGENT B1 ;  /* 0x0000000000017941 */ /* 0x000fea0003800200 */
.L_x_874:
[----:B------:R-:W-:Y:S01]  /*5fd0*/  ISETP.NE.AND P1, PT, R9, RZ, PT ;  /* 0x000000ff0900720c */ /* 0x000fe20003f25270 */
        /* <DEDUP_REMOVED lines=9> */
.L_x_873:
[----:B------:R-:W-:Y:S05]  /*6070*/  BSYNC.RECONVERGENT B0 ;  /* 0x0000000000007941 */ /* 0x000fea0003800200 */
.L_x_872:
[----:B------:R-:W-:Y:S01]  /*6080*/  ISETP.GE.AND P0, PT, R18, 0x1, PT ;  /* 0x000000011200780c */ /* 0x000fe20003f06270 */
[----:B------:R-:W-:-:S12]  /*6090*/  BSSY.RECONVERGENT B3, `(.L_x_882) ;  /* 0x0000165000037945 */ /* 0x000fd80003800200 */
[----:B------:R-:W-:Y:S05]  /*60a0*/  @!P0 BRA `(.L_x_883) ;  /* 0x00000014008c8947 */ /* 0x000fea0003800000 */
[C---:B------:R-:W-:Y:S01]  /*60b0*/  FMUL R3, |R30|.reuse, 16777216 ;  /* 0x4b8000001e037820 */ /* 0x040fe20000400200 */
[----:B------:R-:W-:Y:S01]  /*60c0*/  FSETP.GEU.AND P0, PT, |R30|, 1.175494350822287508e-38, PT ;  /* 0x008000001e00780b */ /* 0x000fe20003f0e200 */
[----:B------:R-:W-:Y:S01]  /*60d0*/  HFMA2 R22, -RZ, RZ, 0.771484375, 0.21533203125 ;  /* 0x3a2c32e4ff167431 */ /* 0x000fe200000001ff */
[----:B------:R-:W1:Y:S01]  /*60e0*/  LDC R31, c[0x0][0x3b8] ;  /* 0x0000ee00ff1f7b82 */ /* 0x000e620000000800 */
[----:B------:R-:W-:Y:S02]  /*60f0*/  FSETP.NEU.AND P4, PT, |R33|, +INF , PT ;  /* 0x7f8000002100780b */ /* 0x000fe40003f8d200 */
[----:B------:R-:W-:Y:S02]  /*6100*/  FSEL R3, R3, |R30|, !P0 ;  /* 0x4000001e03037208 */ /* 0x000fe40004000000 */
[----:B------:R-:W-:-:S03]  /*6110*/  FSETP.EQ.OR P4, PT, R33, RZ, !P4 ;  /* 0x000000ff2100720b */ /* 0x000fc60006782400 */
[C---:B------:R-:W-:Y:S01]  /*6120*/  VIADD R2, R3.reuse, 0xc0cafb0d ;  /* 0xc0cafb0d03027836 */ /* 0x040fe20000000000 */
[----:B------:R-:W2:Y:S04]  /*6130*/  LDC.64 R36, c[0x0][0x3a8] ;  /* 0x0000ea00ff247b82 */ /* 0x000ea80000000a00 */
[----:B------:R-:W-:Y:S02]  /*6140*/  LOP3.LUT R6, R2, 0xff800000, RZ, 0xc0, !PT ;  /* 0xff80000002067812 */ /* 0x000fe400078ec0ff */
[----:B------:R-:W-:Y:S02]  /*6150*/  FSEL R2, RZ, -24, P0 ;  /* 0xc1c00000ff027808 */ /* 0x000fe40000000000 */
[-C--:B------:R-:W-:Y:S01]  /*6160*/  IADD3 R3, PT, PT, R3, -R6.reuse, RZ ;  /* 0x8000000603037210 */ /* 0x080fe20007ffe0ff */
[----:B------:R-:W3:Y:S04]  /*6170*/  LDC.64 R34, c[0x0][0x3b0] ;  /* 0x0000ec00ff227b82 */ /* 0x000ee80000000a00 */
[C---:B------:R-:W-:Y:S01]  /*6180*/  FADD R20, R3.reuse, 1 ;  /* 0x3f80000003147421 */ /* 0x040fe20000000000 */
[----:B------:R-:W-:Y:S01]  /*6190*/  FADD R19, R3, -1 ;  /* 0xbf80000003137421 */ /* 0x000fe20000000000 */
[----:B------:R-:W-:-:S02]  /*61a0*/  I2FP.F32.S32 R3, R6 ;  /* 0x0000000600037245 */ /* 0x000fc40000201400 */
[----:B-1----:R-:W-:Y:S01]  /*61b0*/  IADD3 R31, PT, PT, R31, -0x1, RZ ;  /* 0xffffffff1f1f7810 */ /* 0x002fe20007ffe0ff */
[----:B------:R-:W-:Y:S01]  /*61c0*/  FADD R21, R19, R19 ;  /* 0x0000001313157221 */ /* 0x000fe20000000000 */
[----:B------:R-:W1:Y:S01]  /*61d0*/  MUFU.RCP R20, R20 ;  /* 0x0000001400147308 */ /* 0x000e620000001000 */
[----:B------:R-:W-:Y:S02]  /*61e0*/  FFMA R2, R3, 1.1920928955078125e-07, R2 ;  /* 0x3400000003027823 */ /* 0x000fe40000000002 */
[----:B--2---:R-:W-:-:S04]  /*61f0*/  IMAD.WIDE.U32 R36, R31, 0x4, R36 ;  /* 0x000000041f247825 */ /* 0x004fc800078e0024 */
[----:B---3--:R-:W-:-:S04]  /*6200*/  IMAD.WIDE.U32 R34, R31, 0x4, R34 ;  /* 0x000000041f227825 */ /* 0x008fc800078e0022 */
[----:B-1----:R-:W-:-:S04]  /*6210*/  FMUL R21, R20, R21 ;  /* 0x0000001514157220 */ /* 0x002fc80000400000 */
[----:B------:R-:W-:Y:S01]  /*6220*/  FADD R6, R19, -R21 ;  /* 0x8000001513067221 */ /* 0x000fe20000000000 */
[CC--:B------:R-:W-:Y:S01]  /*6230*/  FMUL R3, R21.reuse, R21.reuse ;  /* 0x0000001515037220 */ /* 0x0c0fe20000400000 */
[----:B0-----:R-:W-:Y:S02]  /*6240*/  FFMA R27, R21, 1.4426950216293334961, R2 ;  /* 0x3fb8aa3b151b7823 */ /* 0x001fe40000000002 */
        /* <DEDUP_REMOVED lines=15> */
[----:B------:R-:W-:Y:S02]  /*6340*/  FFMA R22, R21, R22, R3 ;  /* 0x0000001615167223 */ /* 0x000fe40000000003 */
[----:B------:R-:W-:Y:S02]  /*6350*/  LOP3.LUT R26, R19, 0x7f800000, RZ, 0x3c, !PT ;  /* 0x7f800000131a7812 */ /* 0x000fe400078e3cff */
[----:B------:R-:W-:-:S04]  /*6360*/  FADD R23, R27, R22 ;  /* 0x000000161b177221 */ /* 0x000fc80000000000 */
[----:B------:R-:W-:-:S04]  /*6370*/  FADD R27, -R27, R23 ;  /* 0x000000171b1b7221 */ /* 0x000fc80000000100 */
[----:B------:R-:W-:-:S07]  /*6380*/  FADD R27, R22, -R27 ;  /* 0x8000001b161b7221 */ /* 0x000fce0000000000 */
.L_x_910:
[----:B0-----:R-:W0:Y:S01]  /*6390*/  LDCU UR6, c[0x0][0x3b8] ;  /* 0x00007700ff0677ac */ /* 0x001e220008000800 */
[----:B------:R-:W-:Y:S01]  /*63a0*/  IADD3 R25, PT, PT, R18, -0x1, RZ ;  /* 0xffffffff12197810 */ /* 0x000fe20007ffe0ff */
[----:B------:R-:W-:Y:S01]  /*63b0*/  IMAD.MOV.U32 R2, RZ, RZ, RZ ;  /* 0x000000ffff027224 */ /* 0x000fe200078e00ff */
[----:B0-----:R-:W-:-:S09]  /*63c0*/  UISETP.GE.AND UP0, UPT, UR6, 0x1, UPT ;  /* 0x000000010600788c */ /* 0x001fd2000bf06270 */
[----:B-12---:R-:W-:Y:S05]  /*63d0*/  BRA.U !UP0, `(.L_x_884) ;  /* 0x0000000108d47547 */ /* 0x006fea000b800000 */
        /* <DEDUP_REMOVED lines=10> */
.L_x_885:
[----:B------:R-:W2:Y:S02]  /*6480*/  LDG.E R2, desc[UR4][R34.64] ;  /* 0x0000000422027981 */ /* 0x000ea4000c1e1900 */
[----:B--2---:R-:W-:-:S13]  /*6490*/  FSETP.GE.AND P0, PT, R21, R2, PT ;  /* 0x000000021500720b */ /* 0x004fda0003f06000 */
[----:B------:R-:W-:Y:S05]  /*64a0*/  @!P0 BRA `(.L_x_887) ;  /* 0x0000000000088947 */ /* 0x000fea0003800000 */
[----:B------:R0:W5:Y:S01]  /*64b0*/  LDG.E R2, desc[UR4][R36.64] ;  /* 0x0000000424027981 */ /* 0x000162000c1e1900 */
[----:B------:R-:W-:Y:S05]  /*64c0*/  BRA `(.L_x_886) ;  /* 0x0000000000947947 */ /* 0x000fea0003800000 */
.L_x_887:
[----:B------:R-:W-:Y:S01]  /*64d0*/  HFMA2 R2, -RZ, RZ, 0, 0 ;  /* 0x00000000ff027431 */ /* 0x000fe200000001ff */
[----:B------:R-:W-:Y:S06]  /*64e0*/  BSSY.RELIABLE B0, `(.L_x_888) ;  /* 0x000000b000007945 */ /* 0x000fec0003800100 */
.L_x_890:
        /* <DEDUP_REMOVED lines=11> */
.L_x_888:
        /* <DEDUP_REMOVED lines=17> */
[----:B------:R-:W-:Y:S01]  /*66b0*/  MOV R3, R6 ;  /* 0x0000000600037202 */ /* 0x000fe20000000f00 */
[----:B------:R-:W-:Y:S01]  /*66c0*/  IMAD.MOV.U32 R2, RZ, RZ, R43 ;  /* 0x000000ffff027224 */ /* 0x000fe200078e002b */
[----:B------:R-:W-:-:S07]  /*66d0*/  MOV R6, 0x66f0 ;  /* 0x000066f000067802 */ /* 0x000fce0000000f00 */
[----:B------:R-:W-:Y:S05]  /*66e0*/  CALL.REL.NOINC `($__internal_11_$__cuda_sm3x_div_rn_noftz_f32_slowpath) ;  /* 0x0000006c00187944 */ /* 0x000fea0003c00000 */
.L_x_892:
[----:B------:R-:W-:Y:S05]  /*66f0*/  BSYNC.RECONVERGENT B5 ;  /* 0x0000000000057941 */ /* 0x000fea0003800200 */
.L_x_891:
[----:B------:R-:W-:Y:S05]  /*6700*/  BRA `(.L_x_886) ;  /* 0x0000000000047947 */ /* 0x000fea0003800000 */
.L_x_889:
[----:B------:R1:W5:Y:S02]  /*6710*/  LDG.E R2, desc[UR4][R36.64] ;  /* 0x0000000424027981 */ /* 0x000364000c1e1900 */
.L_x_886:
[----:B------:R-:W-:Y:S05]  /*6720*/  BSYNC.RECONVERGENT B4 ;  /* 0x0000000000047941 */ /* 0x000fea0003800200 */
.L_x_884:
[----:B------:R-:W-:Y:S02]  /*6730*/  HFMA2 R6, -RZ, RZ, 0.96630859375, -0.0022525787353515625 ;  /* 0x3bbb989dff067431 */ /* 0x000fe400000001ff */
[----:B-----5:R-:W-:Y:S01]  /*6740*/  FMUL R21, R2, R17 ;  /* 0x0000001102157220 */ /* 0x020fe20000400000 */
[----:B------:R-:W-:Y:S01]  /*6750*/  MOV R32, 0x437c0000 ;  /* 0x437c000000207802 */ /* 0x000fe20000000f00 */
[----:B------:R-:W-:Y:S02]  /*6760*/  BSSY.RECONVERGENT B4, `(.L_x_893) ;  /* 0x000001e000047945 */ /* 0x000fe40003800200 */
[----:B--2---:R-:W-:-:S04]  /*6770*/  FFMA.SAT R3, R21, R6, 0.5 ;  /* 0x3f00000015037423 */ /* 0x004fc80000002006 */
[----:B------:R-:W-:Y:S01]  /*6780*/  FFMA.RM R24, R3, R32, 12582913 ;  /* 0x4b40000103187423 */ /* 0x000fe20000004020 */
[----:B------:R-:W-:Y:S01]  /*6790*/  FMUL R3, R2, -R17 ;  /* 0x8000001102037220 */ /* 0x000fe20000400000 */
[----:B------:R-:W-:Y:S02]  /*67a0*/  FADD R2, R30, -R33 ;  /* 0x800000211e027221 */ /* 0x000fe40000000000 */
[C---:B------:R-:W-:Y:S01]  /*67b0*/  FADD R22, R24.reuse, -12583039 ;  /* 0xcb40007f18167421 */ /* 0x040fe20000000000 */
[----:B------:R-:W-:Y:S01]  /*67c0*/  FFMA.SAT R6, R3, R6, 0.5 ;  /* 0x3f00000003067423 */ /* 0x000fe20000002006 */
[----:B------:R-:W2:Y:S01]  /*67d0*/  MUFU.RCP R39, R2 ;  /* 0x0000000200277308 */ /* 0x000ea20000001000 */
[----:B------:R-:W-:Y:S01]  /*67e0*/  SHF.L.U32 R24, R24, 0x17, RZ ;  /* 0x0000001718187819 */ /* 0x000fe200000006ff */
[----:B------:R-:W-:Y:S01]  /*67f0*/  FFMA R22, R21, 1.4426950216293334961, -R22 ;  /* 0x3fb8aa3b15167823 */ /* 0x000fe20000000816 */
[----:B------:R-:W-:-:S03]  /*6800*/  FFMA.RM R6, R6, R32, 12582913 ;  /* 0x4b40000106067423 */ /* 0x000fc60000004020 */
[----:B------:R-:W-:Y:S01]  /*6810*/  FFMA R32, R21, 1.925963033500011079e-08, R22 ;  /* 0x32a5706015207823 */ /* 0x000fe20000000016 */
[----:B------:R-:W-:-:S04]  /*6820*/  FADD R22, R6, -12583039 ;  /* 0xcb40007f06167421 */ /* 0x000fc80000000000 */
[C---:B------:R-:W-:Y:S01]  /*6830*/  FFMA R22, R3.reuse, 1.4426950216293334961, -R22 ;  /* 0x3fb8aa3b03167823 */ /* 0x040fe20000000816 */
[----:B------:R-:W3:Y:S03]  /*6840*/  MUFU.EX2 R32, R32 ;  /* 0x0000002000207308 */ /* 0x000ee60000000800 */
[----:B------:R-:W-:Y:S01]  /*6850*/  FFMA R22, R3, 1.925963033500011079e-08, R22 ;  /* 0x32a5706003167823 */ /* 0x000fe20000000016 */
[----:B--2---:R-:W-:-:S04]  /*6860*/  FFMA R38, -R2, R39, 1 ;  /* 0x3f80000002267423 */ /* 0x004fc80000000127 */
[----:B------:R-:W2:Y:S01]  /*6870*/  MUFU.EX2 R21, R22 ;  /* 0x0000001600157308 */ /* 0x000ea20000000800 */
[----:B------:R-:W-:Y:S01]  /*6880*/  FFMA R38, R39, R38, R39 ;  /* 0x0000002627267223 */ /* 0x000fe20000000027 */
[----:B---3--:R-:W-:Y:S01]  /*6890*/  FFMA R3, R24, R32, -R33 ;  /* 0x0000002018037223 */ /* 0x008fe20000000821 */
[----:B------:R-:W-:-:S05]  /*68a0*/  SHF.L.U32 R24, R6, 0x17, RZ ;  /* 0x0000001706187819 */ /* 0x000fca00000006ff */
[----:B------:R-:W3:Y:S01]  /*68b0*/  FCHK P0, R3, R2 ;  /* 0x0000000203007302 */ /* 0x000ee20000000000 */
[----:B------:R-:W-:Y:S01]  /*68c0*/  FFMA R39, R3, R38, RZ ;  /* 0x0000002603277223 */ /* 0x000fe200000000ff */
[----:B--2---:R-:W-:-:S03]  /*68d0*/  FMUL R24, R24, R21 ;  /* 0x0000001518187220 */ /* 0x004fc60000400000 */
[----:B------:R-:W-:-:S04]  /*68e0*/  FFMA R6, -R2, R39, R3 ;  /* 0x0000002702067223 */ /* 0x000fc80000000103 */
[----:B------:R-:W-:Y:S01]  /*68f0*/  FFMA R6, R38, R6, R39 ;  /* 0x0000000626067223 */ /* 0x000fe20000000027 */
[----:B---3--:R-:W-:Y:S06]  /*6900*/  @!P0 BRA `(.L_x_894) ;  /* 0x00000000000c8947 */ /* 0x008fec0003800000 */
[----:B------:R-:W-:-:S07]  /*6910*/  MOV R6, 0x6930 ;  /* 0x0000693000067802 */ /* 0x000fce0000000f00 */
[----:B01----:R-:W-:Y:S05]  /*6920*/  CALL.REL.NOINC `($__internal_11_$__cuda_sm3x_div_rn_noftz_f32_slowpath) ;  /* 0x0000006800887944 */ /* 0x003fea0003c00000 */
[----:B------:R-:W-:-:S07]  /*6930*/  IMAD.MOV.U32 R6, RZ, RZ, R2 ;  /* 0x000000ffff067224 */ /* 0x000fce00078e0002 */
.L_x_894:
[----:B------:R-:W-:Y:S05]  /*6940*/  BSYNC.RECONVERGENT B4 ;  /* 0x0000000000047941 */ /* 0x000fea0003800200 */
.L_x_893:
[----:B------:R-:W-:Y:S01]  /*6950*/  FADD.SAT R2, RZ, R6 ;  /* 0x00000006ff027221 */ /* 0x000fe20000002000 */
[----:B------:R-:W-:Y:S01]  /*6960*/  HFMA2 R6, -RZ, RZ, 0, 0 ;  /* 0x00000000ff067431 */ /* 0x000fe200000001ff */
[----:B------:R-:W-:Y:S06]  /*6970*/  BSSY.RECONVERGENT B0, `(.L_x_895) ;  /* 0x00000d3000007945 */ /* 0x000fec0003800200 */
.L_x_909:
[----:B------:R-:W-:Y:S01]  /*6980*/  FSETP.NEU.AND P1, PT, R30, 1, PT ;  /* 0x3f8000001e00780b */ /* 0x000fe20003f2d000 */
[----:B------:R-:W-:Y:S01]  /*6990*/  BSSY.RECONVERGENT B1, `(.L_x_896) ;  /* 0x0000028000017945 */ /* 0x000fe20003800200 */
[----:B------:R-:W-:Y:S02]  /*69a0*/  MOV R32, 0x3f800000 ;  /* 0x3f80000000207802 */ /* 0x000fe40000000f00 */
[----:B------:R-:W-:-:S13]  /*69b0*/  ISETP.EQ.OR P0, PT, R6, RZ, !P1 ;  /* 0x000000ff0600720c */ /* 0x000fda0004f02670 */
[----:B--2---:R-:W-:Y:S05]  /*69c0*/  @P0 BRA `(.L_x_897) ;  /* 0x0000000000900947 */ /* 0x004fea0003800000 */
[----:B------:R-:W-:-:S04]  /*69d0*/  I2FP.F32.U32 R22, R6 ;  /* 0x0000000600167245 */ /* 0x000fc80000201000 */
[----:B------:R-:W-:-:S04]  /*69e0*/  FSETP.NAN.AND P0, PT, |R22|, |R22|, PT ;  /* 0x400000161600720b */ /* 0x000fc80003f08200 */
[----:B------:R-:W-:-:S13]  /*69f0*/  FSETP.NUM.AND P0, PT, |R30|, |R30|, !P0 ;  /* 0x4000001e1e00720b */ /* 0x000fda0004707200 */
[----:B------:R-:W-:Y:S01]  /*6a00*/  @!P0 FADD R32, R30, R22 ;  /* 0x000000161e208221 */ /* 0x000fe20000000000 */
[----:B------:R-:W-:Y:S06]  /*6a10*/  @!P0 BRA `(.L_x_897) ;  /* 0x00000000007c8947 */ /* 0x000fec0003800000 */
[CC--:B------:R-:W-:Y:S01]  /*6a20*/  FMUL R32, R23.reuse, R22.reuse ;  /* 0x0000001617207220 */ /* 0x0c0fe20000400000 */
[----:B------:R-:W-:Y:S02]  /*6a30*/  FSETP.NEU.AND P3, PT, |R30|, +INF , PT ;  /* 0x7f8000001e00780b */ /* 0x000fe40003f6d200 */
[----:B------:R-:W-:Y:S01]  /*6a40*/  MOV R40, 0x391fcb8e ;  /* 0x391fcb8e00287802 */ /* 0x000fe20000000f00 */
[----:B------:R-:W2:Y:S01]  /*6a50*/  FRND R3, R32 ;  /* 0x0000002000037307 */ /* 0x000ea20000201000 */
[----:B------:R-:W-:Y:S01]  /*6a60*/  FFMA R38, R23, R22, -R32 ;  /* 0x0000001617267223 */ /* 0x000fe20000000820 */
[----:B------:R-:W-:-:S03]  /*6a70*/  FSETP.GT.AND P2, PT, |R32|, 152, PT ;  /* 0x431800002000780b */ /* 0x000fc60003f44200 */
[----:B------:R-:W-:-:S05]  /*6a80*/  FFMA R38, R27, R22, R38 ;  /* 0x000000161b267223 */ /* 0x000fca0000000026 */
[----:B------:R-:W-:Y:S01]  /*6a90*/  @!P3 FMUL R39, R22, 0.5 ;  /* 0x3f0000001627b820 */ /* 0x000fe20000400000 */
[----:B--2---:R-:W-:-:S05]  /*6aa0*/  FADD R21, R32, -R3 ;  /* 0x8000000320157221 */ /* 0x004fca0000000000 */
[----:B------:R-:W2:Y:S01]  /*6ab0*/  @!P3 FRND.TRUNC R39, R39 ;  /* 0x000000270027b307 */ /* 0x000ea2000020d000 */
[----:B------:R-:W-:Y:S01]  /*6ac0*/  FSETP.GT.AND P0, PT, R3, RZ, PT ;  /* 0x000000ff0300720b */ /* 0x000fe20003f04000 */
[----:B------:R-:W-:-:S03]  /*6ad0*/  FADD R21, R21, R38 ;  /* 0x0000002615157221 */ /* 0x000fc60000000000 */
[----:B------:R-:W-:Y:S01]  /*6ae0*/  SEL R3, RZ, 0x83000000, P0 ;  /* 0x83000000ff037807 */ /* 0x000fe20000000000 */
[----:B------:R-:W-:Y:S01]  /*6af0*/  FFMA R38, R21, R40, 0.0013391353422775864601 ;  /* 0x3aaf85ed15267423 */ /* 0x000fe20000000028 */
[----:B------:R-:W-:-:S03]  /*6b00*/  FSETP.GEU.AND P0, PT, R32, RZ, PT ;  /* 0x000000ff2000720b */ /* 0x000fc60003f0e000 */
[C---:B------:R-:W-:Y:S02]  /*6b10*/  FFMA R40, R21.reuse, R38, 0.0096188392490148544312 ;  /* 0x3c1d985615287423 */ /* 0x040fe40000000026 */
[----:B------:R3:W4:Y:S02]  /*6b20*/  F2I.NTZ R38, R32 ;  /* 0x0000002000267305 */ /* 0x0007240000203100 */
[----:B------:R-:W-:Y:S01]  /*6b30*/  FFMA R40, R21, R40, 0.055503588169813156128 ;  /* 0x3d6357bb15287423 */ /* 0x000fe20000000028 */
[----:B--2---:R-:W-:Y:S01]  /*6b40*/  @!P3 FADD R41, R39, R39 ;  /* 0x000000272729b221 */ /* 0x004fe20000000000 */
[----:B------:R-:W-:Y:S02]  /*6b50*/  IADD3 R39, PT, PT, R3, 0x7f000000, RZ ;  /* 0x7f00000003277810 */ /* 0x000fe40007ffe0ff */
[----:B------:R-:W-:Y:S01]  /*6b60*/  FFMA R40, R21, R40, 0.24022644758224487305 ;  /* 0x3e75fdec15287423 */ /* 0x000fe20000000028 */
[----:B------:R-:W-:Y:S01]  /*6b70*/  @!P3 FADD R41, R22, -R41 ;  /* 0x800000291629b221 */ /* 0x000fe20000000000 */
[----:B---3--:R-:W-:-:S02]  /*6b80*/  FSEL R32, RZ, +INF , !P0 ;  /* 0x7f800000ff207808 */ /* 0x008fc40004000000 */
[----:B------:R-:W-:Y:S02]  /*6b90*/  FFMA R40, R21, R40, 0.69314718246459960938 ;  /* 0x3f31721815287423 */ /* 0x000fe40000000028 */
[----:B------:R-:W-:Y:S02]  /*6ba0*/  @!P3 FSETP.NEU.AND P0, PT, |R41|, 1, PT ;  /* 0x3f8000002900b80b */ /* 0x000fe40003f0d200 */
[----:B------:R-:W-:Y:S01]  /*6bb0*/  FFMA R40, R21, R40, 1 ;  /* 0x3f80000015287423 */ /* 0x000fe20000000028 */
[----:B----4-:R-:W-:Y:S01]  /*6bc0*/  IMAD R38, R38, 0x800000, -R3 ;  /* 0x0080000026267824 */ /* 0x010fe200078e0a03 */
[----:B------:R-:W-:Y:S02]  /*6bd0*/  @!P3 LOP3.LUT R3, R20, 0x7fffffff, RZ, 0xc0, !PT ;  /* 0x7fffffff1403b812 */ /* 0x000fe400078ec0ff */
[----:B------:R-:W-:-:S04]  /*6be0*/  FMUL R39, R39, R40 ;  /* 0x0000002827277220 */ /* 0x000fc80000400000 */
[----:B------:R-:W-:Y:S01]  /*6bf0*/  @!P2 FMUL R32, R38, R39 ;  /* 0x000000272620a220 */ /* 0x000fe20000400000 */
[----:B------:R-:W-:-:S07]  /*6c00*/  @!P3 FSEL R32, R3, R20, P0 ;  /* 0x000000140320b208 */ /* 0x000fce0000000000 */
.L_x_897:
[----:B------:R-:W-:Y:S05]  /*6c10*/  BSYNC.RECONVERGENT B1 ;  /* 0x0000000000017941 */ /* 0x000fea0003800200 */
.L_x_896:
[----:B------:R-:W-:Y:S01]  /*6c20*/  FSETP.NEU.AND P2, PT, R33, 1, PT ;  /* 0x3f8000002100780b */ /* 0x000fe20003f4d000 */
[----:B------:R-:W-:Y:S01]  /*6c30*/  BSSY.RECONVERGENT B1, `(.L_x_898) ;  /* 0x000002a000017945 */ /* 0x000fe20003800200 */
[----:B------:R-:W-:Y:S01]  /*6c40*/  IADD3 R3, PT, PT, R25, -R6, RZ ;  /* 0x8000000619037210 */ /* 0x000fe20007ffe0ff */
        /* <DEDUP_REMOVED lines=10> */
[----:B------:R-:W2:Y:S01]  /*6cf0*/  FRND R21, R38 ;  /* 0x0000002600157307 */ /* 0x000ea20000201000 */
[----:B------:R-:W-:Y:S01]  /*6d00*/  FFMA R39, R29, R22, -R38 ;  /* 0x000000161d277223 */ /* 0x000fe20000000826 */
[----:B------:R-:W-:-:S03]  /*6d10*/  FSETP.GT.AND P3, PT, |R38|, 152, PT ;  /* 0x431800002600780b */ /* 0x000fc60003f64200 */
[----:B------:R-:W-:Y:S01]  /*6d20*/  FFMA R40, R28, R22, R39 ;  /* 0x000000161c287223 */ /* 0x000fe20000000027 */
[----:B--2---:R-:W-:Y:S01]  /*6d30*/  FADD R39, R38, -R21 ;  /* 0x8000001526277221 */ /* 0x004fe20000000000 */
[----:B------:R-:W-:-:S03]  /*6d40*/  FSETP.GT.AND P0, PT, R21, RZ, PT ;  /* 0x000000ff1500720b */ /* 0x000fc60003f04000 */
[----:B------:R-:W-:Y:S01]  /*6d50*/  FADD R39, R39, R40 ;  /* 0x0000002827277221 */ /* 0x000fe20000000000 */
[----:B------:R-:W-:Y:S02]  /*6d60*/  SEL R21, RZ, 0x83000000, P0 ;  /* 0x83000000ff157807 */ /* 0x000fe40000000000 */
[----:B------:R-:W-:Y:S01]  /*6d70*/  FSETP.GEU.AND P0, PT, R38, RZ, PT ;  /* 0x000000ff2600720b */ /* 0x000fe20003f0e000 */
[----:B------:R-:W-:Y:S01]  /*6d80*/  FFMA R40, R39, R42, 0.0013391353422775864601 ;  /* 0x3aaf85ed27287423 */ /* 0x000fe2000000002a */
[----:B------:R-:W-:-:S03]  /*6d90*/  IADD3 R41, PT, PT, R21, 0x7f000000, RZ ;  /* 0x7f00000015297810 */ /* 0x000fc60007ffe0ff */
[C---:B------:R-:W-:Y:S02]  /*6da0*/  FFMA R42, R39.reuse, R40, 0.0096188392490148544312 ;  /* 0x3c1d9856272a7423 */ /* 0x040fe40000000028 */
[----:B------:R-:W2:Y:S02]  /*6db0*/  F2I.NTZ R40, R38 ;  /* 0x0000002600287305 */ /* 0x000ea40000203100 */
[----:B------:R-:W-:-:S04]  /*6dc0*/  FFMA R42, R39, R42, 0.055503588169813156128 ;  /* 0x3d6357bb272a7423 */ /* 0x000fc8000000002a */
[----:B------:R-:W-:-:S04]  /*6dd0*/  FFMA R42, R39, R42, 0.24022644758224487305 ;  /* 0x3e75fdec272a7423 */ /* 0x000fc8000000002a */
[----:B------:R-:W-:-:S04]  /*6de0*/  FFMA R42, R39, R42, 0.69314718246459960938 ;  /* 0x3f317218272a7423 */ /* 0x000fc8000000002a */
[----:B------:R-:W-:Y:S01]  /*6df0*/  FFMA R42, R39, R42, 1 ;  /* 0x3f800000272a7423 */ /* 0x000fe2000000002a */
[----:B--2---:R-:W-:Y:S01]  /*6e00*/  IMAD R40, R40, 0x800000, -R21 ;  /* 0x0080000028287824 */ /* 0x004fe200078e0a15 */
[----:B------:R-:W-:Y:S02]  /*6e10*/  FSEL R21, RZ, +INF , !P0 ;  /* 0x7f800000ff157808 */ /* 0x000fe40004000000 */
[----:B------:R-:W-:-:S04]  /*6e20*/  FMUL R41, R41, R42 ;  /* 0x0000002a29297220 */ /* 0x000fc80000400000 */
[----:B------:R-:W-:Y:S01]  /*6e30*/  @!P3 FMUL R21, R40, R41 ;  /* 0x000000292815b220 */ /* 0x000fe20000400000 */
[----:B------:R-:W-:Y:S06]  /*6e40*/  @!P4 BRA `(.L_x_899) ;  /* 0x000000000020c947 */ /* 0x000fec0003800000 */
[----:B------:R-:W-:Y:S01]  /*6e50*/  FMUL R38, R22, 0.5 ;  /* 0x3f00000016267820 */ /* 0x000fe20000400000 */
[----:B------:R-:W-:-:S05]  /*6e60*/  ISETP.GE.AND P3, PT, R3, RZ, PT ;  /* 0x000000ff0300720c */ /* 0x000fca0003f66270 */
[----:B------:R-:W2:Y:S02]  /*6e70*/  FRND.TRUNC R38, R38 ;  /* 0x0000002600267307 */ /* 0x000ea4000020d000 */
[----:B--2---:R-:W-:-:S04]  /*6e80*/  FADD R21, R38, R38 ;  /* 0x0000002626157221 */ /* 0x004fc80000000000 */
[----:B------:R-:W-:-:S05]  /*6e90*/  FADD R21, R22, -R21 ;  /* 0x8000001516157221 */ /* 0x000fca0000000000 */
[----:B------:R-:W-:Y:S02]  /*6ea0*/  FSETP.NEU.AND P0, PT, |R21|, 1, PT ;  /* 0x3f8000001500780b */ /* 0x000fe40003f0d200 */
[----:B------:R-:W-:-:S11]  /*6eb0*/  SEL R21, R26, R19, !P3 ;  /* 0x000000131a157207 */ /* 0x000fd60005800000 */
[----:B------:R-:W-:-:S07]  /*6ec0*/  @P0 LOP3.LUT R21, R21, 0x7fffffff, RZ, 0xc0, !PT ;  /* 0x7fffffff15150812 */ /* 0x000fce00078ec0ff */
.L_x_899:
[----:B------:R-:W-:Y:S05]  /*6ed0*/  BSYNC.RECONVERGENT B1 ;  /* 0x0000000000017941 */ /* 0x000fea0003800200 */
.L_x_898:
[----:B------:R-:W-:Y:S01]  /*6ee0*/  ISETP.GE.AND P0, PT, R0, 0x1, PT ;  /* 0x000000010000780c */ /* 0x000fe20003f06270 */
[----:B------:R-:W-:Y:S01]  /*6ef0*/  FMUL R32, R7, R32 ;  /* 0x0000002007207220 */ /* 0x000fe20000400000 */
[----:B------:R-:W-:Y:S03]  /*6f00*/  BSSY.RECONVERGENT B1, `(.L_x_900) ;  /* 0x000006a000017945 */ /* 0x000fe60003800200 */
[----:B------:R-:W-:-:S08]  /*6f10*/  FMUL R21, R32, R21 ;  /* 0x0000001520157220 */ /* 0x000fd00000400000 */
[----:B------:R-:W-:Y:S05]  /*6f20*/  @!P0 BRA `(.L_x_901) ;  /* 0x00000004009c8947 */ /* 0x000fea0003800000 */
[----:B------:R-:W-:-:S07]  /*6f30*/  HFMA2 R22, -RZ, RZ, 0, 0 ;  /* 0x00000000ff167431 */ /* 0x000fce00000001ff */
.L_x_908:
        /* <DEDUP_REMOVED lines=19> */
[CC--:B------:R-:W-:Y:S01]  /*7070*/  FMUL R44, R23.reuse, R42.reuse ;  /* 0x0000002a172c7220 */ /* 0x0c0fe20000400000 */
[----:B------:R-:W-:Y:S02]  /*7080*/  MOV R48, 0x391fcb8e ;  /* 0x391fcb8e00307802 */ /* 0x000fe40000000f00 */
[----:B------:R-:W-:Y:S01]  /*7090*/  FSETP.NEU.AND P6, PT, |R30|, +INF , PT ;  /* 0x7f8000001e00780b */ /* 0x000fe20003fcd200 */
        /* <DEDUP_REMOVED lines=9> */
[----:B------:R-:W-:-:S04]  /*7130*/  FFMA R46, R43, R48, 0.0013391353422775864601 ;  /* 0x3aaf85ed2b2e7423 */ /* 0x000fc80000000030 */
[----:B------:R-:W-:-:S04]  /*7140*/  FFMA R46, R43, R46, 0.0096188392490148544312 ;  /* 0x3c1d98562b2e7423 */ /* 0x000fc8000000002e */
[C---:B------:R-:W-:Y:S02]  /*7150*/  FFMA R48, R43.reuse, R46, 0.055503588169813156128 ;  /* 0x3d6357bb2b307423 */ /* 0x040fe4000000002e */
[----:B------:R-:W2:Y:S02]  /*7160*/  F2I.NTZ R46, R44 ;  /* 0x0000002c002e7305 */ /* 0x000ea40000203100 */
[----:B------:R-:W-:-:S04]  /*7170*/  FFMA R48, R43, R48, 0.24022644758224487305 ;  /* 0x3e75fdec2b307423 */ /* 0x000fc80000000030 */
[----:B------:R-:W-:-:S04]  /*7180*/  FFMA R48, R43, R48, 0.69314718246459960938 ;  /* 0x3f3172182b307423 */ /* 0x000fc80000000030 */
[----:B------:R-:W-:Y:S01]  /*7190*/  FFMA R48, R43, R48, 1 ;  /* 0x3f8000002b307423 */ /* 0x000fe20000000030 */
[----:B------:R-:W-:Y:S02]  /*71a0*/  IADD3 R43, PT, PT, R41, 0x7f000000, RZ ;  /* 0x7f000000292b7810 */ /* 0x000fe40007ffe0ff */
[----:B--2---:R-:W-:-:S03]  /*71b0*/  LEA R46, R46, -R41, 0x17 ;  /* 0x800000292e2e7211 */ /* 0x004fc600078eb8ff */
[----:B------:R-:W-:Y:S01]  /*71c0*/  FMUL R43, R43, R48 ;  /* 0x000000302b2b7220 */ /* 0x000fe20000400000 */
[----:B------:R-:W-:-:S03]  /*71d0*/  FSEL R41, RZ, +INF , !P5 ;  /* 0x7f800000ff297808 */ /* 0x000fc60006800000 */
[----:B------:R-:W-:Y:S01]  /*71e0*/  @!P0 FMUL R41, R46, R43 ;  /* 0x0000002b2e298220 */ /* 0x000fe20000400000 */
[----:B------:R-:W-:Y:S06]  /*71f0*/  @P6 BRA `(.L_x_905) ;  /* 0x0000000000246947 */ /* 0x000fec0003800000 */
[----:B------:R-:W-:Y:S01]  /*7200*/  FMUL R43, R42, 0.5 ;  /* 0x3f0000002a2b7820 */ /* 0x000fe20000400000 */
[----:B------:R-:W-:-:S05]  /*7210*/  ISETP.GE.AND P5, PT, R40, RZ, PT ;  /* 0x000000ff2800720c */ /* 0x000fca0003fa6270 */
[----:B------:R-:W2:Y:S02]  /*7220*/  FRND.TRUNC R43, R43 ;  /* 0x0000002b002b7307 */ /* 0x000ea4000020d000 */
[----:B--2---:R-:W-:-:S04]  /*7230*/  FADD R41, R43, R43 ;  /* 0x0000002b2b297221 */ /* 0x004fc80000000000 */
[----:B------:R-:W-:-:S05]  /*7240*/  FADD R41, R42, -R41 ;  /* 0x800000292a297221 */ /* 0x000fca0000000000 */
[----:B------:R-:W-:Y:S02]  /*7250*/  FSETP.NEU.AND P0, PT, |R41|, 1, PT ;  /* 0x3f8000002900780b */ /* 0x000fe40003f0d200 */
[----:B------:R-:W-:-:S04]  /*7260*/  LOP3.LUT R41, R20, 0x7f800000, RZ, 0x3c, !PT ;  /* 0x7f80000014297812 */ /* 0x000fc800078e3cff */
[----:B------:R-:W-:-:S07]  /*7270*/  SEL R41, R41, R20, !P5 ;  /* 0x0000001429297207 */ /* 0x000fce0006800000 */
[----:B------:R-:W-:-:S07]  /*7280*/  @P0 LOP3.LUT R41, R41, 0x7fffffff, RZ, 0xc0, !PT ;  /* 0x7fffffff29290812 */ /* 0x000fce00078ec0ff */
.L_x_905:
[----:B------:R-:W-:Y:S05]  /*7290*/  BSYNC.RECONVERGENT B5 ;  /* 0x0000000000057941 */ /* 0x000fea0003800200 */
.L_x_904:
        /* <DEDUP_REMOVED lines=30> */
[----:B--2---:R-:W-:Y:S02]  /*7480*/  LEA R44, R44, -R39, 0x17 ;  /* 0x800000272c2c7211 */ /* 0x004fe400078eb8ff */
[----:B------:R-:W-:Y:S01]  /*7490*/  FSEL R39, RZ, +INF , !P0 ;  /* 0x7f800000ff277808 */ /* 0x000fe20004000000 */
        /* <DEDUP_REMOVED lines=11> */
.L_x_907:
[----:B------:R-:W-:Y:S05]  /*7550*/  BSYNC.RECONVERGENT B5 ;  /* 0x0000000000057941 */ /* 0x000fea0003800200 */
.L_x_906:
[----:B------:R-:W-:-:S05]  /*7560*/  FFMA R21, -R32, R39, R21 ;  /* 0x0000002720157223 */ /* 0x000fca0000000115 */
[----:B------:R-:W-:-:S07]  /*7570*/  FMNMX.NAN R21, R21, 9.9999999392252902908e-09, !PT ;  /* 0x322bcc7715157809 */ /* 0x000fce0007820000 */
.L_x_903:
[----:B------:R-:W-:Y:S05]  /*7580*/  BSYNC.RECONVERGENT B4 ;  /* 0x0000000000047941 */ /* 0x000fea0003800200 */
.L_x_902:
[----:B------:R-:W-:Y:S05]  /*7590*/  @P3 BRA `(.L_x_908) ;  /* 0xfffffff800683947 */ /* 0x000fea000383ffff */
.L_x_901:
[----:B------:R-:W-:Y:S05]  /*75a0*/  BSYNC.RECONVERGENT B1 ;  /* 0x0000000000017941 */ /* 0x000fea0003800200 */
.L_x_900:
        /* <DEDUP_REMOVED lines=16> */
.L_x_895:
[----:B------:R-:W-:Y:S01]  /*76b0*/  ISETP.GE.AND P0, PT, R18, 0x2, PT ;  /* 0x000000021200780c */ /* 0x000fe20003f06270 */
[----:B------:R-:W-:-:S12]  /*76c0*/  IMAD.MOV.U32 R18, RZ, RZ, R25 ;  /* 0x000000ffff127224 */ /* 0x000fd800078e0019 */
[----:B------:R-:W-:Y:S05]  /*76d0*/  @P0 BRA `(.L_x_910) ;  /* 0xffffffec002c0947 */ /* 0x000fea000383ffff */
.L_x_883:
[----:B------:R-:W-:Y:S05]  /*76e0*/  BSYNC.RECONVERGENT B3 ;  /* 0x0000000000037941 */ /* 0x000fea0003800200 */
.L_x_882:
[----:B------:R3:W5:Y:S02]  /*76f0*/  LDL R33, [R1] ;  /* 0x0000000001217983 */ /* 0x0007640000100800 */
.L_x_863:
[----:B------:R-:W-:Y:S05]  /*7700*/  BSYNC.RECONVERGENT B2 ;  /* 0x0000000000027941 */ /* 0x000fea0003800200 */
.L_x_862:
[----:B------:R-:W-:Y:S01]  /*7710*/  FSETP.GEU.AND P0, PT, R4, 0.10000000149011611938, PT ;  /* 0x3dcccccd0400780b */ /* 0x000fe20003f0e000 */
[----:B------:R-:W-:Y:S01]  /*7720*/  BSSY.RECONVERGENT B2, `(.L_x_911) ;  /* 0x0000017000027945 */ /* 0x000fe20003800200 */
[----:B------:R-:W-:-:S11]  /*7730*/  MOV R20, R16 ;  /* 0x0000001000147202 */ /* 0x000fd60000000f00 */
[----:B--2---:R-:W-:-:S05]  /*7740*/  @!P0 I2FP.F32.S32 R3, R16 ;  /* 0x0000001000038245 */ /* 0x004fca0000201400 */
[----:B------:R-:W-:-:S04]  /*7750*/  @!P0 FMUL R3, R4, R3 ;  /* 0x0000000304038220 */ /* 0x000fc80000400000 */
[----:B------:R-:W-:-:S04]  /*7760*/  @!P0 FMUL R6, R3, 10 ;  /* 0x4120000003068820 */ /* 0x000fc80000400000 */
[----:B------:R-:W2:Y:S02]  /*7770*/  @!P0 F2I.TRUNC.NTZ R3, R6 ;  /* 0x0000000600038305 */ /* 0x000ea4000020f100 */
[----:B--2---:R-:W-:-:S04]  /*7780*/  @!P0 VIMNMX R3, PT, PT, R16, R3, PT ;  /* 0x0000000310038248 */ /* 0x004fc80003fe0100 */
[----:B------:R-:W-:-:S04]  /*7790*/  @!P0 VIMNMX R20, PT, PT, R3, 0xa, !PT ;  /* 0x0000000a03148848 */ /* 0x000fc80007fe0100 */
[----:B------:R-:W-:-:S04]  /*77a0*/  VIMNMX R32, PT, PT, R20, 0x200, PT ;  /* 0x0000020014207848 */ /* 0x000fc80003fe0100 */
[----:B------:R-:W-:-:S04]  /*77b0*/  I2FP.F32.S32 R23, R32 ;  /* 0x0000002000177245 */ /* 0x000fc80000201400 */
[----:B------:R-:W2:Y:S08]  /*77c0*/  MUFU.RCP R2, R23 ;  /* 0x0000001700027308 */ /* 0x000eb00000001000 */
[----:B------:R-:W4:Y:S01]  /*77d0*/  FCHK P0, R4, R23 ;  /* 0x0000001704007302 */ /* 0x000f220000000000 */
[----:B--2---:R-:W-:-:S04]  /*77e0*/  FFMA R3, -R23, R2, 1 ;  /* 0x3f80000017037423 */ /* 0x004fc80000000102 */
[----:B------:R-:W-:-:S04]  /*77f0*/  FFMA R3, R2, R3, R2 ;  /* 0x0000000302037223 */ /* 0x000fc80000000002 */
[----:B------:R-:W-:-:S04]  /*7800*/  FFMA R2, R4, R3, RZ ;  /* 0x0000000304027223 */ /* 0x000fc800000000ff */
[----:B------:R-:W-:-:S04]  /*7810*/  FFMA R31, -R23, R2, R4 ;  /* 0x00000002171f7223 */ /* 0x000fc80000000104 */
[----:B------:R-:W-:Y:S01]  /*7820*/  FFMA R31, R3, R31, R2 ;  /* 0x0000001f031f7223 */ /* 0x000fe20000000002 */
[----:B----4-:R-:W-:Y:S06]  /*7830*/  @!P0 BRA `(.L_x_912) ;  /* 0x0000000000148947 */ /* 0x010fec0003800000 */
[----:B------:R-:W-:Y:S02]  /*7840*/  MOV R3, R4 ;  /* 0x0000000400037202 */ /* 0x000fe40000000f00 */
[----:B------:R-:W-:Y:S02]  /*7850*/  MOV R2, R23 ;  /* 0x0000001700027202 */ /* 0x000fe40000000f00 */
[----:B------:R-:W-:-:S07]  /*7860*/  MOV R6, 0x7880 ;  /* 0x0000788000067802 */ /* 0x000fce0000000f00 */
[----:B01-3-5:R-:W-:Y:S05]  /*7870*/  CALL.REL.NOINC `($__internal_11_$__cuda_sm3x_div_rn_noftz_f32_slowpath) ;  /* 0x0000005800b47944 */ /* 0x02bfea0003c00000 */
[----:B------:R-:W-:-:S07]  /*7880*/  MOV R31, R2 ;  /* 0x00000002001f7202 */ /* 0x000fce0000000f00 */
.L_x_912:
[----:B------:R-:W-:Y:S05]  /*7890*/  BSYNC.RECONVERGENT B2 ;  /* 0x0000000000027941 */ /* 0x000fea0003800200 */
.L_x_911:
[C---:B------:R-:W-:Y:S01]  /*78a0*/  FSETP.GT.AND P0, PT, R31.reuse, 0.0099999997764825820923, PT ;  /* 0x3c23d70a1f00780b */ /* 0x040fe20003f04000 */
[----:B------:R-:W-:Y:S01]  /*78b0*/  BSSY.RECONVERGENT B2, `(.L_x_913) ;  /* 0x000028b000027945 */ /* 0x000fe20003800200 */
[----:B------:R-:W-:Y:S02]  /*78c0*/  IMAD.MOV.U32 R2, RZ, RZ, R11 ;  /* 0x000000ffff027224 */ /* 0x000fe400078e000b */
[----:B------:R-:W-:-:S04]  /*78d0*/  FSETP.LE.OR P0, PT, R31, RZ, P0 ;  /* 0x000000ff1f00720b */ /* 0x000fc80000703400 */
[----:B------:R-:W-:-:S13]  /*78e0*/  FSETP.LT.OR P0, PT, R31, 9.9999999747524270788e-07, P0 ;  /* 0x358637bd1f00780b */ /* 0x000fda0000701400 */
[----:B------:R-:W-:Y:S05]  /*78f0*/  @P0 BRA `(.L_x_914) ;  /* 0x0000002800180947 */ /* 0x000fea0003800000 */
[----:B------:R-:W-:Y:S01]  /*7900*/  IADD3 R2, PT, PT, R31, -0xd000000, RZ ;  /* 0xf30000001f027810 */ /* 0x000fe20007ffe0ff */
[----:B------:R2:W4:Y:S01]  /*7910*/  MUFU.RSQ R6, R31 ;  /* 0x0000001f00067308 */ /* 0x0005220000001400 */
[----:B------:R-:W-:Y:S02]  /*7920*/  BSSY.RECONVERGENT B0, `(.L_x_915) ;  /* 0x000000b000007945 */ /* 0x000fe40003800200 */
[----:B------:R-:W-:-:S13]  /*7930*/  ISETP.GT.U32.AND P0, PT, R2, 0x727fffff, PT ;  /* 0x727fffff0200780c */ /* 0x000fda0003f04070 */
[----:B--2---:R-:W-:Y:S05]  /*7940*/  @!P0 BRA `(.L_x_916) ;  /* 0x0000000000108947 */ /* 0x004fea0003800000 */
[----:B------:R-:W-:-:S07]  /*7950*/  MOV R29, 0x7970 ;  /* 0x00007970001d7802 */ /* 0x000fce0000000f00 */
[----:B01-345:R-:W-:Y:S05]  /*7960*/  CALL.REL.NOINC `($__internal_10_$__cuda_sm20_sqrt_rn_f32_slowpath) ;  /* 0x00000058001c7944 */ /* 0x03bfea0003c00000 */
[----:B------:R-:W-:Y:S01]  /*7970*/  MOV R2, R6 ;  /* 0x0000000600027202 */ /* 0x000fe20000000f00 */
[----:B------:R-:W-:Y:S06]  /*7980*/  BRA `(.L_x_917) ;  /* 0x0000000000107947 */ /* 0x000fec0003800000 */
.L_x_916:
[C---:B----4-:R-:W-:Y:S01]  /*7990*/  FMUL.FTZ R2, R6.reuse, R31 ;  /* 0x0000001f06027220 */ /* 0x050fe20000410000 */
[----:B------:R-:W-:-:S03]  /*79a0*/  FMUL.FTZ R6, R6, 0.5 ;  /* 0x3f00000006067820 */ /* 0x000fc60000410000 */
[----:B------:R-:W-:-:S04]  /*79b0*/  FFMA R3, -R2, R2, R31 ;  /* 0x0000000202037223 */ /* 0x000fc8000000011f */
[----:B------:R-:W-:-:S07]  /*79c0*/  FFMA R2, R3, R6, R2 ;  /* 0x0000000603027223 */ /* 0x000fce0000000002 */
.L_x_917:
[----:B------:R-:W-:Y:S05]  /*79d0*/  BSYNC.RECONVERGENT B0 ;  /* 0x0000000000007941 */ /* 0x000fea0003800200 */
.L_x_915:
[----:B------:R-:W2:Y:S01]  /*79e0*/  LDCU UR6, c[0x0][0x3ec] ;  /* 0x00007d80ff0677ac */ /* 0x000ea20008000800 */
[----:B------:R-:W-:Y:S01]  /*79f0*/  HFMA2 R3, -RZ, RZ, 0.96630859375, -0.0022525787353515625 ;  /* 0x3bbb989dff037431 */ /* 0x000fe200000001ff */
[----:B------:R-:W-:Y:S01]  /*7a00*/  MOV R6, 0x437c0000 ;  /* 0x437c000000067802 */ /* 0x000fe20000000f00 */
[----:B------:R-:W-:Y:S01]  /*7a10*/  BSSY.RECONVERGENT B0, `(.L_x_918) ;  /* 0x0000018000007945 */ /* 0x000fe20003800200 */
[----:B--2---:R-:W-:-:S04]  /*7a20*/  FMUL R2, R2, UR6 ;  /* 0x0000000602027c20 */ /* 0x004fc80008400000 */
[----:B------:R-:W-:-:S04]  /*7a30*/  FFMA.SAT R3, R2, R3, 0.5 ;  /* 0x3f00000002037423 */ /* 0x000fc80000002003 */
[----:B------:R-:W-:-:S04]  /*7a40*/  FFMA.RM R3, R3, R6, 12582913 ;  /* 0x4b40000103037423 */ /* 0x000fc80000004006 */
[C---:B------:R-:W-:Y:S01]  /*7a50*/  FADD R17, R3.reuse, -12583039 ;  /* 0xcb40007f03117421 */ /* 0x040fe20000000000 */
[----:B------:R-:W-:-:S03]  /*7a60*/  IMAD.SHL.U32 R3, R3, 0x800000, RZ ;  /* 0x0080000003037824 */ /* 0x000fc600078e00ff */
[----:B------:R-:W-:-:S04]  /*7a70*/  FFMA R17, R2, 1.4426950216293334961, -R17 ;  /* 0x3fb8aa3b02117823 */ /* 0x000fc80000000811 */
[----:B------:R-:W-:-:S06]  /*7a80*/  FFMA R2, R2, 1.925963033500011079e-08, R17 ;  /* 0x32a5706002027823 */ /* 0x000fcc0000000011 */
[----:B------:R-:W2:Y:S02]  /*7a90*/  MUFU.EX2 R2, R2 ;  /* 0x0000000200027308 */ /* 0x000ea40000000800 */
[----:B--2---:R-:W-:-:S05]  /*7aa0*/  FMUL R3, R3, R2 ;  /* 0x0000000203037220 */ /* 0x004fca0000400000 */
[----:B------:R-:W-:-:S04]  /*7ab0*/  FMNMX.NAN R17, R3, 1.0010000467300415039, !PT ;  /* 0x3f8020c503117809 */ /* 0x000fc80007820000 */
[----:B------:R-:W-:-:S04]  /*7ac0*/  IADD3 R3, PT, PT, R17, 0x1800000, RZ ;  /* 0x0180000011037810 */ /* 0x000fc80007ffe0ff */
[----:B------:R-:W-:-:S04]  /*7ad0*/  LOP3.LUT R3, R3, 0x7f800000, RZ, 0xc0, !PT ;  /* 0x7f80000003037812 */ /* 0x000fc800078ec0ff */
[----:B------:R-:W-:-:S13]  /*7ae0*/  ISETP.GT.U32.AND P0, PT, R3, 0x1ffffff, PT ;  /* 0x01ffffff0300780c */ /* 0x000fda0003f04070 */
[----:B------:R-:W-:Y:S05]  /*7af0*/  @P0 BRA `(.L_x_919) ;  /* 0x0000000000140947 */ /* 0x000fea0003800000 */
[----:B------:R-:W-:Y:S02]  /*7b00*/  MOV R29, R17 ;  /* 0x00000011001d7202 */ /* 0x000fe40000000f00 */
[----:B------:R-:W-:-:S07]  /*7b10*/  MOV R6, 0x7b30 ;  /* 0x00007b3000067802 */ /* 0x000fce0000000f00 */
[----:B01-3-5:R-:W-:Y:S05]  /*7b20*/  CALL.REL.NOINC `($__internal_9_$__cuda_sm20_rcp_rn_f32_slowpath) ;  /* 0x0000005000d47944 */ /* 0x02bfea0003c00000 */
[----:B------:R-:W-:Y:S01]  /*7b30*/  MOV R30, R21 ;  /* 0x00000015001e7202 */ /* 0x000fe20000000f00 */
[----:B------:R-:W-:Y:S06]  /*7b40*/  BRA `(.L_x_920) ;  /* 0x0000000000107947 */ /* 0x000fec0003800000 */
.L_x_919:
[----:B------:R-:W2:Y:S02]  /*7b50*/  MUFU.RCP R30, R17 ;  /* 0x00000011001e7308 */ /* 0x000ea40000001000 */
[----:B--2---:R-:W-:-:S04]  /*7b60*/  FFMA R2, R17, R30, -1 ;  /* 0xbf80000011027423 */ /* 0x004fc8000000001e */
[----:B------:R-:W-:-:S04]  /*7b70*/  FADD.FTZ R3, -R2, -RZ ;  /* 0x800000ff02037221 */ /* 0x000fc80000010100 */
[----:B------:R-:W-:-:S07]  /*7b80*/  FFMA R30, R30, R3, R30 ;  /* 0x000000031e1e7223 */ /* 0x000fce000000001e */
.L_x_920:
[----:B------:R-:W-:Y:S05]  /*7b90*/  BSYNC.RECONVERGENT B0 ;  /* 0x0000000000007941 */ /* 0x000fea0003800200 */
.L_x_918:
[C---:B------:R-:W-:Y:S01]  /*7ba0*/  FMUL R3, |R30|.reuse, 16777216 ;  /* 0x4b8000001e037820 */ /* 0x040fe20000400200 */
[----:B------:R-:W-:Y:S01]  /*7bb0*/  FSETP.GEU.AND P0, PT, |R30|, 1.175494350822287508e-38, PT ;  /* 0x008000001e00780b */ /* 0x000fe20003f0e200 */
[----:B------:R-:W-:Y:S03]  /*7bc0*/  BSSY.RECONVERGENT B0, `(.L_x_921) ;  /* 0x000004d000007945 */ /* 0x000fe60003800200 */
[----:B------:R-:W-:-:S04]  /*7bd0*/  FSEL R3, R3, |R30|, !P0 ;  /* 0x4000001e03037208 */ /* 0x000fc80004000000 */
[----:B------:R-:W-:-:S04]  /*7be0*/  IADD3 R2, PT, PT, R3, -0x3f3504f3, RZ ;  /* 0xc0cafb0d03027810 */ /* 0x000fc80007ffe0ff */
[----:B------:R-:W-:-:S04]  /*7bf0*/  LOP3.LUT R2, R2, 0xff800000, RZ, 0xc0, !PT ;  /* 0xff80000002027812 */ /* 0x000fc800078ec0ff */
[----:B------:R-:W-:Y:S01]  /*7c00*/  I2FP.F32.S32 R6, R2 ;  /* 0x0000000200067245 */ /* 0x000fe20000201400 */
[----:B------:R-:W-:Y:S02]  /*7c10*/  IMAD.IADD R3, R3, 0x1, -R2 ;  /* 0x0000000103037824 */ /* 0x000fe400078e0a02 */
[----:B------:R-:W-:Y:S02]  /*7c20*/  HFMA2 R2, -RZ, RZ, 0.771484375, 0.21533203125 ;  /* 0x3a2c32e4ff027431 */ /* 0x000fe400000001ff */
[C---:B------:R-:W-:Y:S01]  /*7c30*/  FADD R19, R3.reuse, 1 ;  /* 0x3f80000003137421 */ /* 0x040fe20000000000 */
[----:B------:R-:W-:Y:S01]  /*7c40*/  FADD R18, R3, -1 ;  /* 0xbf80000003127421 */ /* 0x000fe20000000000 */
[----:B------:R-:W-:Y:S02]  /*7c50*/  FSEL R3, RZ, -24, P0 ;  /* 0xc1c00000ff037808 */ /* 0x000fe40000000000 */
[----:B------:R-:W-:Y:S01]  /*7c60*/  FSETP.NEU.AND P0, PT, R30, 1, PT ;  /* 0x3f8000001e00780b */ /* 0x000fe20003f0d000 */
[----:B------:R-:W-:Y:S01]  /*7c70*/  FADD R22, R18, R18 ;  /* 0x0000001212167221 */ /* 0x000fe20000000000 */
[----:B------:R-:W2:Y:S01]  /*7c80*/  MUFU.RCP R19, R19 ;  /* 0x0000001300137308 */ /* 0x000ea20000001000 */
[----:B------:R-:W-:Y:S01]  /*7c90*/  FFMA R3, R6, 1.1920928955078125e-07, R3 ;  /* 0x3400000006037823 */ /* 0x000fe20000000003 */
[----:B------:R-:W-:Y:S01]  /*7ca0*/  ISETP.EQ.OR P0, PT, R20, RZ, !P0 ;  /* 0x000000ff1400720c */ /* 0x000fe20004702670 */
[----:B--2---:R-:W-:-:S04]  /*7cb0*/  FMUL R22, R19, R22 ;  /* 0x0000001613167220 */ /* 0x004fc80000400000 */
[----:B------:R-:W-:Y:S01]  /*7cc0*/  FADD R6, R18, -R22 ;  /* 0x8000001612067221 */ /* 0x000fe20000000000 */
[C---:B------:R-:W-:Y:S01]  /*7cd0*/  FMUL R21, R22.reuse, R22 ;  /* 0x0000001616157220 */ /* 0x040fe20000400000 */
        /* <DEDUP_REMOVED lines=15> */
[----:B------:R-:W-:-:S03]  /*7dd0*/  MOV R6, 0x3f800000 ;  /* 0x3f80000000067802 */ /* 0x000fc60000000f00 */
        /* <DEDUP_REMOVED lines=27> */
[----:B--2---:R-:W-:Y:S01]  /*7f90*/  LEA R22, R22, -R3, 0x17 ;  /* 0x8000000316167211 */ /* 0x004fe200078eb8ff */
[----:B------:R-:W-:Y:S02]  /*7fa0*/  VIADD R3, R3, 0x7f000000 ;  /* 0x7f00000003037836 */ /* 0x000fe40000000000 */
        /* <DEDUP_REMOVED lines=14> */
.L_x_922:
[----:B------:R-:W-:Y:S05]  /*8090*/  BSYNC.RECONVERGENT B0 ;  /* 0x0000000000007941 */ /* 0x000fea0003800200 */
.L_x_921:
        /* <DEDUP_REMOVED lines=8> */
[----:B------:R-:W-:Y:S02]  /*8120*/  LOP3.LUT R21, R3, 0xff800000, RZ, 0xc0, !PT ;  /* 0xff80000003157812 */ /* 0x000fe400078ec0ff */
[----:B------:R-:W-:Y:S02]  /*8130*/  FSEL R3, RZ, -24, P0 ;  /* 0xc1c00000ff037808 */ /* 0x000fe40000000000 */
[----:B------:R-:W-:Y:S02]  /*8140*/  IADD3 R22, PT, PT, R22, -R21, RZ ;  /* 0x8000001516167210 */ /* 0x000fe40007ffe0ff */
[----:B------:R-:W-:-:S03]  /*8150*/  FSETP.NEU.AND P0, PT, |R30|, +INF , PT ;  /* 0x7f8000001e00780b */ /* 0x000fc60003f0d200 */
[C---:B------:R-:W-:Y:S01]  /*8160*/  FADD R24, R22.reuse, 1 ;  /* 0x3f80000016187421 */ /* 0x040fe20000000000 */
[----:B------:R-:W-:Y:S01]  /*8170*/  FADD R23, R22, -1 ;  /* 0xbf80000016177421 */ /* 0x000fe20000000000 */
[----:B------:R-:W-:Y:S02]  /*8180*/  I2FP.F32.S32 R22, R21 ;  /* 0x0000001500167245 */ /* 0x000fe40000201400 */
[----:B------:R-:W-:Y:S01]  /*8190*/  FSETP.EQ.OR P0, PT, R30, RZ, !P0 ;  /* 0x000000ff1e00720b */ /* 0x000fe20004702400 */
[----:B------:R-:W-:Y:S01]  /*81a0*/  FADD R25, R23, R23 ;  /* 0x0000001717197221 */ /* 0x000fe20000000000 */
[----:B------:R-:W0:Y:S01]  /*81b0*/  MUFU.RCP R24, R24 ;  /* 0x0000001800187308 */ /* 0x000e220000001000 */
[----:B------:R-:W-:Y:S02]  /*81c0*/  FFMA R3, R22, 1.1920928955078125e-07, R3 ;  /* 0x3400000016037823 */ /* 0x000fe40000000003 */
        /* <DEDUP_REMOVED lines=14> */
[----:B------:R-:W-:Y:S02]  /*82b0*/  FADD R22, R30, R30 ;  /* 0x0000001e1e167221 */ /* 0x000fe40000000000 */
[----:B------:R-:W-:Y:S01]  /*82c0*/  FFMA R2, R26, 1.9251366722983220825e-08, R3 ;  /* 0x32a55e341a027823 */ /* 0x000fe20000000003 */
[----:B------:R-:W-:Y:S02]  /*82d0*/  FMUL R3, R21, 3 ;  /* 0x4040000015037820 */ /* 0x000fe40000400000 */
[----:B------:R-:W-:Y:S02]  /*82e0*/  LOP3.LUT R27, R22, 0x7f800000, RZ, 0x3c, !PT ;  /* 0x7f800000161b7812 */ /* 0x000fe400078e3cff */
[----:B------:R-:W-:Y:S01]  /*82f0*/  FFMA R2, R23, R3, R2 ;  /* 0x0000000317027223 */ /* 0x000fe20000000002 */
[C---:B------:R-:W-:Y:S01]  /*8300*/  FADD R3, R17.reuse, R17 ;  /* 0x0000001111037221 */ /* 0x040fe20000000000 */
[----:B------:R-:W-:-:S02]  /*8310*/  FMUL R23, R17, R17 ;  /* 0x0000001111177220 */ /* 0x000fc40000400000 */
[----:B------:R-:W-:Y:S02]  /*8320*/  FFMA R26, R26, R21, R2 ;  /* 0x000000151a1a7223 */ /* 0x000fe40000000002 */
[----:B------:R-:W-:Y:S02]  /*8330*/  LOP3.LUT R24, R3, 0x7f800000, RZ, 0x3c, !PT ;  /* 0x7f80000003187812 */ /* 0x000fe400078e3cff */
[----:B------:R-:W-:-:S04]  /*8340*/  FADD R2, R25, R26 ;  /* 0x0000001a19027221 */ /* 0x000fc80000000000 */
[----:B------:R-:W-:Y:S01]  /*8350*/  FADD R21, -R25, R2 ;  /* 0x0000000219157221 */ /* 0x000fe20000000100 */
[----:B------:R-:W-:-:S03]  /*8360*/  MOV R25, RZ ;  /* 0x000000ff00197202 */ /* 0x000fc60000000f00 */
[----:B------:R-:W-:-:S07]  /*8370*/  FADD R21, R26, -R21 ;  /* 0x800000151a157221 */ /* 0x000fce0000000000 */
.L_x_932:
[----:B------:R-:W-:Y:S01]  /*8380*/  ISETP.GE.AND P1, PT, R0, 0x1, PT ;  /* 0x000000010000780c */ /* 0x000fe20003f26270 */
[----:B------:R-:W-:Y:S01]  /*8390*/  BSSY.RECONVERGENT B1, `(.L_x_925) ;  /* 0x0000069000017945 */ /* 0x000fe20003800200 */
[----:B0-----:R-:W-:-:S11]  /*83a0*/  MOV R29, R6 ;  /* 0x00000006001d7202 */ /* 0x001fd60000000f00 */
[----:B------:R-:W-:Y:S05]  /*83b0*/  @!P1 BRA `(.L_x_926) ;  /* 0x0000000400989947 */ /* 0x000fea0003800000 */
[----:B------:R-:W-:Y:S02]  /*83c0*/  HFMA2 R28, -RZ, RZ, 0, 0 ;  /* 0x00000000ff1c7431 */ /* 0x000fe400000001ff */
[----:B------:R-:W-:Y:S01]  /*83d0*/  IMAD.IADD R26, R32, 0x1, -R25 ;  /* 0x00000001201a7824 */ /* 0x000fe200078e0a19 */
[----:B------:R-:W-:-:S07]  /*83e0*/  MOV R29, R6 ;  /* 0x00000006001d7202 */ /* 0x000fce0000000f00 */
.L_x_931:
[----:B------:R-:W-:-:S05]  /*83f0*/  LEA R38, R28, R1, 0x2 ;  /* 0x000000011c267211 */ /* 0x000fca00078e10ff */
[----:B------:R-:W1:Y:S04]  /*8400*/  LDL R35, [R38+0x890] ;  /* 0x0008900026237983 */ /* 0x000e680000100800 */
[----:B-----5:R0:W5:Y:S01]  /*8410*/  LDL R34, [R38+0x810] ;  /* 0x0008100026227983 */ /* 0x0201620000100800 */
[----:B------:R-:W-:Y:S01]  /*8420*/  VIADD R28, R28, 0x1 ;  /* 0x000000011c1c7836 */ /* 0x000fe20000000000 */
[----:B------:R-:W-:Y:S01]  /*8430*/  BSSY.RECONVERGENT B3, `(.L_x_927) ;  /* 0x000002e000037945 */ /* 0x000fe20003800200 */
[----:B------:R-:W-:-:S03]  /*8440*/  MOV R39, 0x3f800000 ;  /* 0x3f80000000277802 */ /* 0x000fc60000000f00 */
[----:B------:R-:W-:Y:S02]  /*8450*/  ISETP.NE.AND P2, PT, R28, R0, PT ;  /* 0x000000001c00720c */ /* 0x000fe40003f45270 */
[----:B-1----:R-:W-:-:S04]  /*8460*/  VIMNMX R36, PT, PT, R35, R25, PT ;  /* 0x0000001923247248 */ /* 0x002fc80003fe0100 */
        /* <DEDUP_REMOVED lines=9> */
[CC--:B------:R-:W-:Y:S01]  /*8500*/  FMUL R39, R2.reuse, R38.reuse ;  /* 0x0000002602277220 */ /* 0x0c0fe20000400000 */
[----:B------:R-:W-:Y:S01]  /*8510*/  HFMA2 R44, -RZ, RZ, 0.64013671875, -15.109375 ;  /* 0x391fcb8eff2c7431 */ /* 0x000fe200000001ff */
[----:B------:R-:W-:Y:S02]  /*8520*/  FSETP.NEU.AND P4, PT, |R17|, +INF , PT ;  /* 0x7f8000001100780b */ /* 0x000fe40003f8d200 */
        /* <DEDUP_REMOVED lines=11> */
[----:B-1----:R-:W-:Y:S02]  /*85e0*/  LEA R43, R43, -R40, 0x17 ;  /* 0x800000282b2b7211 */ /* 0x002fe400078eb8ff */
[----:B------:R-:W-:Y:S01]  /*85f0*/  FSEL R39, RZ, +INF , !P1 ;  /* 0x7f800000ff277808 */ /* 0x000fe20004800000 */
[----:B------:R-:W-:-:S04]  /*8600*/  FFMA R42, R41, R42, 0.0096188392490148544312 ;  /* 0x3c1d9856292a7423 */ /* 0x000fc8000000002a */
[----:B------:R-:W-:-:S04]  /*8610*/  FFMA R42, R41, R42, 0.055503588169813156128 ;  /* 0x3d6357bb292a7423 */ /* 0x000fc8000000002a */
[----:B------:R-:W-:-:S04]  /*8620*/  FFMA R42, R41, R42, 0.24022644758224487305 ;  /* 0x3e75fdec292a7423 */ /* 0x000fc8000000002a */
[----:B------:R-:W-:Y:S01]  /*8630*/  FFMA R44, R41, R42, 0.69314718246459960938 ;  /* 0x3f317218292c7423 */ /* 0x000fe2000000002a */
[----:B------:R-:W-:-:S03]  /*8640*/  IADD3 R42, PT, PT, R40, 0x7f000000, RZ ;  /* 0x7f000000282a7810 */ /* 0x000fc60007ffe0ff */
[----:B------:R-:W-:-:S04]  /*8650*/  FFMA R41, R41, R44, 1 ;  /* 0x3f80000029297423 */ /* 0x000fc8000000002c */
        /* <DEDUP_REMOVED lines=11> */
.L_x_928:
[----:B------:R-:W-:Y:S05]  /*8710*/  BSYNC.RECONVERGENT B3 ;  /* 0x0000000000037941 */ /* 0x000fea0003800200 */
.L_x_927:
        /* <DEDUP_REMOVED lines=44> */
.L_x_930:
[----:B------:R-:W-:Y:S05]  /*89e0*/  BSYNC.RECONVERGENT B3 ;  /* 0x0000000000037941 */ /* 0x000fea0003800200 */
.L_x_929:
[----:B------:R-:W-:-:S05]  /*89f0*/  FFMA R34, -R34, R36, R29 ;  /* 0x0000002422227223 */ /* 0x000fca000000011d */
[----:B------:R-:W-:Y:S01]  /*8a00*/  FMNMX.NAN R29, R34, 9.9999999392252902908e-09, !PT ;  /* 0x322bcc77221d7809 */ /* 0x000fe20007820000 */
[----:B------:R-:W-:Y:S06]  /*8a10*/  @P2 BRA `(.L_x_931) ;  /* 0xfffffff800742947 */ /* 0x000fec000383ffff */
.L_x_926:
[----:B------:R-:W-:Y:S05]  /*8a20*/  BSYNC.RECONVERGENT B1 ;  /* 0x0000000000017941 */ /* 0x000fea0003800200 */
.L_x_925:
[----:B------:R-:W-:Y:S01]  /*8a30*/  ISETP.NE.AND P1, PT, R9, RZ, PT ;  /* 0x000000ff0900720c */ /* 0x000fe20003f25270 */
[----:B------:R-:W-:Y:S01]  /*8a40*/  FADD R26, -R10, R29 ;  /* 0x0000001d0a1a7221 */ /* 0x000fe20000000100 */
[----:B------:R-:W-:-:S11]  /*8a50*/  FMUL R6, R23, R6 ;  /* 0x0000000617067220 */ /* 0x000fd60000400000 */
[----:B------:R-:W-:Y:S01]  /*8a60*/  @!P1 FADD R26, R10, -R29 ;  /* 0x8000001d0a1a9221 */ /* 0x000fe20000000000 */
[C---:B------:R-:W-:Y:S02]  /*8a70*/  LEA R29, R25.reuse, R1, 0x2 ;  /* 0x00000001191d7211 */ /* 0x040fe400078e10ff */
[C---:B------:R-:W-:Y:S01]  /*8a80*/  ISETP.NE.AND P1, PT, R25.reuse, R20, PT ;  /* 0x000000141900720c */ /* 0x040fe20003f25270 */
[----:B------:R-:W-:Y:S01]  /*8a90*/  VIADD R25, R25, 0x1 ;  /* 0x0000000119197836 */ /* 0x000fe20000000000 */
[----:B------:R-:W-:-:S05]  /*8aa0*/  FMNMX R26, RZ, R26, !PT ;  /* 0x0000001aff1a7209 */ /* 0x000fca0007800000 */
[----:B------:R0:W-:Y:S06]  /*8ab0*/  STL [R29], R26 ;  /* 0x0000001a1d007387 */ /* 0x0001ec0000100800 */
[----:B------:R-:W-:Y:S05]  /*8ac0*/  @P1 BRA `(.L_x_932) ;  /* 0xfffffff8002c1947 */ /* 0x000fea000383ffff */
.L_x_924:
[----:B------:R-:W-:Y:S05]  /*8ad0*/  BSYNC.RECONVERGENT B0 ;  /* 0x0000000000007941 */ /* 0x000fea0003800200 */
.L_x_923:
[----:B------:R-:W-:Y:S01]  /*8ae0*/  ISETP.GE.AND P0, PT, R20, 0x1, PT ;  /* 0x000000011400780c */ /* 0x000fe20003f06270 */
[----:B------:R-:W-:-:S12]  /*8af0*/  BSSY.RECONVERGENT B3, `(.L_x_933) ;  /* 0x0000165000037945 */ /* 0x000fd80003800200 */
[----:B------:R-:W-:Y:S05]  /*8b00*/  @!P0 BRA `(.L_x_934) ;  /* 0x00000014008c8947 */ /* 0x000fea0003800000 */
[C---:B------:R-:W-:Y:S01]  /*8b10*/  FMUL R2, |R17|.reuse, 16777216 ;  /* 0x4b80000011027820 */ /* 0x040fe20000400200 */
[C---:B------:R-:W-:Y:S01]  /*8b20*/  FSETP.GEU.AND P0, PT, |R17|.reuse, 1.175494350822287508e-38, PT ;  /* 0x008000001100780b */ /* 0x040fe20003f0e200 */
[----:B------:R-:W-:Y:S01]  /*8b30*/  HFMA2 R24, -RZ, RZ, 0.771484375, 0.21533203125 ;  /* 0x3a2c32e4ff187431 */ /* 0x000fe200000001ff */
[----:B-1----:R-:W1:Y:S01]  /*8b40*/  LDC.64 R36, c[0x0][0x3a8] ;  /* 0x0000ea00ff247b82 */ /* 0x002e620000000a00 */
[----:B------:R-:W-:Y:S01]  /*8b50*/  FSETP.NEU.AND P4, PT, |R30|, +INF , PT ;  /* 0x7f8000001e00780b */ /* 0x000fe20003f8d200 */
[----:B0-----:R-:W-:Y:S01]  /*8b60*/  FADD R26, R17, R17 ;  /* 0x00000011111a7221 */ /* 0x001fe20000000000 */
[----:B------:R-:W-:Y:S02]  /*8b70*/  FSEL R2, R2, |R17|, !P0 ;  /* 0x4000001102027208 */ /* 0x000fe40004000000 */
[----:B------:R-:W-:Y:S02]  /*8b80*/  FSETP.EQ.OR P4, PT, R30, RZ, !P4 ;  /* 0x000000ff1e00720b */ /* 0x000fe40006782400 */
[----:B------:R-:W-:Y:S01]  /*8b90*/  IADD3 R3, PT, PT, R2, -0x3f3504f3, RZ ;  /* 0xc0cafb0d02037810 */ /* 0x000fe20007ffe0ff */
[----:B------:R-:W0:Y:S03]  /*8ba0*/  LDC.64 R34, c[0x0][0x3b0] ;  /* 0x0000ec00ff227b82 */ /* 0x000e260000000a00 */
[----:B------:R-:W-:-:S04]  /*8bb0*/  LOP3.LUT R3, R3, 0xff800000, RZ, 0xc0, !PT ;  /* 0xff80000003037812 */ /* 0x000fc800078ec0ff */
[-C--:B------:R-:W-:Y:S02]  /*8bc0*/  IADD3 R2, PT, PT, R2, -R3.reuse, RZ ;  /* 0x8000000302027210 */ /* 0x080fe40007ffe0ff */
[----:B------:R-:W-:-:S03]  /*8bd0*/  I2FP.F32.S32 R3, R3 ;  /* 0x0000000300037245 */ /* 0x000fc60000201400 */
[C---:B------:R-:W-:Y:S01]  /*8be0*/  FADD R20, R2.reuse, 1 ;  /* 0x3f80000002147421 */ /* 0x040fe20000000000 */
[----:B------:R-:W-:Y:S01]  /*8bf0*/  FADD R6, R2, -1 ;  /* 0xbf80000002067421 */ /* 0x000fe20000000000 */
[----:B------:R-:W-:-:S03]  /*8c00*/  FSEL R2, RZ, -24, P0 ;  /* 0xc1c00000ff027808 */ /* 0x000fc60000000000 */
[----:B------:R-:W-:Y:S01]  /*8c10*/  FADD R21, R6, R6 ;  /* 0x0000000606157221 */ /* 0x000fe20000000000 */
[----:B------:R-:W2:Y:S01]  /*8c20*/  MUFU.RCP R20, R20 ;  /* 0x0000001400147308 */ /* 0x000ea20000001000 */
[----:B------:R-:W-:Y:S02]  /*8c30*/  FFMA R2, R3, 1.1920928955078125e-07, R2 ;  /* 0x3400000003027823 */ /* 0x000fe40000000002 */
[----:B--2---:R-:W-:-:S04]  /*8c40*/  FMUL R21, R20, R21 ;  /* 0x0000001514157220 */ /* 0x004fc80000400000 */
[CC--:B------:R-:W-:Y:S01]  /*8c50*/  FMUL R3, R21.reuse, R21.reuse ;  /* 0x0000001515037220 */ /* 0x0c0fe20000400000 */
[----:B------:R-:W-:Y:S01]  /*8c60*/  FADD R22, R6, -R21 ;  /* 0x8000001506167221 */ /* 0x000fe20000000000 */
[----:B------:R-:W-:Y:S02]  /*8c70*/  FFMA R25, R21, 1.4426950216293334961, R2 ;  /* 0x3fb8aa3b15197823 */ /* 0x000fe40000000002 */
[C---:B------:R-:W-:Y:S01]  /*8c80*/  FFMA R24, R3.reuse, R24, 0.0032181653659790754318 ;  /* 0x3b52e7db03187423 */ /* 0x040fe20000000018 */
[----:B------:R-:W-:Y:S01]  /*8c90*/  FADD R23, R22, R22 ;  /* 0x0000001616177221 */ /* 0x000fe20000000000 */
[----:B------:R-:W-:Y:S02]  /*8ca0*/  FADD R2, R2, -R25 ;  /* 0x8000001902027221 */ /* 0x000fe40000000000 */
[----:B------:R-:W-:Y:S01]  /*8cb0*/  FFMA R24, R3, R24, 0.018033718690276145935 ;  /* 0x3c93bb7303187423 */ /* 0x000fe20000000018 */
[----:B------:R-:W-:Y:S01]  /*8cc0*/  FFMA R23, R6, -R21, R23 ;  /* 0x8000001506177223 */ /* 0x000fe20000000017 */
[----:B------:R-:W-:-:S02]  /*8cd0*/  FFMA R6, R21, 1.4426950216293334961, R2 ;  /* 0x3fb8aa3b15067823 */ /* 0x000fc40000000002 */
[C---:B------:R-:W-:Y:S01]  /*8ce0*/  FFMA R2, R3.reuse, R24, 0.12022458761930465698 ;  /* 0x3df6384f03027423 */ /* 0x040fe20000000018 */
[----:B------:R-:W-:Y:S01]  /*8cf0*/  FMUL R23, R20, R23 ;  /* 0x0000001714177220 */ /* 0x000fe20000400000 */
[----:B------:R-:W2:Y:S02]  /*8d00*/  LDC R24, c[0x0][0x3b8] ;  /* 0x0000ee00ff187b82 */ /* 0x000ea40000000800 */
[----:B------:R-:W-:Y:S01]  /*8d10*/  FMUL R2, R3, R2 ;  /* 0x0000000203027220 */ /* 0x000fe20000400000 */
[----:B------:R-:W-:-:S03]  /*8d20*/  FFMA R6, R23, 1.4426950216293334961, R6 ;  /* 0x3fb8aa3b17067823 */ /* 0x000fc60000000006 */
[----:B------:R-:W-:Y:S01]  /*8d30*/  FMUL R3, R2, 3 ;  /* 0x4040000002037820 */ /* 0x000fe20000400000 */
[----:B------:R-:W-:-:S04]  /*8d40*/  FFMA R6, R21, 1.9251366722983220825e-08, R6 ;  /* 0x32a55e3415067823 */ /* 0x000fc80000000006 */
[----:B------:R-:W-:Y:S01]  /*8d50*/  FFMA R3, R23, R3, R6 ;  /* 0x0000000317037223 */ /* 0x000fe20000000006 */
[----:B------:R-:W-:-:S03]  /*8d60*/  FADD R23, R30, R30 ;  /* 0x0000001e1e177221 */ /* 0x000fc60000000000 */
[----:B------:R-:W-:Y:S02]  /*8d70*/  FFMA R2, R21, R2, R3 ;  /* 0x0000000215027223 */ /* 0x000fe40000000003 */
[----:B------:R-:W-:Y:S02]  /*8d80*/  LOP3.LUT R28, R23, 0x7f800000, RZ, 0x3c, !PT ;  /* 0x7f800000171c7812 */ /* 0x000fe400078e3cff */
[----:B------:R-:W-:-:S04]  /*8d90*/  FADD R20, R25, R2 ;  /* 0x0000000219147221 */ /* 0x000fc80000000000 */
[----:B------:R-:W-:Y:S01]  /*8da0*/  FADD R25, -R25, R20 ;  /* 0x0000001419197221 */ /* 0x000fe20000000100 */
[----:B--2---:R-:W-:-:S03]  /*8db0*/  IADD3 R24, PT, PT, R24, -0x1, RZ ;  /* 0xffffffff18187810 */ /* 0x004fc60007ffe0ff */
[----:B------:R-:W-:Y:S02]  /*8dc0*/  FADD R25, R2, -R25 ;  /* 0x8000001902197221 */ /* 0x000fe40000000000 */
[----:B-1----:R-:W-:-:S04]  /*8dd0*/  IMAD.WIDE.U32 R36, R24, 0x4, R36 ;  /* 0x0000000418247825 */ /* 0x002fc800078e0024 */
[----:B0-----:R-:W-:-:S07]  /*8de0*/  IMAD.WIDE.U32 R34, R24, 0x4, R34 ;  /* 0x0000000418227825 */ /* 0x001fce00078e0022 */
.L_x_961:
[----:B0-----:R-:W0:Y:S01]  /*8df0*/  LDCU UR6, c[0x0][0x3b8] ;  /* 0x00007700ff0677ac */ /* 0x001e220008000800 */
[----:B------:R-:W-:Y:S01]  /*8e00*/  VIADD R27, R32, 0xffffffff ;  /* 0xffffffff201b7836 */ /* 0x000fe20000000000 */
[----:B------:R-:W-:Y:S01]  /*8e10*/  MOV R2, RZ ;  /* 0x000000ff00027202 */ /* 0x000fe20000000f00 */
        /* <DEDUP_REMOVED lines=12> */
.L_x_936:
[----:B------:R-:W2:Y:S02]  /*8ee0*/  LDG.E R2, desc[UR4][R34.64] ;  /* 0x0000000422027981 */ /* 0x000ea4000c1e1900 */
[----:B--2---:R-:W-:-:S13]  /*8ef0*/  FSETP.GE.AND P0, PT, R21, R2, PT ;  /* 0x000000021500720b */ /* 0x004fda0003f06000 */
[----:B------:R-:W-:Y:S05]  /*8f00*/  @!P0 BRA `(.L_x_938) ;  /* 0x0000000000088947 */ /* 0x000fea0003800000 */
[----:B------:R2:W5:Y:S01]  /*8f10*/  LDG.E R2, desc[UR4][R36.64] ;  /* 0x0000000424027981 */ /* 0x000562000c1e1900 */
[----:B------:R-:W-:Y:S05]  /*8f20*/  BRA `(.L_x_937) ;  /* 0x0000000000947947 */ /* 0x000fea0003800000 */
.L_x_938:
[----:B------:R-:W-:Y:S01]  /*8f30*/  HFMA2 R3, -RZ, RZ, 0, 0 ;  /* 0x00000000ff037431 */ /* 0x000fe200000001ff */
[----:B------:R-:W-:Y:S06]  /*8f40*/  BSSY.RELIABLE B0, `(.L_x_939) ;  /* 0x000000b000007945 */ /* 0x000fec0003800100 */
.L_x_941:
        /* <DEDUP_REMOVED lines=11> */
.L_x_939:
[----:B------:R-:W0:Y:S01]  /*9000*/  LDC.64 R2, c[0x0][0x3a8] ;  /* 0x0000ea00ff027b82 */ /* 0x000e220000000a00 */
[----:B------:R-:W2:Y:S01]  /*9010*/  LDG.E R38, desc[UR4][R38.64] ;  /* 0x0000000426267981 */ /* 0x000ea2000c1e1900 */
[----:B0-----:R-:W-:-:S05]  /*9020*/  IMAD.WIDE.U32 R2, R29, 0x4, R2 ;  /* 0x000000041d027825 */ /* 0x001fca00078e0002 */
[----:B------:R-:W4:Y:S04]  /*9030*/  LDG.E R21, desc[UR4][R2.64] ;  /* 0x0000000402157981 */ /* 0x000f28000c1e1900 */
[----:B------:R-:W3:Y:S01]  /*9040*/  LDG.E R6, desc[UR4][R2.64+0x4] ;  /* 0x0000040402067981 */ /* 0x000ee2000c1e1900 */
[----:B------:R-:W-:Y:S01]  /*9050*/  BSSY.RECONVERGENT B5, `(.L_x_942) ;  /* 0x0000010000057945 */ /* 0x000fe20003800200 */
[----:B--2---:R-:W-:-:S04]  /*9060*/  FADD R41, R40, -R38 ;  /* 0x8000002628297221 */ /* 0x004fc80000000000 */
[----:B------:R-:W0:Y:S02]  /*9070*/  MUFU.RCP R22, R41 ;  /* 0x0000002900167308 */ /* 0x000e240000001000 */
[----:B0-----:R-:W-:-:S04]  /*9080*/  FFMA R29, -R41, R22, 1 ;  /* 0x3f800000291d7423 */ /* 0x001fc80000000116 */
[----:B------:R-:W-:Y:S01]  /*9090*/  FFMA R29, R22, R29, R22 ;  /* 0x0000001d161d7223 */ /* 0x000fe20000000016 */
[----:B----4-:R-:W-:-:S04]  /*90a0*/  FMUL R21, R38, R21 ;  /* 0x0000001526157220 */ /* 0x010fc80000400000 */
[----:B---3--:R-:W-:-:S04]  /*90b0*/  FFMA R6, R40, R6, -R21 ;  /* 0x0000000628067223 */ /* 0x008fc80000000815 */
        /* <DEDUP_REMOVED lines=8> */
[----:B-----5:R-:W-:Y:S05]  /*9140*/  CALL.REL.NOINC `($__internal_11_$__cuda_sm3x_div_rn_noftz_f32_slowpath) ;  /* 0x0000004000807944 */ /* 0x020fea0003c00000 */
.L_x_943:
[----:B------:R-:W-:Y:S05]  /*9150*/  BSYNC.RECONVERGENT B5 ;  /* 0x0000000000057941 */ /* 0x000fea0003800200 */
.L_x_942:
[----:B------:R-:W-:Y:S05]  /*9160*/  BRA `(.L_x_937) ;  /* 0x0000000000047947 */ /* 0x000fea0003800000 */
.L_x_940:
[----:B------:R1:W5:Y:S02]  /*9170*/  LDG.E R2, desc[UR4][R36.64] ;  /* 0x0000000424027981 */ /* 0x000364000c1e1900 */
.L_x_937:
[----:B------:R-:W-:Y:S05]  /*9180*/  BSYNC.RECONVERGENT B4 ;  /* 0x0000000000047941 */ /* 0x000fea0003800200 */
.L_x_935:
[----:B------:R-:W-:Y:S02]  /*9190*/  HFMA2 R6, -RZ, RZ, 0.96630859375, -0.0022525787353515625 ;  /* 0x3bbb989dff067431 */ /* 0x000fe400000001ff */
[----:B-----5:R-:W-:Y:S01]  /*91a0*/  FMUL R21, R2, R31 ;  /* 0x0000001f02157220 */ /* 0x020fe20000400000 */
[----:B------:R-:W-:Y:S01]  /*91b0*/  MOV R38, 0x437c0000 ;  /* 0x437c000000267802 */ /* 0x000fe20000000f00 */
[----:B------:R-:W-:Y:S02]  /*91c0*/  BSSY.RECONVERGENT B4, `(.L_x_944) ;  /* 0x000001e000047945 */ /* 0x000fe40003800200 */
[----:B0-----:R-:W-:-:S04]  /*91d0*/  FFMA.SAT R3, R21, R6, 0.5 ;  /* 0x3f00000015037423 */ /* 0x001fc80000002006 */
[----:B------:R-:W-:Y:S01]  /*91e0*/  FFMA.RM R29, R3, R38, 12582913 ;  /* 0x4b400001031d7423 */ /* 0x000fe20000004026 */
[----:B------:R-:W-:Y:S01]  /*91f0*/  FMUL R3, R2, -R31 ;  /* 0x8000001f02037220 */ /* 0x000fe20000400000 */
[----:B------:R-:W-:Y:S02]  /*9200*/  FADD R2, R17, -R30 ;  /* 0x8000001e11027221 */ /* 0x000fe40000000000 */
[----:B------:R-:W-:Y:S01]  /*9210*/  FADD R22, R29, -12583039 ;  /* 0xcb40007f1d167421 */ /* 0x000fe20000000000 */
[----:B------:R-:W-:Y:S01]  /*9220*/  FFMA.SAT R6, R3, R6, 0.5 ;  /* 0x3f00000003067423 */ /* 0x000fe20000002006 */
[----:B------:R-:W0:Y:S02]  /*9230*/  MUFU.RCP R39, R2 ;  /* 0x0000000200277308 */ /* 0x000e240000001000 */
[----:B------:R-:W-:Y:S01]  /*9240*/  FFMA R22, R21, 1.4426950216293334961, -R22 ;  /* 0x3fb8aa3b15167823 */ /* 0x000fe20000000816 */
[----:B------:R-:W-:-:S03]  /*9250*/  FFMA.RM R6, R6, R38, 12582913 ;  /* 0x4b40000106067423 */ /* 0x000fc60000004026 */
[----:B------:R-:W-:Y:S01]  /*9260*/  FFMA R21, R21, 1.925963033500011079e-08, R22 ;  /* 0x32a5706015157823 */ /* 0x000fe20000000016 */
[----:B------:R-:W-:-:S04]  /*9270*/  FADD R22, R6, -12583039 ;  /* 0xcb40007f06167421 */ /* 0x000fc80000000000 */
[C---:B------:R-:W-:Y:S01]  /*9280*/  FFMA R22, R3.reuse, 1.4426950216293334961, -R22 ;  /* 0x3fb8aa3b03167823 */ /* 0x040fe20000000816 */
[----:B------:R-:W4:Y:S03]  /*9290*/  MUFU.EX2 R21, R21 ;  /* 0x0000001500157308 */ /* 0x000f260000000800 */
[----:B------:R-:W-:Y:S01]  /*92a0*/  FFMA R22, R3, 1.925963033500011079e-08, R22 ;  /* 0x32a5706003167823 */ /* 0x000fe20000000016 */
[----:B------:R-:W-:Y:S01]  /*92b0*/  SHF.L.U32 R3, R29, 0x17, RZ ;  /* 0x000000171d037819 */ /* 0x000fe200000006ff */
[----:B0-----:R-:W-:Y:S01]  /*92c0*/  FFMA R38, -R2, R39, 1 ;  /* 0x3f80000002267423 */ /* 0x001fe20000000127 */
[----:B------:R-:W-:-:S03]  /*92d0*/  IMAD.SHL.U32 R29, R6, 0x800000, RZ ;  /* 0x00800000061d7824 */ /* 0x000fc600078e00ff */
[----:B------:R-:W0:Y:S01]  /*92e0*/  MUFU.EX2 R22, R22 ;  /* 0x0000001600167308 */ /* 0x000e220000000800 */
[----:B------:R-:W-:Y:S01]  /*92f0*/  FFMA R38, R39, R38, R39 ;  /* 0x0000002627267223 */ /* 0x000fe20000000027 */
[----:B----4-:R-:W-:-:S06]  /*9300*/  FFMA R3, R3, R21, -R30 ;  /* 0x0000001503037223 */ /* 0x010fcc000000081e */
[----:B------:R-:W4:Y:S01]  /*9310*/  FCHK P0, R3, R2 ;  /* 0x0000000203007302 */ /* 0x000f220000000000 */
[----:B------:R-:W-:-:S04]  /*9320*/  FFMA R39, R3, R38, RZ ;  /* 0x0000002603277223 */ /* 0x000fc800000000ff */
[----:B------:R-:W-:Y:S01]  /*9330*/  FFMA R6, -R2, R39, R3 ;  /* 0x0000002702067223 */ /* 0x000fe20000000103 */
[----:B0-----:R-:W-:-:S03]  /*9340*/  FMUL R29, R29, R22 ;  /* 0x000000161d1d7220 */ /* 0x001fc60000400000 */
[----:B------:R-:W-:Y:S01]  /*9350*/  FFMA R6, R38, R6, R39 ;  /* 0x0000000626067223 */ /* 0x000fe20000000027 */
[----:B----4-:R-:W-:Y:S06]  /*9360*/  @!P0 BRA `(.L_x_945) ;  /* 0x00000000000c8947 */ /* 0x010fec0003800000 */
[----:B------:R-:W-:-:S07]  /*9370*/  MOV R6, 0x9390 ;  /* 0x0000939000067802 */ /* 0x000fce0000000f00 */
[----:B-123--:R-:W-:Y:S05]  /*9380*/  CALL.REL.NOINC `($__internal_11_$__cuda_sm3x_div_rn_noftz_f32_slowpath) ;  /* 0x0000003c00f07944 */ /* 0x00efea0003c00000 */
[----:B------:R-:W-:-:S07]  /*9390*/  MOV R6, R2 ;  /* 0x0000000200067202 */ /* 0x000fce0000000f00 */
.L_x_945:
[----:B------:R-:W-:Y:S05]  /*93a0*/  BSYNC.RECONVERGENT B4 ;  /* 0x0000000000047941 */ /* 0x000fea0003800200 */
.L_x_944:
[----:B------:R-:W-:Y:S01]  /*93b0*/  FADD.SAT R2, RZ, R6 ;  /* 0x00000006ff027221 */ /* 0x000fe20000002000 */
[----:B------:R-:W-:Y:S01]  /*93c0*/  HFMA2 R6, -RZ, RZ, 0, 0 ;  /* 0x00000000ff067431 */ /* 0x000fe200000001ff */
[----:B------:R-:W-:Y:S06]  /*93d0*/  BSSY.RECONVERGENT B0, `(.L_x_946) ;  /* 0x00000d3000007945 */ /* 0x000fec0003800200 */
.L_x_960:
[----:B------:R-:W-:Y:S01]  /*93e0*/  FSETP.NEU.AND P1, PT, R17, 1, PT ;  /* 0x3f8000001100780b */ /* 0x000fe20003f2d000 */
[----:B------:R-:W-:Y:S01]  /*93f0*/  BSSY.RECONVERGENT B1, `(.L_x_947) ;  /* 0x0000028000017945 */ /* 0x000fe20003800200 */
[----:B0-----:R-:W-:Y:S02]  /*9400*/  MOV R22, 0x3f800000 ;  /* 0x3f80000000167802 */ /* 0x001fe40000000f00 */
[----:B------:R-:W-:-:S13]  /*9410*/  ISETP.EQ.OR P0, PT, R6, RZ, !P1 ;  /* 0x000000ff0600720c */ /* 0x000fda0004f02670 */
[----:B------:R-:W-:Y:S05]  /*9420*/  @P0 BRA `(.L_x_948) ;  /* 0x0000000000900947 */ /* 0x000fea0003800000 */
        /* <DEDUP_REMOVED lines=8> */
[----:B------:R-:W0:Y:S01]  /*94b0*/  FRND R22, R21 ;  /* 0x0000001500167307 */ /* 0x000e220000201000 */
[----:B------:R-:W-:Y:S01]  /*94c0*/  FFMA R38, R20, R3, -R21 ;  /* 0x0000000314267223 */ /* 0x000fe20000000815 */
[----:B------:R-:W-:-:S03]  /*94d0*/  FSETP.GT.AND P2, PT, |R21|, 152, PT ;  /* 0x431800001500780b */ /* 0x000fc60003f44200 */
[----:B------:R-:W-:-:S05]  /*94e0*/  FFMA R39, R25, R3, R38 ;  /* 0x0000000319277223 */ /* 0x000fca0000000026 */
[----:B------:R-:W-:Y:S01]  /*94f0*/  @!P3 FMUL R40, R3, 0.5 ;  /* 0x3f0000000328b820 */ /* 0x000fe20000400000 */
[----:B0-----:R-:W-:-:S05]  /*9500*/  FADD R38, R21, -R22 ;  /* 0x8000001615267221 */ /* 0x001fca0000000000 */
[----:B------:R-:W0:Y:S01]  /*9510*/  @!P3 FRND.TRUNC R40, R40 ;  /* 0x000000280028b307 */ /* 0x000e22000020d000 */
[----:B------:R-:W-:Y:S01]  /*9520*/  FSETP.GT.AND P0, PT, R22, RZ, PT ;  /* 0x000000ff1600720b */ /* 0x000fe20003f04000 */
[----:B------:R-:W-:-:S03]  /*9530*/  FADD R38, R38, R39 ;  /* 0x0000002726267221 */ /* 0x000fc60000000000 */
[----:B------:R-:W-:Y:S01]  /*9540*/  SEL R22, RZ, 0x83000000, P0 ;  /* 0x83000000ff167807 */ /* 0x000fe20000000000 */
[----:B------:R-:W-:Y:S01]  /*9550*/  FFMA R39, R38, R41, 0.0013391353422775864601 ;  /* 0x3aaf85ed26277423 */ /* 0x000fe20000000029 */
[----:B------:R-:W-:-:S03]  /*9560*/  FSETP.GEU.AND P0, PT, R21, RZ, PT ;  /* 0x000000ff1500720b */ /* 0x000fc60003f0e000 */
[C---:B------:R-:W-:Y:S02]  /*9570*/  FFMA R41, R38.reuse, R39, 0.0096188392490148544312 ;  /* 0x3c1d985626297423 */ /* 0x040fe40000000027 */
[----:B------:R-:W4:Y:S02]  /*9580*/  F2I.NTZ R39, R21 ;  /* 0x0000001500277305 */ /* 0x000f240000203100 */
[----:B------:R-:W-:Y:S01]  /*9590*/  FFMA R41, R38, R41, 0.055503588169813156128 ;  /* 0x3d6357bb26297423 */ /* 0x000fe20000000029 */
[----:B0-----:R-:W-:Y:S01]  /*95a0*/  @!P3 FADD R42, R40, R40 ;  /* 0x00000028282ab221 */ /* 0x001fe20000000000 */
[----:B------:R-:W-:Y:S02]  /*95b0*/  VIADD R40, R22, 0x7f000000 ;  /* 0x7f00000016287836 */ /* 0x000fe40000000000 */
[----:B------:R-:W-:Y:S01]  /*95c0*/  FFMA R41, R38, R41, 0.24022644758224487305 ;  /* 0x3e75fdec26297423 */ /* 0x000fe20000000029 */
[----:B------:R-:W-:Y:S01]  /*95d0*/  @!P3 FADD R42, R3, -R42 ;  /* 0x8000002a032ab221 */ /* 0x000fe20000000000 */
[----:B------:R-:W-:-:S02]  /*95e0*/  @!P3 LOP3.LUT R3, R26, 0x7fffffff, RZ, 0xc0, !PT ;  /* 0x7fffffff1a03b812 */ /* 0x000fc400078ec0ff */
[----:B------:R-:W-:-:S04]  /*95f0*/  FFMA R41, R38, R41, 0.69314718246459960938 ;  /* 0x3f31721826297423 */ /* 0x000fc80000000029 */
[----:B------:R-:W-:Y:S01]  /*9600*/  FFMA R41, R38, R41, 1 ;  /* 0x3f80000026297423 */ /* 0x000fe20000000029 */
[----:B----4-:R-:W-:Y:S02]  /*9610*/  LEA R39, R39, -R22, 0x17 ;  /* 0x8000001627277211 */ /* 0x010fe400078eb8ff */
[----:B------:R-:W-:Y:S01]  /*9620*/  FSEL R22, RZ, +INF , !P0 ;  /* 0x7f800000ff167808 */ /* 0x000fe20004000000 */
[----:B------:R-:W-:Y:S01]  /*9630*/  FMUL R40, R40, R41 ;  /* 0x0000002928287220 */ /* 0x000fe20000400000 */
[----:B------:R-:W-:-:S03]  /*9640*/  @!P3 FSETP.NEU.AND P0, PT, |R42|, 1, PT ;  /* 0x3f8000002a00b80b */ /* 0x000fc60003f0d200 */
[----:B------:R-:W-:Y:S01]  /*9650*/  @!P2 FMUL R22, R39, R40 ;  /* 0x000000282716a220 */ /* 0x000fe20000400000 */
[----:B------:R-:W-:-:S09]  /*9660*/  @!P3 FSEL R22, R3, R26, P0 ;  /* 0x0000001a0316b208 */ /* 0x000fd20000000000 */
.L_x_948:
[----:B------:R-:W-:Y:S05]  /*9670*/  BSYNC.RECONVERGENT B1 ;  /* 0x0000000000017941 */ /* 0x000fea0003800200 */
.L_x_947:
        /* <DEDUP_REMOVED lines=22> */
[----:B------:R-:W-:Y:S02]  /*97e0*/  FFMA R41, R40, R43, 0.0013391353422775864601 ;  /* 0x3aaf85ed28297423 */ /* 0x000fe4000000002b */
[----:B------:R-:W-:Y:S02]  /*97f0*/  VIADD R42, R38, 0x7f000000 ;  /* 0x7f000000262a7836 */ /* 0x000fe40000000000 */
        /* <DEDUP_REMOVED lines=19> */
.L_x_950:
[----:B------:R-:W-:Y:S05]  /*9930*/  BSYNC.RECONVERGENT B1 ;  /* 0x0000000000017941 */ /* 0x000fea0003800200 */
.L_x_949:
[----:B------:R-:W-:Y:S01]  /*9940*/  ISETP.GE.AND P0, PT, R0, 0x1, PT ;  /* 0x000000010000780c */ /* 0x000fe20003f06270 */
[----:B------:R-:W-:Y:S01]  /*9950*/  FMUL R21, R7, R22 ;  /* 0x0000001607157220 */ /* 0x000fe20000400000 */
[----:B------:R-:W-:Y:S03]  /*9960*/  BSSY.RECONVERGENT B1, `(.L_x_951) ;  /* 0x000006a000017945 */ /* 0x000fe60003800200 */
[----:B------:R-:W-:-:S08]  /*9970*/  FMUL R21, R21, R38 ;  /* 0x0000002615157220 */ /* 0x000fd00000400000 */
[----:B------:R-:W-:Y:S05]  /*9980*/  @!P0 BRA `(.L_x_952) ;  /* 0x00000004009c8947 */ /* 0x000fea0003800000 */
[----:B------:R-:W-:-:S07]  /*9990*/  HFMA2 R22, -RZ, RZ, 0, 0 ;  /* 0x00000000ff167431 */ /* 0x000fce00000001ff */
.L_x_959:
[----:B------:R-:W-:-:S05]  /*99a0*/  LEA R38, R22, R1, 0x2 ;  /* 0x0000000116267211 */ /* 0x000fca00078e10ff */
[----:B------:R-:W4:Y:S01]  /*99b0*/  LDL R39, [R38+0x890] ;  /* 0x0008900026277983 */ /* 0x000f220000100800 */
[----:B------:R-:W-:Y:S01]  /*99c0*/  IADD3 R22, PT, PT, R22, 0x1, RZ ;  /* 0x0000000116167810 */ /* 0x000fe20007ffe0ff */
[----:B------:R-:W-:Y:S03]  /*99d0*/  BSSY.RECONVERGENT B4, `(.L_x_953) ;  /* 0x0000061000047945 */ /* 0x000fe60003800200 */
[----:B------:R-:W-:Y:S02]  /*99e0*/  ISETP.NE.AND P3, PT, R22, R0, PT ;  /* 0x000000001600720c */ /* 0x000fe40003f65270 */
[----:B----4-:R-:W-:-:S13]  /*99f0*/  ISETP.GE.AND P0, PT, R39, R32, PT ;  /* 0x000000202700720c */ /* 0x010fda0003f06270 */
        /* <DEDUP_REMOVED lines=21> */
[----:B------:R0:W4:Y:S01]  /*9b50*/  F2I.NTZ R46, R43 ;  /* 0x0000002b002e7305 */ /* 0x0001220000203100 */
[----:B------:R-:W-:Y:S01]  /*9b60*/  FADD R44, R44, R45 ;  /* 0x0000002d2c2c7221 */ /* 0x000fe20000000000 */
[----:B------:R-:W-:-:S05]  /*9b70*/  MOV R45, 0x391fcb8e ;  /* 0x391fcb8e002d7802 */ /* 0x000fca0000000f00 */
[----:B------:R-:W-:Y:S01]  /*9b80*/  FFMA R45, R44, R45, 0.0013391353422775864601 ;  /* 0x3aaf85ed2c2d7423 */ /* 0x000fe2000000002d */
[----:B0-----:R-:W-:-:S03]  /*9b90*/  FSEL R43, RZ, +INF , !P5 ;  /* 0x7f800000ff2b7808 */ /* 0x001fc60006800000 */
[----:B------:R-:W-:-:S04]  /*9ba0*/  FFMA R45, R44, R45, 0.0096188392490148544312 ;  /* 0x3c1d98562c2d7423 */ /* 0x000fc8000000002d */
[----:B------:R-:W-:-:S04]  /*9bb0*/  FFMA R45, R44, R45, 0.055503588169813156128 ;  /* 0x3d6357bb2c2d7423 */ /* 0x000fc8000000002d */
[----:B------:R-:W-:-:S04]  /*9bc0*/  FFMA R45, R44, R45, 0.24022644758224487305 ;  /* 0x3e75fdec2c2d7423 */ /* 0x000fc8000000002d */
[C---:B------:R-:W-:Y:S01]  /*9bd0*/  FFMA R47, R44.reuse, R45, 0.69314718246459960938 ;  /* 0x3f3172182c2f7423 */ /* 0x040fe2000000002d */
[----:B------:R-:W-:Y:S02]  /*9be0*/  SEL R45, RZ, 0x83000000, P6 ;  /* 0x83000000ff2d7807 */ /* 0x000fe40003000000 */
[----:B------:R-:W-:Y:S01]  /*9bf0*/  FSETP.NEU.AND P6, PT, |R17|, +INF , PT ;  /* 0x7f8000001100780b */ /* 0x000fe20003fcd200 */
[----:B------:R-:W-:Y:S01]  /*9c00*/  FFMA R47, R44, R47, 1 ;  /* 0x3f8000002c2f7423 */ /* 0x000fe2000000002f */
[----:B------:R-:W-:Y:S02]  /*9c10*/  IADD3 R44, PT, PT, R45, 0x7f000000, RZ ;  /* 0x7f0000002d2c7810 */ /* 0x000fe40007ffe0ff */
[----:B----4-:R-:W-:-:S03]  /*9c20*/  LEA R46, R46, -R45, 0x17 ;  /* 0x8000002d2e2e7211 */ /* 0x010fc600078eb8ff */
        /* <DEDUP_REMOVED lines=12> */
.L_x_956:
[----:B------:R-:W-:Y:S05]  /*9cf0*/  BSYNC.RECONVERGENT B5 ;  /* 0x0000000000057941 */ /* 0x000fea0003800200 */
.L_x_955:
        /* <DEDUP_REMOVED lines=43> */
.L_x_958:
[----:B------:R-:W-:Y:S05]  /*9fb0*/  BSYNC.RECONVERGENT B5 ;  /* 0x0000000000057941 */ /* 0x000fea0003800200 */
.L_x_957:
[----:B------:R-:W-:-:S05]  /*9fc0*/  FFMA R21, -R38, R40, R21 ;  /* 0x0000002826157223 */ /* 0x000fca0000000115 */
[----:B------:R-:W-:-:S07]  /*9fd0*/  FMNMX.NAN R21, R21, 9.9999999392252902908e-09, !PT ;  /* 0x322bcc7715157809 */ /* 0x000fce0007820000 */
.L_x_954:
[----:B------:R-:W-:Y:S05]  /*9fe0*/  BSYNC.RECONVERGENT B4 ;  /* 0x0000000000047941 */ /* 0x000fea0003800200 */
.L_x_953:
[----:B------:R-:W-:Y:S05]  /*9ff0*/  @P3 BRA `(.L_x_959) ;  /* 0xfffffff800683947 */ /* 0x000fea000383ffff */
.L_x_952:
[----:B------:R-:W-:Y:S05]  /*a000*/  BSYNC.RECONVERGENT B1 ;  /* 0x0000000000017941 */ /* 0x000fea0003800200 */
.L_x_951:
[----:B------:R-:W-:-:S05]  /*a010*/  LEA R3, R6, R1, 0x2 ;  /* 0x0000000106037211 */ /* 0x000fca00078e10ff */
[----:B------:R-:W4:Y:S04]  /*a020*/  LDL R22, [R3] ;  /* 0x0000000003167983 */ /* 0x000f280000100800 */
[----:B------:R-:W5:Y:S01]  /*a030*/  LDL R39, [R3+0x4] ;  /* 0x0000040003277983 */ /* 0x000f620000100800 */
[----:B------:R-:W-:Y:S01]  /*a040*/  ISETP.NE.AND P0, PT, R9, RZ, PT ;  /* 0x000000ff0900720c */ /* 0x000fe20003f05270 */
[----:B------:R-:W-:Y:S01]  /*a050*/  FADD R41, -R2, 1 ;  /* 0x3f80000002297421 */ /* 0x000fe20000000100 */
[----:B------:R-:W-:Y:S01]  /*a060*/  FADD R43, -R10, R21 ;  /* 0x000000150a2b7221 */ /* 0x000fe20000000100 */
[----:B------:R-:W-:-:S10]  /*a070*/  IADD3 R6, PT, PT, R6, 0x1, RZ ;  /* 0x0000000106067810 */ /* 0x000fd40007ffe0ff */
[----:B------:R-:W-:Y:S01]  /*a080*/  @!P0 FADD R43, R10, -R21 ;  /* 0x800000150a2b8221 */ /* 0x000fe20000000000 */
[----:B------:R-:W-:Y:S01]  /*a090*/  ISETP.NE.AND P0, PT, R6, R32, PT ;  /* 0x000000200600720c */ /* 0x000fe20003f05270 */
[----:B----4-:R-:W-:-:S04]  /*a0a0*/  FMUL R41, R22, R41 ;  /* 0x0000002916297220 */ /* 0x010fc80000400000 */
[----:B-----5:R-:W-:-:S04]  /*a0b0*/  FFMA R22, R2, R39, R41 ;  /* 0x0000002702167223 */ /* 0x020fc80000000029 */
[----:B------:R-:W-:-:S05]  /*a0c0*/  FMUL R22, R29, R22 ;  /* 0x000000161d167220 */ /* 0x000fca0000400000 */
[----:B------:R-:W-:-:S05]  /*a0d0*/  FMNMX3 R22, R43, RZ, R22, !PT ;  /* 0x000000ff2b167276 */ /* 0x000fca0007800016 */
[----:B------:R0:W-:Y:S01]  /*a0e0*/  STL [R3], R22 ;  /* 0x0000001603007387 */ /* 0x0001e20000100800 */
[----:B------:R-:W-:Y:S05]  /*a0f0*/  @P0 BRA `(.L_x_960) ;  /* 0xfffffff000b80947 */ /* 0x000fea000383ffff */
[----:B------:R-:W-:Y:S05]  /*a100*/  BSYNC.RECONVERGENT B0 ;  /* 0x0000000000007941 */ /* 0x000fea0003800200 */
.L_x_946:
[----:B------:R-:W-:Y:S02]  /*a110*/  ISETP.GE.AND P0, PT, R32, 0x2, PT ;  /* 0x000000022000780c */ /* 0x000fe40003f06270 */
[----:B------:R-:W-:-:S11]  /*a120*/  MOV R32, R27 ;  /* 0x0000001b00207202 */ /* 0x000fd60000000f00 */
[----:B------:R-:W-:Y:S05]  /*a130*/  @P0 BRA `(.L_x_961) ;  /* 0xffffffec002c0947 */ /* 0x000fea000383ffff */
.L_x_934:
[----:B------:R-:W-:Y:S05]  /*a140*/  BSYNC.RECONVERGENT B3 ;  /* 0x0000000000037941 */ /* 0x000fea0003800200 */
.L_x_933:
[----:B------:R4:W5:Y:S02]  /*a150*/  LDL R2, [R1] ;  /* 0x0000000001027983 */ /* 0x0009640000100800 */
.L_x_914:
[----:B------:R-:W-:Y:S05]  /*a160*/  BSYNC.RECONVERGENT B2 ;  /* 0x0000000000027941 */ /* 0x000fea0003800200 */
.L_x_913:
[----:B0----5:R-:W-:Y:S01]  /*a170*/  FADD R3, R33, 9.9999999600419720025e-13 ;  /* 0x2b8cbccc21037421 */ /* 0x021fe20000000000 */
[----:B------:R-:W-:Y:S01]  /*a180*/  BSSY.RECONVERGENT B2, `(.L_x_962) ;  /* 0x00002c7000027945 */ /* 0x000fe20003800200 */
[----:B------:R-:W-:-:S03]  /*a190*/  HFMA2 R17, -RZ, RZ, 0, 0 ;  /* 0x00000000ff117431 */ /* 0x000fc600000001ff */
[----:B------:R-:W-:-:S13]  /*a1a0*/  FSETP.GTU.AND P0, PT, R8, R3, PT ;  /* 0x000000030800720b */ /* 0x000fda0003f0c000 */
[----:B------:R-:W-:Y:S05]  /*a1b0*/  @!P0 BRA `(.L_x_963) ;  /* 0x0000002c000c8947 */ /* 0x000fea0003800000 */
[----:B------:R-:W-:Y:S01]  /*a1c0*/  FADD R3, R2, 9.9999999600419720025e-13 ;  /* 0x2b8cbccc02037421 */ /* 0x000fe20000000000 */
[----:B------:R-:W-:-:S04]  /*a1d0*/  IMAD.MOV.U32 R17, RZ, RZ, 0x7fc00000 ;  /* 0x7fc00000ff117424 */ /* 0x000fc800078e00ff */
[----:B------:R-:W-:-:S13]  /*a1e0*/  FSETP.GT.AND P0, PT, R8, R3, PT ;  /* 0x000000030800720b */ /* 0x000fda0003f04000 */
[----:B------:R-:W-:Y:S05]  /*a1f0*/  @P0 BRA `(.L_x_963) ;  /* 0x0000002800fc0947 */ /* 0x000fea0003800000 */
[----:B------:R-:W0:Y:S01]  /*a200*/  LDCU UR6, c[0x0][0x3e4] ;  /* 0x00007c80ff0677ac */ /* 0x000e220008000800 */
[----:B------:R-:W-:Y:S01]  /*a210*/  MOV R17, RZ ;  /* 0x000000ff00117202 */ /* 0x000fe20000000f00 */
[----:B0-----:R-:W-:-:S09]  /*a220*/  UISETP.GE.AND UP0, UPT, UR6, 0x1, UPT ;  /* 0x000000010600788c */ /* 0x001fd2000bf06270 */
[----:B------:R-:W-:Y:S05]  /*a230*/  BRA.U !UP0, `(.L_x_963) ;  /* 0x0000002908ec7547 */ /* 0x000fea000b800000 */
[----:B------:R-:W-:Y:S01]  /*a240*/  I2FP.F32.S32 R3, R16 ;  /* 0x0000001000037245 */ /* 0x000fe20000201400 */
[----:B------:R-:W0:Y:S01]  /*a250*/  LDC R24, c[0x0][0x3b8] ;  /* 0x0000ee00ff187b82 */ /* 0x000e220000000800 */
[C---:B------:R-:W-:Y:S01]  /*a260*/  FSETP.GEU.AND P0, PT, R4.reuse, 0.10000000149011611938, PT ;  /* 0x3dcccccd0400780b */ /* 0x040fe20003f0e000 */
[----:B------:R-:W-:Y:S02]  /*a270*/  BSSY.RECONVERGENT B3, `(.L_x_964) ;  /* 0x0000016000037945 */ /* 0x000fe40003800200 */
[----:B------:R-:W-:-:S04]  /*a280*/  FMUL R3, R4, R3 ;  /* 0x0000000304037220 */ /* 0x000fc80000400000 */
[----:B------:R-:W-:-:S04]  /*a290*/  FMUL R6, R3, 10 ;  /* 0x4120000003067820 */ /* 0x000fc80000400000 */
[----:B------:R-:W5:Y:S01]  /*a2a0*/  F2I.TRUNC.NTZ R3, R6 ;  /* 0x0000000600037305 */ /* 0x000f62000020f100 */
[----:B0-----:R-:W-:Y:S02]  /*a2b0*/  IADD3 R24, PT, PT, R24, -0x1, RZ ;  /* 0xffffffff18187810 */ /* 0x001fe40007ffe0ff */
[----:B-----5:R-:W-:-:S04]  /*a2c0*/  VIMNMX R3, PT, PT, R16, R3, PT ;  /* 0x0000000310037248 */ /* 0x020fc80003fe0100 */
[----:B------:R-:W-:-:S04]  /*a2d0*/  @!P0 VIMNMX R16, PT, PT, R3, 0xa, !PT ;  /* 0x0000000a03108848 */ /* 0x000fc80007fe0100 */
[----:B------:R-:W-:-:S04]  /*a2e0*/  VIMNMX R18, PT, PT, R16, 0x200, PT ;  /* 0x0000020010127848 */ /* 0x000fc80003fe0100 */
[----:B------:R-:W-:-:S04]  /*a2f0*/  I2FP.F32.S32 R19, R18 ;  /* 0x0000001200137245 */ /* 0x000fc80000201400 */
[----:B------:R-:W0:Y:S08]  /*a300*/  MUFU.RCP R2, R19 ;  /* 0x0000001300027308 */ /* 0x000e300000001000 */
[----:B------:R-:W5:Y:S01]  /*a310*/  FCHK P0, R4, R19 ;  /* 0x0000001304007302 */ /* 0x000f620000000000 */
[----:B0-----:R-:W-:-:S04]  /*a320*/  FFMA R3, -R19, R2, 1 ;  /* 0x3f80000013037423 */ /* 0x001fc80000000102 */
[----:B------:R-:W-:-:S04]  /*a330*/  FFMA R3, R2, R3, R2 ;  /* 0x0000000302037223 */ /* 0x000fc80000000002 */
[----:B------:R-:W-:-:S04]  /*a340*/  FFMA R20, R4, R3, RZ ;  /* 0x0000000304147223 */ /* 0x000fc800000000ff */
[----:B------:R-:W-:-:S04]  /*a350*/  FFMA R2, -R19, R20, R4 ;  /* 0x0000001413027223 */ /* 0x000fc80000000104 */
[----:B------:R-:W-:Y:S01]  /*a360*/  FFMA R20, R3, R2, R20 ;  /* 0x0000000203147223 */ /* 0x000fe20000000014 */
[----:B-----5:R-:W-:Y:S06]  /*a370*/  @!P0 BRA `(.L_x_965) ;  /* 0x0000000000148947 */ /* 0x020fec0003800000 */
[----:B------:R-:W-:Y:S02]  /*a380*/  MOV R3, R4 ;  /* 0x0000000400037202 */ /* 0x000fe40000000f00 */
[----:B------:R-:W-:Y:S02]  /*a390*/  MOV R2, R19 ;  /* 0x0000001300027202 */ /* 0x000fe40000000f00 */
[----:B------:R-:W-:-:S07]  /*a3a0*/  MOV R6, 0xa3c0 ;  /* 0x0000a3c000067802 */ /* 0x000fce0000000f00 */
[----:B-1234-:R-:W-:Y:S05]  /*a3b0*/  CALL.REL.NOINC `($__internal_11_$__cuda_sm3x_div_rn_noftz_f32_slowpath) ;  /* 0x0000002c00e47944 */ /* 0x01efea0003c00000 */
[----:B------:R-:W-:-:S07]  /*a3c0*/  MOV R20, R2 ;  /* 0x0000000200147202 */ /* 0x000fce0000000f00 */
.L_x_965:
[----:B------:R-:W-:Y:S05]  /*a3d0*/  BSYNC.RECONVERGENT B3 ;  /* 0x0000000000037941 */ /* 0x000fea0003800200 */
.L_x_964:
[----:B------:R-:W0:Y:S01]  /*a3e0*/  LDC R4, c[0x0][0x3b8] ;  /* 0x0000ee00ff047b82 */ /* 0x000e220000000800 */
[----:B------:R-:W-:Y:S01]  /*a3f0*/  FMUL R6, R19, 0.5 ;  /* 0x3f00000013067820 */ /* 0x000fe20000400000 */
[----:B------:R-:W-:Y:S01]  /*a400*/  FSETP.GT.AND P5, PT, R20, 0.0099999997764825820923, PT ;  /* 0x3c23d70a1400780b */ /* 0x000fe20003fa4000 */
[----:B------:R-:W-:-:S03]  /*a410*/  HFMA2 R23, -RZ, RZ, 0, 0 ;  /* 0x00000000ff177431 */ /* 0x000fc600000001ff */
[----:B------:R-:W-:Y:S01]  /*a420*/  FSETP.LE.OR P5, PT, R20, RZ, P5 ;  /* 0x000000ff1400720b */ /* 0x000fe20002fa3400 */
[----:B------:R-:W5:Y:S01]  /*a430*/  FRND.TRUNC R6, R6 ;  /* 0x0000000600067307 */ /* 0x000f62000020d000 */
[----:B------:R-:W1:Y:S08]  /*a440*/  LDC.64 R2, c[0x0][0x3b0] ;  /* 0x0000ec00ff027b82 */ /* 0x000e700000000a00 */
[----:B------:R-:W2:Y:S01]  /*a450*/  LDC.64 R26, c[0x0][0x3a8] ;  /* 0x0000ea00ff1a7b82 */ /* 0x000ea20000000a00 */
[----:B-----5:R-:W-:Y:S01]  /*a460*/  FADD R28, R6, R6 ;  /* 0x00000006061c7221 */ /* 0x020fe20000000000 */
[----:B0-----:R-:W-:-:S03]  /*a470*/  VIADD R4, R4, 0xffffffff ;  /* 0xffffffff04047836 */ /* 0x001fc60000000000 */
[----:B------:R-:W-:Y:S01]  /*a480*/  FADD R28, R19, -R28 ;  /* 0x8000001c131c7221 */ /* 0x000fe20000000000 */
[----:B-1----:R-:W-:-:S04]  /*a490*/  IMAD.WIDE.U32 R24, R24, 0x4, R2 ;  /* 0x0000000418187825 */ /* 0x002fc800078e0002 */
[----:B--2---:R-:W-:-:S07]  /*a4a0*/  IMAD.WIDE.U32 R26, R4, 0x4, R26 ;  /* 0x00000004041a7825 */ /* 0x004fce00078e001a */
.L_x_1015:
[----:B------:R-:W-:Y:S01]  /*a4b0*/  FSETP.LT.OR P0, PT, R20, 9.9999999747524270788e-07, P5 ;  /* 0x358637bd1400780b */ /* 0x000fe20002f01400 */
[----:B------:R-:W-:Y:S01]  /*a4c0*/  FADD R17, R13, R12 ;  /* 0x0000000c0d117221 */ /* 0x000fe20000000000 */
[----:B------:R-:W-:Y:S01]  /*a4d0*/  BSSY.RECONVERGENT B3, `(.L_x_966) ;  /* 0x0000284000037945 */ /* 0x000fe20003800200 */
[----:B------:R-:W-:Y:S02]  /*a4e0*/  MOV R3, R11 ;  /* 0x0000000b00037202 */ /* 0x000fe40000000f00 */
[----:B------:R-:W-:-:S08]  /*a4f0*/  FMUL R17, R17, 0.5 ;  /* 0x3f00000011117820 */ /* 0x000fd00000400000 */
[----:B0-----:R-:W-:Y:S05]  /*a500*/  @P0 BRA `(.L_x_967) ;  /* 0x0000002800000947 */ /* 0x001fea0003800000 */
[----:B------:R-:W-:Y:S01]  /*a510*/  IADD3 R2, PT, PT, R20, -0xd000000, RZ ;  /* 0xf300000014027810 */ /* 0x000fe20007ffe0ff */
[----:B------:R0:W1:Y:S01]  /*a520*/  MUFU.RSQ R21, R20 ;  /* 0x0000001400157308 */ /* 0x0000620000001400 */
[----:B------:R-:W-:Y:S02]  /*a530*/  BSSY.RECONVERGENT B0, `(.L_x_968) ;  /* 0x000000c000007945 */ /* 0x000fe40003800200 */
[----:B------:R-:W-:-:S13]  /*a540*/  ISETP.GT.U32.AND P0, PT, R2, 0x727fffff, PT ;  /* 0x727fffff0200780c */ /* 0x000fda0003f04070 */
[----:B0-----:R-:W-:Y:S05]  /*a550*/  @!P0 BRA `(.L_x_969) ;  /* 0x0000000000148947 */ /* 0x001fea0003800000 */
[----:B------:R-:W-:Y:S02]  /*a560*/  MOV R31, R20 ;  /* 0x00000014001f7202 */ /* 0x000fe40000000f00 */
[----:B------:R-:W-:-:S07]  /*a570*/  MOV R29, 0xa590 ;  /* 0x0000a590001d7802 */ /* 0x000fce0000000f00 */
[----:B-1-34-:R-:W-:Y:S05]  /*a580*/  CALL.REL.NOINC `($__internal_10_$__cuda_sm20_sqrt_rn_f32_slowpath) ;  /* 0x0000002c00147944 */ /* 0x01afea0003c00000 */
[----:B------:R-:W-:Y:S01]  /*a590*/  MOV R2, R6 ;  /* 0x0000000600027202 */ /* 0x000fe20000000f00 */
[----:B------:R-:W-:Y:S06]  /*a5a0*/  BRA `(.L_x_970) ;  /* 0x0000000000107947 */ /* 0x000fec0003800000 */
.L_x_969:
[C---:B-1----:R-:W-:Y:S01]  /*a5b0*/  FMUL.FTZ R3, R21.reuse, R20 ;  /* 0x0000001415037220 */ /* 0x042fe20000410000 */
[----:B------:R-:W-:-:S03]  /*a5c0*/  FMUL.FTZ R6, R21, 0.5 ;  /* 0x3f00000015067820 */ /* 0x000fc60000410000 */
[----:B------:R-:W-:-:S04]  /*a5d0*/  FFMA R2, -R3, R3, R20 ;  /* 0x0000000303027223 */ /* 0x000fc80000000114 */
[----:B------:R-:W-:-:S07]  /*a5e0*/  FFMA R2, R2, R6, R3 ;  /* 0x0000000602027223 */ /* 0x000fce0000000003 */
.L_x_970:
[----:B------:R-:W-:Y:S05]  /*a5f0*/  BSYNC.RECONVERGENT B0 ;  /* 0x0000000000007941 */ /* 0x000fea0003800200 */
.L_x_968:
[----:B------:R-:W-:Y:S02]  /*a600*/  HFMA2 R6, -RZ, RZ, 3.7421875, 0 ;  /* 0x437c0000ff067431 */ /* 0x000fe400000001ff */
[----:B------:R-:W-:Y:S02]  /*a610*/  IMAD.MOV.U32 R3, RZ, RZ, 0x3bbb989d ;  /* 0x3bbb989dff037424 */ /* 0x000fe400078e00ff */
[----:B------:R-:W-:Y:S01]  /*a620*/  FMUL R2, R17, R2 ;  /* 0x0000000211027220 */ /* 0x000fe20000400000 */
[----:B------:R-:W-:Y:S03]  /*a630*/  BSSY.RECONVERGENT B0, `(.L_x_971) ;  /* 0x0000016000007945 */ /* 0x000fe60003800200 */
[----:B------:R-:W-:-:S04]  /*a640*/  FFMA.SAT R3, R2, R3, 0.5 ;  /* 0x3f00000002037423 */ /* 0x000fc80000002003 */
[----:B------:R-:W-:-:S04]  /*a650*/  FFMA.RM R3, R3, R6, 12582913 ;  /* 0x4b40000103037423 */ /* 0x000fc80000004006 */
[C---:B------:R-:W-:Y:S01]  /*a660*/  FADD R21, R3.reuse, -12583039 ;  /* 0xcb40007f03157421 */ /* 0x040fe20000000000 */
[----:B------:R-:W-:-:S03]  /*a670*/  SHF.L.U32 R3, R3, 0x17, RZ ;  /* 0x0000001703037819 */ /* 0x000fc600000006ff */
        /* <DEDUP_REMOVED lines=10> */
[----:B---34-:R-:W-:Y:S05]  /*a720*/  CALL.REL.NOINC `($__internal_9_$__cuda_sm20_rcp_rn_f32_slowpath) ;  /* 0x0000002400d47944 */ /* 0x018fea0003c00000 */
[----:B------:R-:W-:Y:S01]  /*a730*/  MOV R30, R21 ;  /* 0x00000015001e7202 */ /* 0x000fe20000000f00 */
[----:B------:R-:W-:Y:S06]  /*a740*/  BRA `(.L_x_973) ;  /* 0x0000000000107947 */ /* 0x000fec0003800000 */
.L_x_972:
[----:B------:R-:W0:Y:S02]  /*a750*/  MUFU.RCP R30, R29 ;  /* 0x0000001d001e7308 */ /* 0x000e240000001000 */
[----:B0-----:R-:W-:-:S04]  /*a760*/  FFMA R2, R29, R30, -1 ;  /* 0xbf8000001d027423 */ /* 0x001fc8000000001e */
[----:B------:R-:W-:-:S04]  /*a770*/  FADD.FTZ R3, -R2, -RZ ;  /* 0x800000ff02037221 */ /* 0x000fc80000010100 */
[----:B------:R-:W-:-:S07]  /*a780*/  FFMA R30, R30, R3, R30 ;  /* 0x000000031e1e7223 */ /* 0x000fce000000001e */
.L_x_973:
[----:B------:R-:W-:Y:S05]  /*a790*/  BSYNC.RECONVERGENT B0 ;  /* 0x0000000000007941 */ /* 0x000fea0003800200 */
.L_x_971:
        /* <DEDUP_REMOVED lines=33> */
[----:B------:R-:W-:Y:S01]  /*a9b0*/  FFMA R3, R21, R3, R6 ;  /* 0x0000000315037223 */ /* 0x000fe20000000006 */
[----:B------:R-:W-:-:S03]  /*a9c0*/  MOV R6, 0x3f800000 ;  /* 0x3f80000000067802 */ /* 0x000fc60000000f00 */
        /* <DEDUP_REMOVED lines=11> */
[C---:B------:R-:W-:Y:S02]  /*aa80*/  FSETP.NEU.AND P0, PT, |R30|.reuse, +INF , PT ;  /* 0x7f8000001e00780b */ /* 0x040fe40003f0d200 */
[----:B------:R-:W0:Y:S01]  /*aa90*/  FRND R3, R6 ;  /* 0x0000000600037307 */ /* 0x000e220000201000 */
[C---:B------:R-:W-:Y:S01]  /*aaa0*/  FFMA R21, R19.reuse, R32, -R6 ;  /* 0x0000002013157223 */ /* 0x040fe20000000806 */
[----:B------:R-:W-:Y:S02]  /*aab0*/  FSETP.NEU.AND P0, PT, R30, RZ, P0 ;  /* 0x000000ff1e00720b */ /* 0x000fe4000070d000 */
[----:B------:R-:W-:Y:S01]  /*aac0*/  FSETP.GT.AND P2, PT, |R6|, 152, PT ;  /* 0x431800000600780b */ /* 0x000fe20003f44200 */
[----:B------:R-:W-:Y:S01]  /*aad0*/  FFMA R22, R19, R34, R21 ;  /* 0x0000002213167223 */ /* 0x000fe20000000015 */
[----:B------:R-:W-:-:S02]  /*aae0*/  ISETP.GE.OR P3, PT, R16, RZ, P0 ;  /* 0x000000ff1000720c */ /* 0x000fc40000766670 */
[----:B------:R-:W-:Y:S01]  /*aaf0*/  FSETP.NEU.AND P4, PT, |R28|, 1, !P0 ;  /* 0x3f8000001c00780b */ /* 0x000fe2000478d200 */
[----:B0-----:R-:W-:Y:S01]  /*ab00*/  FADD R21, R6, -R3 ;  /* 0x8000000306157221 */ /* 0x001fe20000000000 */
[----:B------:R-:W-:-:S05]  /*ab10*/  FSETP.GT.AND P1, PT, R3, RZ, PT ;  /* 0x000000ff0300720b */ /* 0x000fca0003f24000 */
[----:B------:R-:W-:Y:S01]  /*ab20*/  @!P0 FADD R31, R30, R30 ;  /* 0x0000001e1e1f8221 */ /* 0x000fe20000000000 */
[----:B------:R-:W-:Y:S01]  /*ab30*/  FADD R21, R21, R22 ;  /* 0x0000001615157221 */ /* 0x000fe20000000000 */
[----:B------:R-:W-:-:S03]  /*ab40*/  SEL R3, RZ, 0x83000000, P1 ;  /* 0x83000000ff037807 */ /* 0x000fc60000800000 */
[----:B------:R-:W-:Y:S01]  /*ab50*/  @!P3 LOP3.LUT R31, R31, 0x7f800000, RZ, 0x3c, !PT ;  /* 0x7f8000001f1fb812 */ /* 0x000fe200078e3cff */
[----:B------:R-:W-:Y:S01]  /*ab60*/  FFMA R22, R21, R36, 0.0013391353422775864601 ;  /* 0x3aaf85ed15167423 */ /* 0x000fe20000000024 */
[----:B------:R-:W-:Y:S02]  /*ab70*/  FSETP.GEU.AND P1, PT, R6, RZ, PT ;  /* 0x000000ff0600720b */ /* 0x000fe40003f2e000 */
[----:B------:R-:W-:Y:S01]  /*ab80*/  @P4 LOP3.LUT R31, R31, 0x7fffffff, RZ, 0xc0, !PT ;  /* 0x7fffffff1f1f4812 */ /* 0x000fe200078ec0ff */
[----:B------:R-:W-:-:S04]  /*ab90*/  FFMA R22, R21, R22, 0.0096188392490148544312 ;  /* 0x3c1d985615167423 */ /* 0x000fc80000000016 */
[C---:B------:R-:W-:Y:S02]  /*aba0*/  FFMA R36, R21.reuse, R22, 0.055503588169813156128 ;  /* 0x3d6357bb15247423 */ /* 0x040fe40000000016 */
[----:B------:R0:W1:Y:S02]  /*abb0*/  F2I.NTZ R22, R6 ;  /* 0x0000000600167305 */ /* 0x0000640000203100 */
[----:B------:R-:W-:-:S04]  /*abc0*/  FFMA R36, R21, R36, 0.24022644758224487305 ;  /* 0x3e75fdec15247423 */ /* 0x000fc80000000024 */
[----:B------:R-:W-:Y:S01]  /*abd0*/  FFMA R36, R21, R36, 0.69314718246459960938 ;  /* 0x3f31721815247423 */ /* 0x000fe20000000024 */
[----:B0-----:R-:W-:-:S03]  /*abe0*/  FSEL R6, RZ, +INF , !P1 ;  /* 0x7f800000ff067808 */ /* 0x001fc60004800000 */
[----:B------:R-:W-:Y:S01]  /*abf0*/  FFMA R36, R21, R36, 1 ;  /* 0x3f80000015247423 */ /* 0x000fe20000000024 */
[----:B------:R-:W-:Y:S02]  /*ac00*/  IADD3 R21, PT, PT, R3, 0x7f000000, RZ ;  /* 0x7f00000003157810 */ /* 0x000fe40007ffe0ff */
[----:B-1----:R-:W-:-:S03]  /*ac10*/  LEA R22, R22, -R3, 0x17 ;  /* 0x8000000316167211 */ /* 0x002fc600078eb8ff */
[----:B------:R-:W-:-:S04]  /*ac20*/  FMUL R21, R21, R36 ;  /* 0x0000002415157220 */ /* 0x000fc80000400000 */
[----:B------:R-:W-:Y:S01]  /*ac30*/  @!P2 FMUL R6, R22, R21 ;  /* 0x000000151606a220 */ /* 0x000fe20000400000 */
[----:B------:R-:W-:-:S07]  /*ac40*/  @!P0 IMAD.MOV.U32 R6, RZ, RZ, R31 ;  /* 0x000000ffff068224 */ /* 0x000fce00078e001f */
.L_x_975:
[----:B------:R-:W-:Y:S05]  /*ac50*/  BSYNC.RECONVERGENT B0 ;  /* 0x0000000000007941 */ /* 0x000fea0003800200 */
.L_x_974:
        /* <DEDUP_REMOVED lines=28> */
[----:B------:R-:W-:Y:S01]  /*ae20*/  FFMA R3, R36, 1.4426950216293334961, R3 ;  /* 0x3fb8aa3b24037823 */ /* 0x000fe20000000003 */
[----:B------:R-:W-:Y:S01]  /*ae30*/  MOV R31, RZ ;  /* 0x000000ff001f7202 */ /* 0x000fe20000000f00 */
[----:B------:R-:W-:Y:S01]  /*ae40*/  FMUL R22, R33, R22 ;  /* 0x0000001621167220 */ /* 0x000fe20000400000 */
[----:B------:R-:W-:-:S03]  /*ae50*/  FFMA R2, R21, R2, 0.12022458761930465698 ;  /* 0x3df6384f15027423 */ /* 0x000fc60000000002 */
[----:B------:R-:W-:Y:S01]  /*ae60*/  FFMA R3, R22, 1.4426950216293334961, R3 ;  /* 0x3fb8aa3b16037823 */ /* 0x000fe20000000003 */
[----:B------:R-:W-:-:S03]  /*ae70*/  FMUL R21, R21, R2 ;  /* 0x0000000215157220 */ /* 0x000fc60000400000 */
[----:B------:R-:W-:Y:S01]  /*ae80*/  FFMA R3, R36, 1.9251366722983220825e-08, R3 ;  /* 0x32a55e3424037823 */ /* 0x000fe20000000003 */
[----:B------:R-:W-:-:S04]  /*ae90*/  FMUL R2, R21, 3 ;  /* 0x4040000015027820 */ /* 0x000fc80000400000 */
[----:B------:R-:W-:Y:S01]  /*aea0*/  FFMA R2, R22, R2, R3 ;  /* 0x0000000216027223 */ /* 0x000fe20000000003 */
[----:B------:R-:W-:-:S03]  /*aeb0*/  FADD R22, R30, R30 ;  /* 0x0000001e1e167221 */ /* 0x000fc60000000000 */
[----:B------:R-:W-:Y:S01]  /*aec0*/  FFMA R36, R36, R21, R2 ;  /* 0x0000001524247223 */ /* 0x000fe20000000002 */
[----:B------:R-:W-:-:S03]  /*aed0*/  FADD R21, R29, R29 ;  /* 0x0000001d1d157221 */ /* 0x000fc60000000000 */
[----:B------:R-:W-:-:S04]  /*aee0*/  FADD R2, R35, R36 ;  /* 0x0000002423027221 */ /* 0x000fc80000000000 */
[----:B------:R-:W-:-:S04]  /*aef0*/  FADD R3, -R35, R2 ;  /* 0x0000000223037221 */ /* 0x000fc80000000100 */
[----:B------:R-:W-:-:S07]  /*af00*/  FADD R3, R36, -R3 ;  /* 0x8000000324037221 */ /* 0x000fce0000000000 */
.L_x_985:
[----:B------:R-:W-:Y:S01]  /*af10*/  ISETP.GE.AND P1, PT, R0, 0x1, PT ;  /* 0x000000010000780c */ /* 0x000fe20003f26270 */
[----:B------:R-:W-:Y:S01]  /*af20*/  BSSY.RECONVERGENT B1, `(.L_x_978) ;  /* 0x000006e000017945 */ /* 0x000fe20003800200 */
[----:B------:R-:W-:-:S11]  /*af30*/  MOV R33, R6 ;  /* 0x0000000600217202 */ /* 0x000fd60000000f00 */
[----:B0-----:R-:W-:Y:S05]  /*af40*/  @!P1 BRA `(.L_x_979) ;  /* 0x0000000400ac9947 */ /* 0x001fea0003800000 */
[----:B------:R-:W-:Y:S01]  /*af50*/  IADD3 R45, PT, PT, -R0, RZ, RZ ;  /* 0x000000ff002d7210 */ /* 0x000fe20007ffe1ff */
[----:B------:R-:W-:Y:S01]  /*af60*/  IMAD.MOV.U32 R35, RZ, RZ, R15 ;  /* 0x000000ffff237224 */ /* 0x000fe200078e000f */
[----:B------:R-:W-:Y:S02]  /*af70*/  MOV R36, R14 ;  /* 0x0000000e00247202 */ /* 0x000fe40000000f00 */
[----:B------:R-:W-:-:S07]  /*af80*/  MOV R33, R6 ;  /* 0x0000000600217202 */ /* 0x000fce0000000f00 */
.L_x_984:
[----:B------:R-:W2:Y:S04]  /*af90*/  LDL R38, [R35] ;  /* 0x0000000023267983 */ /* 0x000ea80000100800 */
[----:B------:R0:W5:Y:S01]  /*afa0*/  LDL R37, [R36] ;  /* 0x0000000024257983 */ /* 0x0001620000100800 */
[----:B------:R-:W-:Y:S01]  /*afb0*/  BSSY.RECONVERGENT B4, `(.L_x_980) ;  /* 0x000002e000047945 */ /* 0x000fe20003800200 */
[----:B------:R-:W-:Y:S01]  /*afc0*/  HFMA2 R42, -RZ, RZ, 1.875, 0 ;  /* 0x3f800000ff2a7431 */ /* 0x000fe200000001ff */
        /* <DEDUP_REMOVED lines=20> */
[----:B------:R-:W-:Y:S02]  /*b110*/  SEL R44, RZ, 0x83000000, P1 ;  /* 0x83000000ff2c7807 */ /* 0x000fe40000800000 */
[----:B------:R-:W-:Y:S01]  /*b120*/  FSETP.NEU.AND P1, PT, |R29|, +INF , PT ;  /* 0x7f8000001d00780b */ /* 0x000fe20003f2d200 */
[----:B------:R-:W-:-:S04]  /*b130*/  FFMA R47, R42, R47, 0.0013391353422775864601 ;  /* 0x3aaf85ed2a2f7423 */ /* 0x000fc8000000002f */
[----:B------:R-:W-:-:S04]  /*b140*/  FFMA R47, R42, R47, 0.0096188392490148544312 ;  /* 0x3c1d98562a2f7423 */ /* 0x000fc8000000002f */
[C---:B------:R-:W-:Y:S02]  /*b150*/  FFMA R49, R42.reuse, R47, 0.055503588169813156128 ;  /* 0x3d6357bb2a317423 */ /* 0x040fe4000000002f */
[----:B------:R-:W0:Y:S02]  /*b160*/  F2I.NTZ R47, R43 ;  /* 0x0000002b002f7305 */ /* 0x000e240000203100 */
[----:B------:R-:W-:-:S04]  /*b170*/  FFMA R49, R42, R49, 0.24022644758224487305 ;  /* 0x3e75fdec2a317423 */ /* 0x000fc80000000031 */
[----:B------:R-:W-:-:S04]  /*b180*/  FFMA R49, R42, R49, 0.69314718246459960938 ;  /* 0x3f3172182a317423 */ /* 0x000fc80000000031 */
[----:B------:R-:W-:Y:S01]  /*b190*/  FFMA R49, R42, R49, 1 ;  /* 0x3f8000002a317423 */ /* 0x000fe20000000031 */
[----:B------:R-:W-:Y:S01]  /*b1a0*/  VIADD R42, R44, 0x7f000000 ;  /* 0x7f0000002c2a7836 */ /* 0x000fe20000000000 */
[----:B0-----:R-:W-:-:S03]  /*b1b0*/  LEA R47, R47, -R44, 0x17 ;  /* 0x8000002c2f2f7211 */ /* 0x001fc600078eb8ff */
        /* <DEDUP_REMOVED lines=13> */
.L_x_981:
[----:B------:R-:W-:Y:S05]  /*b290*/  BSYNC.RECONVERGENT B4 ;  /* 0x0000000000047941 */ /* 0x000fea0003800200 */
.L_x_980:
[----:B------:R-:W-:Y:S01]  /*b2a0*/  IADD3 R40, PT, PT, R18, -R31, RZ ;  /* 0x8000001f12287210 */ /* 0x000fe20007ffe0ff */
[----:B------:R-:W-:Y:S03]  /*b2b0*/  BSSY.RECONVERGENT B4, `(.L_x_982) ;  /* 0x000002d000047945 */ /* 0x000fe60003800200 */
[----:B------:R-:W-:Y:S01]  /*b2c0*/  IADD3 R38, PT, PT, R40, R39, -R38 ;  /* 0x0000002728267210 */ /* 0x000fe20007ffe826 */
[----:B------:R-:W-:Y:S02]  /*b2d0*/  HFMA2 R39, -RZ, RZ, 1.875, 0 ;  /* 0x3f800000ff277431 */ /* 0x000fe400000001ff */
[----:B-----5:R-:W-:Y:S01]  /*b2e0*/  FMUL R40, R37, R42 ;  /* 0x0000002a25287220 */ /* 0x020fe20000400000 */
        /* <DEDUP_REMOVED lines=20> */
[----:B------:R-:W-:Y:S02]  /*b430*/  FFMA R44, R41, R46, 0.0013391353422775864601 ;  /* 0x3aaf85ed292c7423 */ /* 0x000fe4000000002e */
[----:B-1----:R-:W-:Y:S01]  /*b440*/  IMAD R43, R43, 0x800000, -R42 ;  /* 0x008000002b2b7824 */ /* 0x002fe200078e0a2a */
        /* <DEDUP_REMOVED lines=19> */
.L_x_983:
[----:B------:R-:W-:Y:S05]  /*b580*/  BSYNC.RECONVERGENT B4 ;  /* 0x0000000000047941 */ /* 0x000fea0003800200 */
.L_x_982:
[----:B------:R-:W-:Y:S01]  /*b590*/  IADD3 R45, PT, PT, R45, 0x1, RZ ;  /* 0x000000012d2d7810 */ /* 0x000fe20007ffe0ff */
[----:B------:R-:W-:Y:S01]  /*b5a0*/  FFMA R40, -R40, R39, R33 ;  /* 0x0000002728287223 */ /* 0x000fe20000000121 */
[----:B------:R-:W-:Y:S02]  /*b5b0*/  IADD3 R36, PT, PT, R36, 0x4, RZ ;  /* 0x0000000424247810 */ /* 0x000fe40007ffe0ff */
[----:B------:R-:W-:Y:S02]  /*b5c0*/  ISETP.NE.AND P1, PT, R45, RZ, PT ;  /* 0x000000ff2d00720c */ /* 0x000fe40003f25270 */
[----:B------:R-:W-:Y:S02]  /*b5d0*/  IADD3 R35, PT, PT, R35, 0x4, RZ ;  /* 0x0000000423237810 */ /* 0x000fe40007ffe0ff */
[----:B------:R-:W-:-:S09]  /*b5e0*/  FMNMX.NAN R33, R40, 9.9999999392252902908e-09, !PT ;  /* 0x322bcc7728217809 */ /* 0x000fd20007820000 */
[----:B------:R-:W-:Y:S05]  /*b5f0*/  @P1 BRA `(.L_x_984) ;  /* 0xfffffff800641947 */ /* 0x000fea000383ffff */
.L_x_979:
[----:B------:R-:W-:Y:S05]  /*b600*/  BSYNC.RECONVERGENT B1 ;  /* 0x0000000000017941 */ /* 0x000fea0003800200 */
.L_x_978:
[----:B------:R-:W-:Y:S01]  /*b610*/  ISETP.NE.AND P1, PT, R9, RZ, PT ;  /* 0x000000ff0900720c */ /* 0x000fe20003f25270 */
        /* <DEDUP_REMOVED lines=10> */
.L_x_977:
[----:B------:R-:W-:Y:S05]  /*b6c0*/  BSYNC.RECONVERGENT B0 ;  /* 0x0000000000007941 */ /* 0x000fea0003800200 */
.L_x_976:
[----:B------:R-:W-:Y:S01]  /*b6d0*/  ISETP.GE.AND P0, PT, R16, 0x1, PT ;  /* 0x000000011000780c */ /* 0x000fe20003f06270 */
[----:B------:R-:W-:-:S12]  /*b6e0*/  BSSY.RECONVERGENT B4, `(.L_x_986) ;  /* 0x0000161000047945 */ /* 0x000fd80003800200 */
[----:B------:R-:W-:Y:S05]  /*b6f0*/  @!P0 BRA `(.L_x_987) ;  /* 0x00000014007c8947 */ /* 0x000fea0003800000 */
[C---:B------:R-:W-:Y:S01]  /*b700*/  FMUL R2, |R29|.reuse, 16777216 ;  /* 0x4b8000001d027820 */ /* 0x040fe20000400200 */
[----:B------:R-:W-:Y:S01]  /*b710*/  FSETP.GEU.AND P0, PT, |R29|, 1.175494350822287508e-38, PT ;  /* 0x008000001d00780b */ /* 0x000fe20003f0e200 */
[----:B0-----:R-:W-:Y:S01]  /*b720*/  HFMA2 R36, -RZ, RZ, 0.771484375, 0.21533203125 ;  /* 0x3a2c32e4ff247431 */ /* 0x001fe200000001ff */
[----:B------:R-:W-:Y:S02]  /*b730*/  FSETP.NEU.AND P4, PT, |R30|, +INF , PT ;  /* 0x7f8000001e00780b */ /* 0x000fe40003f8d200 */
[----:B------:R-:W-:Y:S02]  /*b740*/  FSEL R2, R2, |R29|, !P0 ;  /* 0x4000001d02027208 */ /* 0x000fe40004000000 */
[----:B------:R-:W-:Y:S02]  /*b750*/  FSETP.EQ.OR P4, PT, R30, RZ, !P4 ;  /* 0x000000ff1e00720b */ /* 0x000fe40006782400 */
[----:B------:R-:W-:Y:S01]  /*b760*/  MOV R37, R18 ;  /* 0x0000001200257202 */ /* 0x000fe20000000f00 */
[----:B------:R-:W-:-:S05]  /*b770*/  VIADD R3, R2, 0xc0cafb0d ;  /* 0xc0cafb0d02037836 */ /* 0x000fca0000000000 */
[----:B------:R-:W-:-:S04]  /*b780*/  LOP3.LUT R3, R3, 0xff800000, RZ, 0xc0, !PT ;  /* 0xff80000003037812 */ /* 0x000fc800078ec0ff */
[-C--:B------:R-:W-:Y:S02]  /*b790*/  IADD3 R2, PT, PT, R2, -R3.reuse, RZ ;  /* 0x8000000302027210 */ /* 0x080fe40007ffe0ff */
[----:B------:R-:W-:-:S03]  /*b7a0*/  I2FP.F32.S32 R3, R3 ;  /* 0x0000000300037245 */ /* 0x000fc60000201400 */
[C---:B------:R-:W-:Y:S01]  /*b7b0*/  FADD R21, R2.reuse, 1 ;  /* 0x3f80000002157421 */ /* 0x040fe20000000000 */
[----:B------:R-:W-:Y:S01]  /*b7c0*/  FADD R6, R2, -1 ;  /* 0xbf80000002067421 */ /* 0x000fe20000000000 */
[----:B------:R-:W-:-:S03]  /*b7d0*/  FSEL R2, RZ, -24, P0 ;  /* 0xc1c00000ff027808 */ /* 0x000fc60000000000 */
[----:B------:R-:W-:Y:S01]  /*b7e0*/  FADD R22, R6, R6 ;  /* 0x0000000606167221 */ /* 0x000fe20000000000 */
[----:B------:R-:W0:Y:S01]  /*b7f0*/  MUFU.RCP R21, R21 ;  /* 0x0000001500157308 */ /* 0x000e220000001000 */
[----:B------:R-:W-:Y:S02]  /*b800*/  FFMA R2, R3, 1.1920928955078125e-07, R2 ;  /* 0x3400000003027823 */ /* 0x000fe40000000002 */
        /* <DEDUP_REMOVED lines=18> */
[----:B------:R-:W-:-:S04]  /*b930*/  FFMA R3, R6, R2, R3 ;  /* 0x0000000206037223 */ /* 0x000fc80000000003 */
[----:B------:R-:W-:-:S04]  /*b940*/  FFMA R36, R31, R36, R3 ;  /* 0x000000241f247223 */ /* 0x000fc80000000003 */
[----:B------:R-:W-:-:S04]  /*b950*/  FADD R31, R35, R36 ;  /* 0x00000024231f7221 */ /* 0x000fc80000000000 */
[----:B------:R-:W-:-:S04]  /*b960*/  FADD R35, -R35, R31 ;  /* 0x0000001f23237221 */ /* 0x000fc80000000100 */
[----:B------:R-:W-:Y:S01]  /*b970*/  FADD R35, R36, -R35 ;  /* 0x8000002324237221 */ /* 0x000fe20000000000 */
[----:B------:R-:W-:-:S07]  /*b980*/  FADD R36, R29, R29 ;  /* 0x0000001d1d247221 */ /* 0x000fce0000000000 */
.L_x_1014:
        /* <DEDUP_REMOVED lines=15> */
.L_x_989:
[----:B------:R-:W2:Y:S02]  /*ba80*/  LDG.E R2, desc[UR4][R24.64] ;  /* 0x0000000418027981 */ /* 0x000ea4000c1e1900 */
[----:B--2---:R-:W-:-:S13]  /*ba90*/  FSETP.GE.AND P0, PT, R21, R2, PT ;  /* 0x000000021500720b */ /* 0x004fda0003f06000 */
[----:B------:R-:W-:Y:S05]  /*baa0*/  @!P0 BRA `(.L_x_991) ;  /* 0x0000000000088947 */ /* 0x000fea0003800000 */
[----:B------:R1:W5:Y:S01]  /*bab0*/  LDG.E R3, desc[UR4][R26.64] ;  /* 0x000000041a037981 */ /* 0x000362000c1e1900 */
[----:B------:R-:W-:Y:S05]  /*bac0*/  BRA `(.L_x_990) ;  /* 0x0000000000987947 */ /* 0x000fea0003800000 */
.L_x_991:
[----:B------:R-:W-:Y:S01]  /*bad0*/  BSSY.RELIABLE B0, `(.L_x_992) ;  /* 0x000000c000007945 */ /* 0x000fe20003800100 */
[----:B------:R-:W-:-:S07]  /*bae0*/  IMAD.MOV.U32 R3, RZ, RZ, RZ ;  /* 0x000000ffff037224 */ /* 0x000fce00078e00ff */
.L_x_994:
        /* <DEDUP_REMOVED lines=11> */
.L_x_992:
[----:B------:R-:W0:Y:S01]  /*bba0*/  LDC.64 R2, c[0x0][0x3a8] ;  /* 0x0000ea00ff027b82 */ /* 0x000e220000000a00 */
[----:B------:R-:W2:Y:S01]  /*bbb0*/  LDG.E R40, desc[UR4][R40.64] ;  /* 0x0000000428287981 */ /* 0x000ea2000c1e1900 */
[----:B0-----:R-:W-:-:S05]  /*bbc0*/  IMAD.WIDE.U32 R2, R43, 0x4, R2 ;  /* 0x000000042b027825 */ /* 0x001fca00078e0002 */
[----:B------:R-:W5:Y:S04]  /*bbd0*/  LDG.E R21, desc[UR4][R2.64] ;  /* 0x0000000402157981 */ /* 0x000f68000c1e1900 */
[----:B------:R-:W3:Y:S01]  /*bbe0*/  LDG.E R6, desc[UR4][R2.64+0x4] ;  /* 0x0000040402067981 */ /* 0x000ee2000c1e1900 */
[----:B------:R-:W-:Y:S01]  /*bbf0*/  BSSY.RECONVERGENT B6, `(.L_x_995) ;  /* 0x0000011000067945 */ /* 0x000fe20003800200 */
[----:B--2---:R-:W-:-:S04]  /*bc00*/  FADD R45, R42, -R40 ;  /* 0x800000282a2d7221 */ /* 0x004fc80000000000 */
[----:B------:R-:W0:Y:S02]  /*bc10*/  MUFU.RCP R22, R45 ;  /* 0x0000002d00167308 */ /* 0x000e240000001000 */
[----:B0-----:R-:W-:-:S04]  /*bc20*/  FFMA R43, -R45, R22, 1 ;  /* 0x3f8000002d2b7423 */ /* 0x001fc80000000116 */
[----:B------:R-:W-:Y:S01]  /*bc30*/  FFMA R43, R22, R43, R22 ;  /* 0x0000002b162b7223 */ /* 0x000fe20000000016 */
[----:B-----5:R-:W-:-:S04]  /*bc40*/  FMUL R21, R40, R21 ;  /* 0x0000001528157220 */ /* 0x020fc80000400000 */
[----:B---3--:R-:W-:-:S04]  /*bc50*/  FFMA R6, R42, R6, -R21 ;  /* 0x000000062a067223 */ /* 0x008fc80000000815 */
[----:B------:R-:W0:Y:S01]  /*bc60*/  FCHK P0, R6, R45 ;  /* 0x0000002d06007302 */ /* 0x000e220000000000 */
[----:B------:R-:W-:-:S04]  /*bc70*/  FFMA R22, R6, R43, RZ ;  /* 0x0000002b06167223 */ /* 0x000fc800000000ff */
[----:B------:R-:W-:-:S04]  /*bc80*/  FFMA R21, -R45, R22, R6 ;  /* 0x000000162d157223 */ /* 0x000fc80000000106 */
[----:B------:R-:W-:Y:S01]  /*bc90*/  FFMA R3, R43, R21, R22 ;  /* 0x000000152b037223 */ /* 0x000fe20000000016 */
[----:B0-----:R-:W-:Y:S06]  /*bca0*/  @!P0 BRA `(.L_x_996) ;  /* 0x0000000000148947 */ /* 0x001fec0003800000 */
[----:B------:R-:W-:Y:S02]  /*bcb0*/  MOV R3, R6 ;  /* 0x0000000600037202 */ /* 0x000fe40000000f00 */
[----:B------:R-:W-:Y:S02]  /*bcc0*/  MOV R2, R45 ;  /* 0x0000002d00027202 */ /* 0x000fe40000000f00 */
[----:B------:R-:W-:-:S07]  /*bcd0*/  MOV R6, 0xbcf0 ;  /* 0x0000bcf000067802 */ /* 0x000fce0000000f00 */
[----:B----4-:R-:W-:Y:S05]  /*bce0*/  CALL.REL.NOINC `($__internal_11_$__cuda_sm3x_div_rn_noftz_f32_slowpath) ;  /* 0x0000001400987944 */ /* 0x010fea0003c00000 */
[----:B------:R-:W-:-:S07]  /*bcf0*/  MOV R3, R2 ;  /* 0x0000000200037202 */ /* 0x000fce0000000f00 */
.L_x_996:
[----:B------:R-:W-:Y:S05]  /*bd00*/  BSYNC.RECONVERGENT B6 ;  /* 0x0000000000067941 */ /* 0x000fea0003800200 */
.L_x_995:
[----:B------:R-:W-:Y:S05]  /*bd10*/  BRA `(.L_x_990) ;  /* 0x0000000000047947 */ /* 0x000fea0003800000 */
.L_x_993:
[----:B------:R2:W5:Y:S02]  /*bd20*/  LDG.E R3, desc[UR4][R26.64] ;  /* 0x000000041a037981 */ /* 0x000564000c1e1900 */
.L_x_990:
[----:B------:R-:W-:Y:S05]  /*bd30*/  BSYNC.RECONVERGENT B5 ;  /* 0x0000000000057941 */ /* 0x000fea0003800200 */
.L_x_988:
[----:B------:R-:W-:Y:S02]  /*bd40*/  HFMA2 R43, -RZ, RZ, 3.7421875, 0 ;  /* 0x437c0000ff2b7431 */ /* 0x000fe400000001ff */
[----:B------:R-:W-:Y:S02]  /*bd50*/  IMAD.MOV.U32 R6, RZ, RZ, 0x3bbb989d ;  /* 0x3bbb989dff067424 */ /* 0x000fe400078e00ff */
[CC--:B-----5:R-:W-:Y:S01]  /*bd60*/  FMUL R22, R3.reuse, R20.reuse ;  /* 0x0000001403167220 */ /* 0x0e0fe20000400000 */
[----:B------:R-:W-:Y:S01]  /*bd70*/  FMUL R3, R3, -R20 ;  /* 0x8000001403037220 */ /* 0x000fe20000400000 */
[----:B------:R-:W-:Y:S02]  /*bd80*/  BSSY.RECONVERGENT B5, `(.L_x_997) ;  /* 0x000001d000057945 */ /* 0x000fe40003800200 */
[-C--:B0-----:R-:W-:Y:S01]  /*bd90*/  FFMA.SAT R2, R22, R6.reuse, 0.5 ;  /* 0x3f00000016027423 */ /* 0x081fe20000002006 */
[----:B------:R-:W-:-:S03]  /*bda0*/  FFMA.SAT R6, R3, R6, 0.5 ;  /* 0x3f00000003067423 */ /* 0x000fc60000002006 */
[-C--:B------:R-:W-:Y:S01]  /*bdb0*/  FFMA.RM R40, R2, R43.reuse, 12582913 ;  /* 0x4b40000102287423 */ /* 0x080fe2000000402b */
[----:B------:R-:W-:Y:S01]  /*bdc0*/  FFMA.RM R6, R6, R43, 12582913 ;  /* 0x4b40000106067423 */ /* 0x000fe2000000402b */
[----:B------:R-:W-:Y:S02]  /*bdd0*/  FADD R2, R29, -R30 ;  /* 0x8000001e1d027221 */ /* 0x000fe40000000000 */
[----:B------:R-:W-:Y:S02]  /*bde0*/  FADD R41, R40, -12583039 ;  /* 0xcb40007f28297421 */ /* 0x000fe40000000000 */
[----:B------:R-:W0:Y:S02]  /*bdf0*/  MUFU.RCP R21, R2 ;  /* 0x0000000200157308 */ /* 0x000e240000001000 */
[----:B------:R-:W-:-:S04]  /*be00*/  FFMA R41, R22, 1.4426950216293334961, -R41 ;  /* 0x3fb8aa3b16297823 */ /* 0x000fc80000000829 */
[----:B------:R-:W-:Y:S01]  /*be10*/  FFMA R42, R22, 1.925963033500011079e-08, R41 ;  /* 0x32a57060162a7823 */ /* 0x000fe20000000029 */
[----:B------:R-:W-:-:S04]  /*be20*/  FADD R22, R6, -12583039 ;  /* 0xcb40007f06167421 */ /* 0x000fc80000000000 */
[C---:B------:R-:W-:Y:S01]  /*be30*/  FFMA R22, R3.reuse, 1.4426950216293334961, -R22 ;  /* 0x3fb8aa3b03167823 */ /* 0x040fe20000000816 */
[----:B------:R-:W1:Y:S03]  /*be40*/  MUFU.EX2 R42, R42 ;  /* 0x0000002a002a7308 */ /* 0x000e660000000800 */
[----:B------:R-:W-:Y:S01]  /*be50*/  FFMA R22, R3, 1.925963033500011079e-08, R22 ;  /* 0x32a5706003167823 */ /* 0x000fe20000000016 */
[----:B------:R-:W-:Y:S01]  /*be60*/  SHF.L.U32 R3, R40, 0x17, RZ ;  /* 0x0000001728037819 */ /* 0x000fe200000006ff */
[----:B0-----:R-:W-:-:S03]  /*be70*/  FFMA R40, -R2, R21, 1 ;  /* 0x3f80000002287423 */ /* 0x001fc60000000115 */
[----:B------:R-:W0:Y:S01]  /*be80*/  MUFU.EX2 R41, R22 ;  /* 0x0000001600297308 */ /* 0x000e220000000800 */
[----:B------:R-:W-:Y:S01]  /*be90*/  FFMA R44, R21, R40, R21 ;  /* 0x00000028152c7223 */ /* 0x000fe20000000015 */
[----:B------:R-:W-:Y:S01]  /*bea0*/  SHF.L.U32 R40, R6, 0x17, RZ ;  /* 0x0000001706287819 */ /* 0x000fe200000006ff */
[----:B-1----:R-:W-:-:S05]  /*beb0*/  FFMA R3, R3, R42, -R30 ;  /* 0x0000002a03037223 */ /* 0x002fca000000081e */
[----:B------:R-:W1:Y:S01]  /*bec0*/  FCHK P0, R3, R2 ;  /* 0x0000000203007302 */ /* 0x000e620000000000 */
[----:B------:R-:W-:Y:S01]  /*bed0*/  FFMA R21, R3, R44, RZ ;  /* 0x0000002c03157223 */ /* 0x000fe200000000ff */
[----:B0-----:R-:W-:-:S03]  /*bee0*/  FMUL R40, R40, R41 ;  /* 0x0000002928287220 */ /* 0x001fc60000400000 */
[----:B------:R-:W-:-:S04]  /*bef0*/  FFMA R6, -R2, R21, R3 ;  /* 0x0000001502067223 */ /* 0x000fc80000000103 */
[----:B------:R-:W-:Y:S01]  /*bf00*/  FFMA R6, R44, R6, R21 ;  /* 0x000000062c067223 */ /* 0x000fe20000000015 */
[----:B-1----:R-:W-:Y:S06]  /*bf10*/  @!P0 BRA `(.L_x_998) ;  /* 0x00000000000c8947 */ /* 0x002fec0003800000 */
[----:B------:R-:W-:-:S07]  /*bf20*/  MOV R6, 0xbf40 ;  /* 0x0000bf4000067802 */ /* 0x000fce0000000f00 */
[----:B--234-:R-:W-:Y:S05]  /*bf30*/  CALL.REL.NOINC `($__internal_11_$__cuda_sm3x_div_rn_noftz_f32_slowpath) ;  /* 0x0000001400047944 */ /* 0x01cfea0003c00000 */
[----:B------:R-:W-:-:S07]  /*bf40*/  MOV R6, R2 ;  /* 0x0000000200067202 */ /* 0x000fce0000000f00 */
.L_x_998:
[----:B------:R-:W-:Y:S05]  /*bf50*/  BSYNC.RECONVERGENT B5 ;  /* 0x0000000000057941 */ /* 0x000fea0003800200 */
.L_x_997:
[----:B------:R-:W-:Y:S01]  /*bf60*/  FADD.SAT R2, RZ, R6 ;  /* 0x00000006ff027221 */ /* 0x000fe20000002000 */
[----:B------:R-:W-:Y:S01]  /*bf70*/  HFMA2 R6, -RZ, RZ, 0, 0 ;  /* 0x00000000ff067431 */ /* 0x000fe200000001ff */
[----:B------:R-:W-:Y:S06]  /*bf80*/  BSSY.RECONVERGENT B0, `(.L_x_999) ;  /* 0x00000d3000007945 */ /* 0x000fec0003800200 */
.L_x_1013:
[----:B------:R-:W-:Y:S01]  /*bf90*/  FSETP.NEU.AND P1, PT, R29, 1, PT ;  /* 0x3f8000001d00780b */ /* 0x000fe20003f2d000 */
[----:B------:R-:W-:Y:S01]  /*bfa0*/  BSSY.RECONVERGENT B1, `(.L_x_1000) ;  /* 0x0000028000017945 */ /* 0x000fe20003800200 */
[----:B------:R-:W-:Y:S02]  /*bfb0*/  IMAD.MOV.U32 R42, RZ, RZ, 0x3f800000 ;  /* 0x3f800000ff2a7424 */ /* 0x000fe400078e00ff */
[----:B------:R-:W-:-:S13]  /*bfc0*/  ISETP.EQ.OR P0, PT, R6, RZ, !P1 ;  /* 0x000000ff0600720c */ /* 0x000fda0004f02670 */
[----:B0-----:R-:W-:Y:S05]  /*bfd0*/  @P0 BRA `(.L_x_1001) ;  /* 0x0000000000900947 */ /* 0x001fea0003800000 */
        /* <DEDUP_REMOVED lines=21> */
[----:B------:R1:W5:Y:S02]  /*c130*/  F2I.NTZ R44, R42 ;  /* 0x0000002a002c7305 */ /* 0x0003640000203100 */
[----:B------:R-:W-:Y:S01]  /*c140*/  FFMA R46, R3, R46, 0.055503588169813156128 ;  /* 0x3d6357bb032e7423 */ /* 0x000fe2000000002e */
[----:B0-----:R-:W-:Y:S01]  /*c150*/  @!P2 FADD R43, R41, R41 ;  /* 0x00000029292ba221 */ /* 0x001fe20000000000 */
[----:B------:R-:W-:Y:S02]  /*c160*/  IADD3 R41, PT, PT, R21, 0x7f000000, RZ ;  /* 0x7f00000015297810 */ /* 0x000fe40007ffe0ff */
[----:B------:R-:W-:Y:S01]  /*c170*/  FFMA R46, R3, R46, 0.24022644758224487305 ;  /* 0x3e75fdec032e7423 */ /* 0x000fe2000000002e */
[----:B------:R-:W-:Y:S01]  /*c180*/  @!P2 FADD R43, R22, -R43 ;  /* 0x8000002b162ba221 */ /* 0x000fe20000000000 */
[----:B-1----:R-:W-:-:S02]  /*c190*/  FSEL R42, RZ, +INF , !P3 ;  /* 0x7f800000ff2a7808 */ /* 0x002fc40005800000 */
[----:B------:R-:W-:Y:S02]  /*c1a0*/  FFMA R46, R3, R46, 0.69314718246459960938 ;  /* 0x3f317218032e7423 */ /* 0x000fe4000000002e */
[----:B------:R-:W-:Y:S02]  /*c1b0*/  @!P2 FSETP.NEU.AND P3, PT, |R43|, 1, PT ;  /* 0x3f8000002b00a80b */ /* 0x000fe40003f6d200 */
[----:B------:R-:W-:Y:S01]  /*c1c0*/  FFMA R46, R3, R46, 1 ;  /* 0x3f800000032e7423 */ /* 0x000fe2000000002e */
[----:B-----5:R-:W-:Y:S02]  /*c1d0*/  LEA R44, R44, -R21, 0x17 ;  /* 0x800000152c2c7211 */ /* 0x020fe400078eb8ff */
[----:B------:R-:W-:Y:S01]  /*c1e0*/  @!P2 LOP3.LUT R3, R36, 0x7fffffff, RZ, 0xc0, !PT ;  /* 0x7fffffff2403a812 */ /* 0x000fe200078ec0ff */
[----:B------:R-:W-:-:S04]  /*c1f0*/  FMUL R41, R41, R46 ;  /* 0x0000002e29297220 */ /* 0x000fc80000400000 */
[----:B------:R-:W-:Y:S01]  /*c200*/  @!P0 FMUL R42, R44, R41 ;  /* 0x000000292c2a8220 */ /* 0x000fe20000400000 */
[----:B------:R-:W-:-:S07]  /*c210*/  @!P2 FSEL R42, R3, R36, P3 ;  /* 0x00000024032aa208 */ /* 0x000fce0001800000 */
.L_x_1001:
[----:B------:R-:W-:Y:S05]  /*c220*/  BSYNC.RECONVERGENT B1 ;  /* 0x0000000000017941 */ /* 0x000fea0003800200 */
.L_x_1000:
        /* <DEDUP_REMOVED lines=43> */
.L_x_1003:
[----:B------:R-:W-:Y:S05]  /*c4e0*/  BSYNC.RECONVERGENT B1 ;  /* 0x0000000000017941 */ /* 0x000fea0003800200 */
.L_x_1002:
[----:B------:R-:W-:Y:S01]  /*c4f0*/  ISETP.GE.AND P0, PT, R0, 0x1, PT ;  /* 0x000000010000780c */ /* 0x000fe20003f06270 */
[----:B------:R-:W-:Y:S01]  /*c500*/  FMUL R21, R7, R42 ;  /* 0x0000002a07157220 */ /* 0x000fe20000400000 */
[----:B------:R-:W-:Y:S03]  /*c510*/  BSSY.RECONVERGENT B1, `(.L_x_1004) ;  /* 0x000006a000017945 */ /* 0x000fe60003800200 */
[----:B------:R-:W-:-:S08]  /*c520*/  FMUL R21, R21, R22 ;  /* 0x0000001615157220 */ /* 0x000fd00000400000 */
[----:B------:R-:W-:Y:S05]  /*c530*/  @!P0 BRA `(.L_x_1005) ;  /* 0x00000004009c8947 */ /* 0x000fea0003800000 */
[----:B------:R-:W-:-:S07]  /*c540*/  MOV R22, RZ ;  /* 0x000000ff00167202 */ /* 0x000fce0000000f00 */
.L_x_1012:
[----:B------:R-:W-:-:S05]  /*c550*/  LEA R41, R22, R1, 0x2 ;  /* 0x0000000116297211 */ /* 0x000fca00078e10ff */
[----:B------:R-:W5:Y:S01]  /*c560*/  LDL R42, [R41+0x890] ;  /* 0x00089000292a7983 */ /* 0x000f620000100800 */
[----:B------:R-:W-:Y:S01]  /*c570*/  IADD3 R22, PT, PT, R22, 0x1, RZ ;  /* 0x0000000116167810 */ /* 0x000fe20007ffe0ff */
[----:B------:R-:W-:Y:S03]  /*c580*/  BSSY.RECONVERGENT B5, `(.L_x_1006) ;  /* 0x0000061000057945 */ /* 0x000fe60003800200 */
[----:B------:R-:W-:Y:S02]  /*c590*/  ISETP.NE.AND P3, PT, R22, R0, PT ;  /* 0x000000001600720c */ /* 0x000fe40003f65270 */
[----:B-----5:R-:W-:-:S13]  /*c5a0*/  ISETP.GE.AND P0, PT, R42, R37, PT ;  /* 0x000000252a00720c */ /* 0x020fda0003f06270 */
[----:B------:R-:W-:Y:S05]  /*c5b0*/  @P0 BRA `(.L_x_1007) ;  /* 0x0000000400740947 */ /* 0x000fea0003800000 */
[----:B------:R-:W5:Y:S01]  /*c5c0*/  LDL R41, [R41+0x810] ;  /* 0x0008100029297983 */ /* 0x000f620000100800 */
[----:B------:R-:W-:Y:S01]  /*c5d0*/  VIMNMX R43, PT, PT, R42, R6, PT ;  /* 0x000000062a2b7248 */ /* 0x000fe20003fe0100 */
[----:B------:R-:W-:Y:S01]  /*c5e0*/  BSSY.RECONVERGENT B6, `(.L_x_1008) ;  /* 0x000002c000067945 */ /* 0x000fe20003800200 */
[----:B------:R-:W-:-:S03]  /*c5f0*/  HFMA2 R50, -RZ, RZ, 1.875, 0 ;  /* 0x3f800000ff327431 */ /* 0x000fc600000001ff */
        /* <DEDUP_REMOVED lines=10> */
[----:B------:R-:W-:Y:S01]  /*c6a0*/  FFMA R50, R31, R46, -R48 ;  /* 0x0000002e1f327223 */ /* 0x000fe20000000830 */
[----:B------:R-:W-:-:S03]  /*c6b0*/  FSETP.GEU.AND P0, PT, R48, RZ, PT ;  /* 0x000000ff3000720b */ /* 0x000fc60003f0e000 */
[----:B------:R-:W-:Y:S01]  /*c6c0*/  FFMA R50, R35, R46, R50 ;  /* 0x0000002e23327223 */ /* 0x000fe20000000032 */
[----:B0-----:R-:W-:Y:S01]  /*c6d0*/  FADD R45, R48, -R47 ;  /* 0x8000002f302d7221 */ /* 0x001fe20000000000 */
[----:B------:R-:W-:-:S03]  /*c6e0*/  FSETP.GT.AND P6, PT, R47, RZ, PT ;  /* 0x000000ff2f00720b */ /* 0x000fc60003fc4000 */
[----:B------:R-:W-:Y:S01]  /*c6f0*/  FADD R45, R45, R50 ;  /* 0x000000322d2d7221 */ /* 0x000fe20000000000 */
[----:B------:R-:W-:Y:S02]  /*c700*/  MOV R50, 0x391fcb8e ;  /* 0x391fcb8e00327802 */ /* 0x000fe40000000f00 */
[----:B------:R-:W-:Y:S02]  /*c710*/  SEL R47, RZ, 0x83000000, P6 ;  /* 0x83000000ff2f7807 */ /* 0x000fe40003000000 */
[----:B------:R-:W-:Y:S01]  /*c720*/  FSETP.GT.AND P6, PT, |R48|, 152, PT ;  /* 0x431800003000780b */ /* 0x000fe20003fc4200 */
[C---:B------:R-:W-:Y:S01]  /*c730*/  FFMA R50, R45.reuse, R50, 0.0013391353422775864601 ;  /* 0x3aaf85ed2d327423 */ /* 0x040fe20000000032 */
[----:B------:R-:W0:Y:S03]  /*c740*/  F2I.NTZ R48, R48 ;  /* 0x0000003000307305 */ /* 0x000e260000203100 */
[----:B------:R-:W-:-:S04]  /*c750*/  FFMA R50, R45, R50, 0.0096188392490148544312 ;  /* 0x3c1d98562d327423 */ /* 0x000fc80000000032 */
[----:B------:R-:W-:-:S04]  /*c760*/  FFMA R50, R45, R50, 0.055503588169813156128 ;  /* 0x3d6357bb2d327423 */ /* 0x000fc80000000032 */
[----:B------:R-:W-:-:S04]  /*c770*/  FFMA R50, R45, R50, 0.24022644758224487305 ;  /* 0x3e75fdec2d327423 */ /* 0x000fc80000000032 */
[----:B------:R-:W-:-:S04]  /*c780*/  FFMA R50, R45, R50, 0.69314718246459960938 ;  /* 0x3f3172182d327423 */ /* 0x000fc80000000032 */
[----:B------:R-:W-:Y:S01]  /*c790*/  FFMA R50, R45, R50, 1 ;  /* 0x3f8000002d327423 */ /* 0x000fe20000000032 */
[----:B------:R-:W-:Y:S02]  /*c7a0*/  IADD3 R45, PT, PT, R47, 0x7f000000, RZ ;  /* 0x7f0000002f2d7810 */ /* 0x000fe40007ffe0ff */
[----:B0-----:R-:W-:-:S03]  /*c7b0*/  LEA R47, R48, -R47, 0x17 ;  /* 0x8000002f302f7211 */ /* 0x001fc600078eb8ff */
[----:B------:R-:W-:Y:S01]  /*c7c0*/  FMUL R52, R45, R50 ;  /* 0x000000322d347220 */ /* 0x000fe20000400000 */
[----:B------:R-:W-:Y:S02]  /*c7d0*/  FSEL R50, RZ, +INF , !P0 ;  /* 0x7f800000ff327808 */ /* 0x000fe40004000000 */
[----:B------:R-:W-:Y:S01]  /*c7e0*/  FSETP.NEU.AND P0, PT, |R29|, +INF , PT ;  /* 0x7f8000001d00780b */ /* 0x000fe20003f0d200 */
[----:B------:R-:W-:-:S12]  /*c7f0*/  @!P6 FMUL R50, R47, R52 ;  /* 0x000000342f32e220 */ /* 0x000fd80000400000 */
        /* <DEDUP_REMOVED lines=10> */
.L_x_1009:
[----:B------:R-:W-:Y:S05]  /*c8a0*/  BSYNC.RECONVERGENT B6 ;  /* 0x0000000000067941 */ /* 0x000fea0003800200 */
.L_x_1008:
        /* <DEDUP_REMOVED lines=15> */
[----:B------:R-:W-:-:S03]  /*c9a0*/  FFMA R48, R34, R41, R45 ;  /* 0x0000002922307223 */ /* 0x000fc6000000002d */
[----:B------:R-:W1:Y:S01]  /*c9b0*/  F2I.NTZ R47, R43 ;  /* 0x0000002b002f7305 */ /* 0x000e620000203100 */
[----:B0-----:R-:W-:Y:S01]  /*c9c0*/  FADD R45, R43, -R46 ;  /* 0x8000002e2b2d7221 */ /* 0x001fe20000000000 */
[----:B------:R-:W-:-:S03]  /*c9d0*/  FSETP.GT.AND P6, PT, R46, RZ, PT ;  /* 0x000000ff2e00720b */ /* 0x000fc60003fc4000 */
[----:B------:R-:W-:Y:S01]  /*c9e0*/  FADD R45, R45, R48 ;  /* 0x000000302d2d7221 */ /* 0x000fe20000000000 */
[----:B------:R-:W-:Y:S01]  /*c9f0*/  IMAD.MOV.U32 R48, RZ, RZ, 0x391fcb8e ;  /* 0x391fcb8eff307424 */ /* 0x000fe200078e00ff */
[----:B------:R-:W-:Y:S02]  /*ca00*/  SEL R46, RZ, 0x83000000, P6 ;  /* 0x83000000ff2e7807 */ /* 0x000fe40003000000 */
[----:B------:R-:W-:Y:S01]  /*ca10*/  FSETP.GT.AND P6, PT, |R43|, 152, PT ;  /* 0x431800002b00780b */ /* 0x000fe20003fc4200 */
[----:B------:R-:W-:Y:S01]  /*ca20*/  FFMA R48, R45, R48, 0.0013391353422775864601 ;  /* 0x3aaf85ed2d307423 */ /* 0x000fe20000000030 */
[----:B-1----:R-:W-:-:S03]  /*ca30*/  LEA R47, R47, -R46, 0x17 ;  /* 0x8000002e2f2f7211 */ /* 0x002fc600078eb8ff */
[----:B------:R-:W-:-:S04]  /*ca40*/  FFMA R48, R45, R48, 0.0096188392490148544312 ;  /* 0x3c1d98562d307423 */ /* 0x000fc80000000030 */
[----:B------:R-:W-:-:S04]  /*ca50*/  FFMA R48, R45, R48, 0.055503588169813156128 ;  /* 0x3d6357bb2d307423 */ /* 0x000fc80000000030 */
[----:B------:R-:W-:-:S04]  /*ca60*/  FFMA R48, R45, R48, 0.24022644758224487305 ;  /* 0x3e75fdec2d307423 */ /* 0x000fc80000000030 */
[----:B------:R-:W-:-:S04]  /*ca70*/  FFMA R48, R45, R48, 0.69314718246459960938 ;  /* 0x3f3172182d307423 */ /* 0x000fc80000000030 */
[----:B------:R-:W-:Y:S01]  /*ca80*/  FFMA R48, R45, R48, 1 ;  /* 0x3f8000002d307423 */ /* 0x000fe20000000030 */
[----:B------:R-:W-:-:S05]  /*ca90*/  IADD3 R45, PT, PT, R46, 0x7f000000, RZ ;  /* 0x7f0000002e2d7810 */ /* 0x000fca0007ffe0ff */
[----:B------:R-:W-:Y:S01]  /*caa0*/  FMUL R48, R45, R48 ;  /* 0x000000302d307220 */ /* 0x000fe20000400000 */
[----:B------:R-:W-:-:S03]  /*cab0*/  FSEL R45, RZ, +INF , !P0 ;  /* 0x7f800000ff2d7808 */ /* 0x000fc60004000000 */
[----:B------:R-:W-:Y:S01]  /*cac0*/  @!P6 FMUL R45, R47, R48 ;  /* 0x000000302f2de220 */ /* 0x000fe20000400000 */
[----:B------:R-:W-:Y:S06]  /*cad0*/  @!P4 BRA `(.L_x_1011) ;  /* 0x000000000020c947 */ /* 0x000fec0003800000 */
        /* <DEDUP_REMOVED lines=8> */
.L_x_1011:
[----:B------:R-:W-:Y:S05]  /*cb60*/  BSYNC.RECONVERGENT B6 ;  /* 0x0000000000067941 */ /* 0x000fea0003800200 */
.L_x_1010:
[----:B------:R-:W-:-:S05]  /*cb70*/  FFMA R21, -R44, R45, R21 ;  /* 0x0000002d2c157223 */ /* 0x000fca0000000115 */
[----:B------:R-:W-:-:S07]  /*cb80*/  FMNMX.NAN R21, R21, 9.9999999392252902908e-09, !PT ;  /* 0x322bcc7715157809 */ /* 0x000fce0007820000 */
.L_x_1007:
[----:B------:R-:W-:Y:S05]  /*cb90*/  BSYNC.RECONVERGENT B5 ;  /* 0x0000000000057941 */ /* 0x000fea0003800200 */
.L_x_1006:
[----:B------:R-:W-:Y:S05]  /*cba0*/  @P3 BRA `(.L_x_1012) ;  /* 0xfffffff800683947 */ /* 0x000fea000383ffff */
.L_x_1005:
[----:B------:R-:W-:Y:S05]  /*cbb0*/  BSYNC.RECONVERGENT B1 ;  /* 0x0000000000017941 */ /* 0x000fea0003800200 */
.L_x_1004:
[----:B------:R-:W-:-:S05]  /*cbc0*/  LEA R3, R6, R1, 0x2 ;  /* 0x0000000106037211 */ /* 0x000fca00078e10ff */
[----:B------:R-:W5:Y:S04]  /*cbd0*/  LDL R22, [R3] ;  /* 0x0000000003167983 */ /* 0x000f680000100800 */
[----:B------:R-:W2:Y:S01]  /*cbe0*/  LDL R41, [R3+0x4] ;  /* 0x0000040003297983 */ /* 0x000ea20000100800 */
[----:B------:R-:W-:Y:S01]  /*cbf0*/  ISETP.NE.AND P0, PT, R9, RZ, PT ;  /* 0x000000ff0900720c */ /* 0x000fe20003f05270 */
[----:B------:R-:W-:Y:S01]  /*cc00*/  FADD R43, -R2, 1 ;  /* 0x3f800000022b7421 */ /* 0x000fe20000000100 */
[----:B------:R-:W-:-:S03]  /*cc10*/  IADD3 R6, PT, PT, R6, 0x1, RZ ;  /* 0x0000000106067810 */ /* 0x000fc60007ffe0ff */
[----:B-----5:R-:W-:Y:S01]  /*cc20*/  FMUL R43, R22, R43 ;  /* 0x0000002b162b7220 */ /* 0x020fe20000400000 */
[----:B------:R-:W-:-:S07]  /*cc30*/  FADD R22, -R10, R21 ;  /* 0x000000150a167221 */ /* 0x000fce0000000100 */
[----:B------:R-:W-:Y:S01]  /*cc40*/  @!P0 FADD R22, R10, -R21 ;  /* 0x800000150a168221 */ /* 0x000fe20000000000 */
[----:B------:R-:W-:Y:S01]  /*cc50*/  ISETP.NE.AND P0, PT, R6, R37, PT ;  /* 0x000000250600720c */ /* 0x000fe20003f05270 */
[----:B--2---:R-:W-:-:S04]  /*cc60*/  FFMA R41, R2, R41, R43 ;  /* 0x0000002902297223 */ /* 0x004fc8000000002b */
[----:B------:R-:W-:-:S05]  /*cc70*/  FMUL R41, R40, R41 ;  /* 0x0000002928297220 */ /* 0x000fca0000400000 */
[----:B------:R-:W-:-:S05]  /*cc80*/  FMNMX3 R22, R22, RZ, R41, !PT ;  /* 0x000000ff16167276 */ /* 0x000fca0007800029 */
[----:B------:R0:W-:Y:S01]  /*cc90*/  STL [R3], R22 ;  /* 0x0000001603007387 */ /* 0x0001e20000100800 */
[----:B------:R-:W-:Y:S05]  /*cca0*/  @P0 BRA `(.L_x_1013) ;  /* 0xfffffff000b80947 */ /* 0x000fea000383ffff */
[----:B------:R-:W-:Y:S05]  /*ccb0*/  BSYNC.RECONVERGENT B0 ;  /* 0x0000000000007941 */ /* 0x000fea0003800200 */
.L_x_999:
[----:B------:R-:W-:Y:S02]  /*ccc0*/  ISETP.GE.AND P0, PT, R37, 0x2, PT ;  /* 0x000000022500780c */ /* 0x000fe40003f06270 */
[----:B------:R-:W-:-:S11]  /*ccd0*/  MOV R37, R39 ;  /* 0x0000002700257202 */ /* 0x000fd60000000f00 */
[----:B------:R-:W-:Y:S05]  /*cce0*/  @P0 BRA `(.L_x_1014) ;  /* 0xffffffec00280947 */ /* 0x000fea000383ffff */
.L_x_987:
[----:B------:R-:W-:Y:S05]  /*ccf0*/  BSYNC.RECONVERGENT B4 ;  /* 0x0000000000047941 */ /* 0x000fea0003800200 */
.L_x_986:
[----:B0-----:R0:W5:Y:S02]  /*cd00*/  LDL R3, [R1] ;  /* 0x0000000001037983 */ /* 0x0011640000100800 */
.L_x_967:
[----:B------:R-:W-:Y:S05]  /*cd10*/  BSYNC.RECONVERGENT B3 ;  /* 0x0000000000037941 */ /* 0x000fea0003800200 */
.L_x_966:
[----:B------:R-:W1:Y:S01]  /*cd20*/  LDC R21, c[0x0][0x3e0] ;  /* 0x0000f800ff157b82 */ /* 0x000e620000000800 */
[----:B-----5:R-:W-:-:S05]  /*cd30*/  FADD R2, -R8, R3 ;  /* 0x0000000308027221 */ /* 0x020fca0000000100 */
[----:B-1----:R-:W-:-:S13]  /*cd40*/  FSETP.GEU.AND P0, PT, |R2|, R21, PT ;  /* 0x000000150200720b */ /* 0x002fda0003f0e200 */
[----:B------:R-:W-:Y:S05]  /*cd50*/  @!P0 BRA `(.L_x_963) ;  /* 0x0000000000248947 */ /* 0x000fea0003800000 */
[----:B------:R-:W1:Y:S01]  /*cd60*/  LDCU UR6, c[0x0][0x3e4] ;  /* 0x00007c80ff0677ac */ /* 0x000e620008000800 */
[----:B------:R-:W-:Y:S01]  /*cd70*/  FSETP.GEU.AND P0, PT, R3, R8, PT ;  /* 0x000000080300720b */ /* 0x000fe20003f0e000 */
[----:B------:R-:W-:-:S03]  /*cd80*/  VIADD R23, R23, 0x1 ;  /* 0x0000000117177836 */ /* 0x000fc60000000000 */
[----:B------:R-:W-:Y:S02]  /*cd90*/  FSEL R12, R17, R12, !P0 ;  /* 0x0000000c110c7208 */ /* 0x000fe40004000000 */
[----:B------:R-:W-:-:S05]  /*cda0*/  FSEL R13, R13, R17, !P0 ;  /* 0x000000110d0d7208 */ /* 0x000fca0004000000 */
[----:B------:R-:W-:-:S05]  /*cdb0*/  FADD R2, -R12, R13 ;  /* 0x0000000d0c027221 */ /* 0x000fca0000000100 */
[----:B------:R-:W-:Y:S02]  /*cdc0*/  FSETP.GEU.AND P1, PT, R2, R21, PT ;  /* 0x000000150200720b */ /* 0x000fe40003f2e000 */
[----:B-1----:R-:W-:-:S13]  /*cdd0*/  ISETP.GE.AND P0, PT, R23, UR6, PT ;  /* 0x0000000617007c0c */ /* 0x002fda000bf06270 */
[----:B------:R-:W-:Y:S05]  /*cde0*/  @!P0 BRA P1, `(.L_x_1015) ;  /* 0xffffffd400b08947 */ /* 0x000fea000083ffff */
.L_x_963:
[----:B------:R-:W-:Y:S05]  /*cdf0*/  BSYNC.RECONVERGENT B2 ;  /* 0x0000000000027941 */ /* 0x000fea0003800200 */
.L_x_962:
[----:B------:R-:W5:Y:S02]  /*ce00*/  LDC.64 R2, c[0x0][0x3d8] ;  /* 0x0000f600ff027b82 */ /* 0x000f640000000a00 */
[----:B-----5:R-:W-:-:S05]  /*ce10*/  IMAD.WIDE R2, R5, 0x4, R2 ;  /* 0x0000000405027825 */ /* 0x020fca00078e0202 */
[----:B------:R-:W-:Y:S01]  /*ce20*/  STG.E desc[UR4][R2.64], R17 ;  /* 0x0000001102007986 */ /* 0x000fe2000c101904 */
[----:B------:R-:W-:Y:S05]  /*ce30*/  EXIT ;  /* 0x000000000000794d */ /* 0x000fea0003800000 */
.L_x_725:
[----:B------:R-:W0:Y:S02]  /*ce40*/  LDC.64 R2, c[0x0][0x3d8] ;  /* 0x0000f600ff027b82 */ /* 0x000e240000000a00 */
[----:B0-----:R-:W-:-:S05]  /*ce50*/  IMAD.WIDE R2, R5, 0x4, R2 ;  /* 0x0000000405027825 */ /* 0x001fca00078e0202 */
[----:B------:R-:W-:Y:S01]  /*ce60*/  STG.E desc[UR4][R2.64], RZ ;  /* 0x000000ff02007986 */ /* 0x000fe2000c101904 */
[----:B------:R-:W-:Y:S05]  /*ce70*/  EXIT ;  /* 0x000000000000794d */ /* 0x000fea0003800000 */
        .weak           $__internal_9_$__cuda_sm20_rcp_rn_f32_slowpath
        .type           $__internal_9_$__cuda_sm20_rcp_rn_f32_slowpath,@function
        .size           $__internal_9_$__cuda_sm20_rcp_rn_f32_slowpath,($__internal_10_$__cuda_sm20_sqrt_rn_f32_slowpath - $__internal_9_$__cuda_sm20_rcp_rn_f32_slowpath)
$__internal_9_$__cuda_sm20_rcp_rn_f32_slowpath:
        /* <DEDUP_REMOVED lines=15> */
.L_x_1017:
        /* <DEDUP_REMOVED lines=29> */
[----:B------:R-:W-:-:S04]  /*d140*/  @!P0 IADD3 R22, PT, PT, R22, 0x1, RZ ;  /* 0x0000000116168810 */ /* 0x000fc80007ffe0ff */
[----:B------:R-:W-:-:S04]  /*d150*/  @!P1 SHF.L.U32 R22, R22, 0x1, RZ ;  /* 0x0000000116169819 */ /* 0x000fc800000006ff */
[----:B------:R-:W-:Y:S01]  /*d160*/  LOP3.LUT R3, R22, 0x80000000, R29, 0xf8, !PT ;  /* 0x8000000016037812 */ /* 0x000fe200078ef81d */
[----:B------:R-:W-:Y:S06]  /*d170*/  BRA `(.L_x_1018) ;  /* 0x0000000000047947 */ /* 0x000fec0003800000 */
.L_x_1019:
[----:B------:R0:W1:Y:S02]  /*d180*/  MUFU.RCP R3, R29 ;  /* 0x0000001d00037308 */ /* 0x0000640000001000 */
.L_x_1018:
[----:B------:R-:W-:Y:S05]  /*d190*/  BSYNC.RECONVERGENT B1 ;  /* 0x0000000000017941 */ /* 0x000fea0003800200 */
.L_x_1016:
[----:B-1----:R-:W-:Y:S01]  /*d1a0*/  MOV R21, R3 ;  /* 0x0000000300157202 */ /* 0x002fe20000000f00 */
[----:B------:R-:W-:Y:S01]  /*d1b0*/  IMAD.MOV.U32 R3, RZ, RZ, 0x0 ;  /* 0x00000000ff037424 */ /* 0x000fe200078e00ff */
[----:B------:R-:W-:-:S04]  /*d1c0*/  MOV R2, R6 ;  /* 0x0000000600027202 */ /* 0x000fc80000000f00 */
[----:B0-----:R-:W-:Y:S05]  /*d1d0*/  RET.REL.NODEC R2 `(_Z29compute_iv_kernel_threadlocalPKfS0_S0_S0_PKhS0_S0_iiS0_S0_iPffifff) ;  /* 0xffffff2c02887950 */ /* 0x001fea0003c3ffff */
        .weak           $__internal_10_$__cuda_sm20_sqrt_rn_f32_slowpath
        .type           $__internal_10_$__cuda_sm20_sqrt_rn_f32_slowpath,@function
        .size           $__internal_10_$__cuda_sm20_sqrt_rn_f32_slowpath,($__internal_11_$__cuda_sm3x_div_rn_noftz_f32_slowpath - $__internal_10_$__cuda_sm20_sqrt_rn_f32_slowpath)
$__internal_10_$__cuda_sm20_sqrt_rn_f32_slowpath:
        /* <DEDUP_REMOVED lines=19> */
.L_x_1020:
[----:B------:R-:W-:Y:S01]  /*d310*/  MOV R6, R2 ;  /* 0x0000000200067202 */ /* 0x000fe20000000f00 */
[----:B------:R-:W-:Y:S01]  /*d320*/  IMAD.MOV.U32 R3, RZ, RZ, 0x0 ;  /* 0x00000000ff037424 */ /* 0x000fe200078e00ff */
[----:B------:R-:W-:-:S04]  /*d330*/  MOV R2, R29 ;  /* 0x0000001d00027202 */ /* 0x000fc80000000f00 */
[----:B------:R-:W-:Y:S05]  /*d340*/  RET.REL.NODEC R2 `(_Z29compute_iv_kernel_threadlocalPKfS0_S0_S0_PKhS0_S0_iiS0_S0_iPffifff) ;  /* 0xffffff2c022c7950 */ /* 0x000fea0003c3ffff */
        .weak           $__internal_11_$__cuda_sm3x_div_rn_noftz_f32_slowpath
        .type           $__internal_11_$__cuda_sm3x_div_rn_noftz_f32_slowpath,@function
        .size           $__internal_11_$__cuda_sm3x_div_rn_noftz_f32_slowpath,(.L_x_1044 - $__internal_11_$__cuda_sm3x_div_rn_noftz_f32_slowpath)
$__internal_11_$__cuda_sm3x_div_rn_noftz_f32_slowpath:
        /* <DEDUP_REMOVED lines=30> */
[----:B------:R-:W-:Y:S01]  /*d530*/  @!P0 FFMA R3, R3, 1.84467440737095516160e+19, RZ ;  /* 0x5f80000003038823 */ /* 0x000fe200000000ff */
[----:B------:R-:W-:Y:S01]  /*d540*/  @!P0 MOV R22, 0xffffffc0 ;  /* 0xffffffc000168802 */ /* 0x000fe20000000f00 */
[----:B------:R-:W-:-:S04]  /*d550*/  @!P1 FFMA R2, R2, 1.84467440737095516160e+19, RZ ;  /* 0x5f80000002029823 */ /* 0x000fc800000000ff */
[----:B------:R-:W-:-:S07]  /*d560*/  @!P1 VIADD R22, R22, 0x40 ;  /* 0x0000004016169836 */ /* 0x000fce0000000000 */
.L_x_1022:
[----:B------:R-:W-:Y:S01]  /*d570*/  LEA R45, R21, 0xc0800000, 0x17 ;  /* 0xc0800000152d7811 */ /* 0x000fe200078eb8ff */
[----:B------:R-:W-:Y:S01]  /*d580*/  BSSY.RECONVERGENT B1, `(.L_x_1027) ;  /* 0x0000036000017945 */ /* 0x000fe20003800200 */
[----:B------:R-:W-:Y:S02]  /*d590*/  IADD3 R44, PT, PT, R41, -0x7f, RZ ;  /* 0xffffff81292c7810 */ /* 0x000fe40007ffe0ff */
[----:B------:R-:W-:Y:S02]  /*d5a0*/  IADD3 R45, PT, PT, -R45, R2, RZ ;  /* 0x000000022d2d7210 */ /* 0x000fe40007ffe1ff */
[C---:B------:R-:W-:Y:S01]  /*d5b0*/  IADD3 R21, PT, PT, R44.reuse, 0x7f, -R21 ;  /* 0x0000007f2c157810 */ /* 0x040fe20007ffe815 */
[----:B------:R-:W-:Y:S01]  /*d5c0*/  IMAD R2, R44, -0x800000, R3 ;  /* 0xff8000002c027824 */ /* 0x000fe200078e0203 */
        /* <DEDUP_REMOVED lines=27> */
[----:B------:R-:W-:Y:S02]  /*d780*/  ISETP.NE.AND P2, PT, R3, RZ, PT ;  /* 0x000000ff0300720c */ /* 0x000fe40003f45270 */
        /* <DEDUP_REMOVED lines=17> */
.L_x_1029:
[----:B------:R-:W-:-:S04]  /*d8a0*/  LOP3.LUT R2, R2, 0x80000000, RZ, 0xc0, !PT ;  /* 0x8000000002027812 */ /* 0x000fc800078ec0ff */
[----:B------:R-:W-:Y:S01]  /*d8b0*/  LOP3.LUT R2, R2, 0x7f800000, RZ, 0xfc, !PT ;  /* 0x7f80000002027812 */ /* 0x000fe200078efcff */
[----:B------:R-:W-:Y:S06]  /*d8c0*/  BRA `(.L_x_1030) ;  /* 0x0000000000047947 */ /* 0x000fec0003800000 */
.L_x_1028:
[----:B------:R-:W-:-:S07]  /*d8d0*/  LEA R2, R21, R2, 0x17 ;  /* 0x0000000215027211 */ /* 0x000fce00078eb8ff */
.L_x_1030:
[----:B------:R-:W-:Y:S05]  /*d8e0*/  BSYNC.RECONVERGENT B1 ;  /* 0x0000000000017941 */ /* 0x000fea0003800200 */
.L_x_1027:
[----:B------:R-:W-:Y:S05]  /*d8f0*/  BRA `(.L_x_1031) ;  /* 0x0000000000207947 */ /* 0x000fea0003800000 */
.L_x_1026:
[----:B------:R-:W-:-:S04]  /*d900*/  LOP3.LUT R2, R2, 0x80000000, R3, 0x48, !PT ;  /* 0x8000000002027812 */ /* 0x000fc800078e4803 */
[----:B------:R-:W-:Y:S01]  /*d910*/  LOP3.LUT R2, R2, 0x7f800000, RZ, 0xfc, !PT ;  /* 0x7f80000002027812 */ /* 0x000fe200078efcff */
[----:B------:R-:W-:Y:S06]  /*d920*/  BRA `(.L_x_1031) ;  /* 0x0000000000147947 */ /* 0x000fec0003800000 */
.L_x_1025:
[----:B------:R-:W-:Y:S01]  /*d930*/  LOP3.LUT R2, R2, 0x80000000, R3, 0x48, !PT ;  /* 0x8000000002027812 */ /* 0x000fe200078e4803 */
[----:B------:R-:W-:Y:S06]  /*d940*/  BRA `(.L_x_1031) ;  /* 0x00000000000c7947 */ /* 0x000fec0003800000 */
.L_x_1024:
[----:B------:R-:W0:Y:S01]  /*d950*/  MUFU.RSQ R2, -QNAN ;  /* 0xffc0000000027908 */ /* 0x000e220000001400 */
[----:B------:R-:W-:Y:S05]  /*d960*/  BRA `(.L_x_1031) ;  /* 0x0000000000047947 */ /* 0x000fea0003800000 */
.L_x_1023:
[----:B------:R-:W-:-:S07]  /*d970*/  FADD.FTZ R2, R3, R2 ;  /* 0x0000000203027221 */ /* 0x000fce0000010000 */
.L_x_1031:
[----:B------:R-:W-:Y:S05]  /*d980*/  BSYNC.RECONVERGENT B0 ;  /* 0x0000000000007941 */ /* 0x000fea0003800200 */
.L_x_1021:
[----:B------:R-:W-:Y:S01]  /*d990*/  HFMA2 R43, -RZ, RZ, 0, 0 ;  /* 0x00000000ff2b7431 */ /* 0x000fe200000001ff */
[----:B------:R-:W-:-:S04]  /*d9a0*/  MOV R42, R6 ;  /* 0x00000006002a7202 */ /* 0x000fc80000000f00 */
[----:B0-----:R-:W-:Y:S05]  /*d9b0*/  RET.REL.NODEC R42 `(_Z29compute_iv_kernel_threadlocalPKfS0_S0_S0_PKhS0_S0_iiS0_S0_iPffifff) ;  /* 0xffffff242a907950 */ /* 0x001fea0003c3ffff */
.L_x_1032:
        /* <DEDUP_REMOVED lines=12> */
.L_x_1044:


//--------------------- .nv.shared.reserved.0     --------------------------
	.section	.nv.shared.reserved.0,"aw",@nobits
	.weak		__nv_reservedSMEM_offset_0_alias
	.size		__nv_reservedSMEM_offset_0_alias, 0, 64
	.other		__nv_reservedSMEM_offset_0_alias,@"STO_CUDA_RESERVED_SHARED STV_DEFAULT"
__nv_reservedSMEM_offset_0_alias:
	.zero		0
	.zero		64


//--------------------- .nv.constant0._Z31compute_vega_kernel_threadlocalPKfS0_S0_S0_PKhiiS0_S0_iS0_S0_iPf --------------------------
	.section	.nv.constant0._Z31compute_vega_kernel_threadlocalPKfS0_S0_S0_PKhiiS0_S0_iS0_S0_iPf,"a",@progbits
	.sectionflags	@""
	.align	4
.nv.constant0._Z31compute_vega_kernel_threadlocalPKfS0_S0_S0_PKhiiS0_S0_iS0_S0_iPf:
	.zero		1000


//--------------------- .nv.constant0._Z32compute_delta_kernel_threadlocalPKfS0_S0_S0_PKiiiS0_S0_iS0_S0_iPf --------------------------
	.section	.nv.constant0._Z32compute_delta_kernel_threadlocalPKfS0_S0_S0_PKiiiS0_S0_iS0_S0_iPf,"a",@progbits
	.sectionflags	@""
	.align	4
.nv.constant0._Z32compute_delta_kernel_threadlocalPKfS0_S0_S0_PKiiiS0_S0_iS0_S0_iPf:
	.zero		1000


//--------------------- .nv.constant0._Z32compute_price_kernel_threadlocalPKfS0_S0_S0_PKiiiS0_S0_iS0_S0_iPf --------------------------
	.section	.nv.constant0._Z32compute_price_kernel_threadlocalPKfS0_S0_S0_PKiiiS0_S0_iS0_S0_iPf,"a",@progbits
	.sectionflags	@""
	.align	4
.nv.constant0._Z32compute_price_kernel_threadlocalPKfS0_S0_S0_PKiiiS0_S0_iS0_S0_iPf:
	.zero		1000


//--------------------- .nv.constant0._Z29compute_iv_kernel_threadlocalPKfS0_S0_S0_PKhS0_S0_iiS0_S0_iPffifff --------------------------
	.section	.nv.constant0._Z29compute_iv_kernel_threadlocalPKfS0_S0_S0_PKhS0_S0_iiS0_S0_iPffifff,"a",@progbits
	.sectionflags	@""
	.align	4
.nv.constant0._Z29compute_iv_kernel_threadlocalPKfS0_S0_S0_PKhS0_S0_iiS0_S0_iPffifff:
	.zero		1012


//--------------------- SYMBOLS --------------------------

	.type		.nv.reservedSmem.offset0,@object
	.size		.nv.reservedSmem.offset0,0x4
